	.target	sm_100a

	.elftype	@"ET_EXEC"


//--------------------- .note.nv.tkinfo           --------------------------
	.section	.note.nv.tkinfo,"",@"SHT_NOTE"
	.sectionflags	@"SHF_NOTE_NV_TKINFO"
	.tkinfo
        /*0018*/ 	.word	0x00000002
        /*0030*/ 	.string	""
        /*0030*/ 	.string	"ptxas"
        /*0030*/ 	.string	"Cuda compilation tools, release 13.0, V13.0.88"
        /*0030*/ 	.string	"Build cuda_13.0.r13.0/compiler.36424714_0"
        /*0030*/ 	.string	"-arch sm_100a -m 64 "



//--------------------- .note.nv.cuinfo           --------------------------
	.section	.note.nv.cuinfo,"",@"SHT_NOTE"
	.sectionflags	@"SHF_NOTE_NV_CUINFO"
        /*0018*/ 	.short	0x0002
        /*001a*/ 	.short	0x0064
        /*001c*/ 	.short	0x0082
	.zero		2


//--------------------- .nv.info                  --------------------------
	.section	.nv.info,"",@"SHT_CUDA_INFO"
	.align	4


	//----- nvinfo : EIATTR_REGCOUNT
	.align		4
        /*0000*/ 	.byte	0x04, 0x2f
        /*0002*/ 	.short	(.L_12 - .L_11)
	.align		4
.L_11:
        /*0004*/ 	.word	index@(_ZN7cutlass13device_kernelIN5flash22FlashAttnBwdPreprocessIN4cute5tupleIJNS3_1CILi128EEENS5_ILi64EEEEEENS_6half_tEfNS_4arch4Sm90ELb1ELb1EEEEEvNT_6ParamsE)
        /*0008*/ 	.word	0x00000040


	//----- nvinfo : EIATTR_FRAME_SIZE
	.align		4
.L_12:
        /*000c*/ 	.byte	0x04, 0x11
        /*000e*/ 	.short	(.L_14 - .L_13)
	.align		4
.L_13:
        /*0010*/ 	.word	index@(_ZN7cutlass13device_kernelIN5flash22FlashAttnBwdPreprocessIN4cute5tupleIJNS3_1CILi128EEENS5_ILi64EEEEEENS_6half_tEfNS_4arch4Sm90ELb1ELb1EEEEEvNT_6ParamsE)
        /*0014*/ 	.word	0x00000000


	//----- nvinfo : EIATTR_REGCOUNT
	.align		4
.L_14:
        /*0018*/ 	.byte	0x04, 0x2f
        /*001a*/ 	.short	(.L_16 - .L_15)
	.align		4
.L_15:
        /*001c*/ 	.word	index@(_ZN7cutlass13device_kernelIN5flash11enable_sm90INS1_16FlashAttnBwdSm90INS1_25CollectiveMainloopBwdSm90ILi2ELi2ELi2EN4cute5tupleIJNS5_1CILi1EEES8_S8_EEENS6_IJNS7_ILi128EEESA_NS7_ILi64EEEEEENS_6half_tEfNS_4arch4Sm90ELb1ELb0ELb0ELb1ELb1ELb1ELb0ELb0ELi2ELi1ELi2ELi2ELb0EEENS1_24CollectiveEpilogueBwdGQAISC_fSF_Li256ELb1ELb1EEENS1_25SingleTileBwdLPTSchedulerILb1ELi128ELb1EEEEEEEEEvNT_6ParamsE)
        /*0020*/ 	.word	0x00000004


	//----- nvinfo : EIATTR_FRAME_SIZE
	.align		4
.L_16:
        /*0024*/ 	.byte	0x04, 0x11
        /*0026*/ 	.short	(.L_18 - .L_17)
	.align		4
.L_17:
        /*0028*/ 	.word	index@(_ZN7cutlass13device_kernelIN5flash11enable_sm90INS1_16FlashAttnBwdSm90INS1_25CollectiveMainloopBwdSm90ILi2ELi2ELi2EN4cute5tupleIJNS5_1CILi1EEES8_S8_EEENS6_IJNS7_ILi128EEESA_NS7_ILi64EEEEEENS_6half_tEfNS_4arch4Sm90ELb1ELb0ELb0ELb1ELb1ELb1ELb0ELb0ELi2ELi1ELi2ELi2ELb0EEENS1_24CollectiveEpilogueBwdGQAISC_fSF_Li256ELb1ELb1EEENS1_25SingleTileBwdLPTSchedulerILb1ELi128ELb1EEEEEEEEEvNT_6ParamsE)
        /*002c*/ 	.word	0x00000000


	//----- nvinfo : EIATTR_REGCOUNT
	.align		4
.L_18:
        /*0030*/ 	.byte	0x04, 0x2f
        /*0032*/ 	.short	(.L_20 - .L_19)
	.align		4
.L_19:
        /*0034*/ 	.word	index@(_ZN7cutlass13device_kernelIN5flash32FlashAttnBwdPostprocessConvertdQIN4cute5tupleIJNS3_1CILi128EEENS5_ILi64EEEEEENS_6half_tEfNS_4arch4Sm90ELi256ENS3_8TiledMMAINS3_8MMA_AtomIJNS3_4SM904GMMA25MMA_64x64x16_F32F16F16_SSILNSF_5MajorE0ELSH_1ELNSF_7ScaleInE1ELSI_1EEEEEENS3_6LayoutINS4_IJNS5_ILi2EEENS5_ILi1EEESN_EEENS4_IJSN_NS5_ILi0EEESP_EEEEENS4_IJNS3_10UnderscoreESS_SS_EEEEELb0EEEEEvNT_6ParamsE)
        /*0038*/ 	.word	0x00000030


	//----- nvinfo : EIATTR_FRAME_SIZE
	.align		4
.L_20:
        /*003c*/ 	.byte	0x04, 0x11
        /*003e*/ 	.short	(.L_22 - .L_21)
	.align		4
.L_21:
        /*0040*/ 	.word	index@(_ZN7cutlass13device_kernelIN5flash32FlashAttnBwdPostprocessConvertdQIN4cute5tupleIJNS3_1CILi128EEENS5_ILi64EEEEEENS_6half_tEfNS_4arch4Sm90ELi256ENS3_8TiledMMAINS3_8MMA_AtomIJNS3_4SM904GMMA25MMA_64x64x16_F32F16F16_SSILNSF_5MajorE0ELSH_1ELNSF_7ScaleInE1ELSI_1EEEEEENS3_6LayoutINS4_IJNS5_ILi2EEENS5_ILi1EEESN_EEENS4_IJSN_NS5_ILi0EEESP_EEEEENS4_IJNS3_10UnderscoreESS_SS_EEEEELb0EEEEEvNT_6ParamsE)
        /*0044*/ 	.word	0x00000000


	//----- nvinfo : EIATTR_REGCOUNT
	.align		4
.L_22:
        /*0048*/ 	.byte	0x04, 0x2f
        /*004a*/ 	.short	(.L_24 - .L_23)
	.align		4
.L_23:
        /*004c*/ 	.word	index@(_ZN7cutlass13device_kernelIN5flash32FlashAttnBwdPostprocessConvertdQIN4cute5tupleIJNS3_1CILi128EEENS5_ILi64EEEEEENS_6half_tEfNS_4arch4Sm90ELi256ENS3_8TiledMMAINS3_8MMA_AtomIJNS3_4SM904GMMA25MMA_64x64x16_F32F16F16_RSILNSF_5MajorE0ELSH_1ELNSF_7ScaleInE1ELSI_1EEEEEENS3_6LayoutINS4_IJNS5_ILi2EEENS5_ILi1EEESN_EEENS4_IJSN_NS5_ILi0EEESP_EEEEENS4_IJNS3_10UnderscoreESS_SS_EEEEELb0EEEEEvNT_6ParamsE)
        /*0050*/ 	.word	0x00000030


	//----- nvinfo : EIATTR_FRAME_SIZE
	.align		4
.L_24:
        /*0054*/ 	.byte	0x04, 0x11
        /*0056*/ 	.short	(.L_26 - .L_25)
	.align		4
.L_25:
        /*0058*/ 	.word	index@(_ZN7cutlass13device_kernelIN5flash32FlashAttnBwdPostprocessConvertdQIN4cute5tupleIJNS3_1CILi128EEENS5_ILi64EEEEEENS_6half_tEfNS_4arch4Sm90ELi256ENS3_8TiledMMAINS3_8MMA_AtomIJNS3_4SM904GMMA25MMA_64x64x16_F32F16F16_RSILNSF_5MajorE0ELSH_1ELNSF_7ScaleInE1ELSI_1EEEEEENS3_6LayoutINS4_IJNS5_ILi2EEENS5_ILi1EEESN_EEENS4_IJSN_NS5_ILi0EEESP_EEEEENS4_IJNS3_10UnderscoreESS_SS_EEEEELb0EEEEEvNT_6ParamsE)
        /*005c*/ 	.word	0x00000000


	//----- nvinfo : EIATTR_REGCOUNT
	.align		4
.L_26:
        /*0060*/ 	.byte	0x04, 0x2f
        /*0062*/ 	.short	(.L_28 - .L_27)
	.align		4
.L_27:
        /*0064*/ 	.word	index@(_ZN7cutlass13device_kernelIN5flash11enable_sm90INS1_16FlashAttnBwdSm90INS1_25CollectiveMainloopBwdSm90ILi2ELi2ELi2EN4cute5tupleIJNS5_1CILi1EEES8_S8_EEENS6_IJNS7_ILi128EEESA_NS7_ILi64EEEEEENS_6half_tEfNS_4arch4Sm90ELb1ELb0ELb0ELb1ELb0ELb1ELb0ELb0ELi2ELi1ELi2ELi2ELb0EEENS1_24CollectiveEpilogueBwdGQAISC_fSF_Li256ELb1ELb0EEENS1_25SingleTileBwdLPTSchedulerILb1ELi128ELb0EEEEEEEEEvNT_6ParamsE)
        /*0068*/ 	.word	0x00000004


	//----- nvinfo : EIATTR_FRAME_SIZE
	.align		4
.L_28:
        /*006c*/ 	.byte	0x04, 0x11
        /*006e*/ 	.short	(.L_30 - .L_29)
	.align		4
.L_29:
        /*0070*/ 	.word	index@(_ZN7cutlass13device_kernelIN5flash11enable_sm90INS1_16FlashAttnBwdSm90INS1_25CollectiveMainloopBwdSm90ILi2ELi2ELi2EN4cute5tupleIJNS5_1CILi1EEES8_S8_EEENS6_IJNS7_ILi128EEESA_NS7_ILi64EEEEEENS_6half_tEfNS_4arch4Sm90ELb1ELb0ELb0ELb1ELb0ELb1ELb0ELb0ELi2ELi1ELi2ELi2ELb0EEENS1_24CollectiveEpilogueBwdGQAISC_fSF_Li256ELb1ELb0EEENS1_25SingleTileBwdLPTSchedulerILb1ELi128ELb0EEEEEEEEEvNT_6ParamsE)
        /*0074*/ 	.word	0x00000000


	//----- nvinfo : EIATTR_REGCOUNT
	.align		4
.L_30:
        /*0078*/ 	.byte	0x04, 0x2f
        /*007a*/ 	.short	(.L_32 - .L_31)
	.align		4
.L_31:
        /*007c*/ 	.word	index@(_ZN7cutlass13device_kernelIN5flash11enable_sm90INS1_16FlashAttnBwdSm90INS1_25CollectiveMainloopBwdSm90ILi2ELi2ELi2EN4cute5tupleIJNS5_1CILi1EEES8_S8_EEENS6_IJNS7_ILi128EEESA_NS7_ILi64EEEEEENS_6half_tEfNS_4arch4Sm90ELb1ELb0ELb0ELb1ELb1ELb1ELb0ELb0ELi2ELi1ELi2ELi2ELb0EEENS1_21CollectiveEpilogueBwdISC_SD_SF_Li256ELb1ELb0ELi1EEENS1_25SingleTileBwdLPTSchedulerILb1ELi128ELb1EEEEEEEEEvNT_6ParamsE)
        /*0080*/ 	.word	0x00000004


	//----- nvinfo : EIATTR_FRAME_SIZE
	.align		4
.L_32:
        /*0084*/ 	.byte	0x04, 0x11
        /*0086*/ 	.short	(.L_34 - .L_33)
	.align		4
.L_33:
        /*0088*/ 	.word	index@(_ZN7cutlass13device_kernelIN5flash11enable_sm90INS1_16FlashAttnBwdSm90INS1_25CollectiveMainloopBwdSm90ILi2ELi2ELi2EN4cute5tupleIJNS5_1CILi1EEES8_S8_EEENS6_IJNS7_ILi128EEESA_NS7_ILi64EEEEEENS_6half_tEfNS_4arch4Sm90ELb1ELb0ELb0ELb1ELb1ELb1ELb0ELb0ELi2ELi1ELi2ELi2ELb0EEENS1_21CollectiveEpilogueBwdISC_SD_SF_Li256ELb1ELb0ELi1EEENS1_25SingleTileBwdLPTSchedulerILb1ELi128ELb1EEEEEEEEEvNT_6ParamsE)
        /*008c*/ 	.word	0x00000000


	//----- nvinfo : EIATTR_REGCOUNT
	.align		4
.L_34:
        /*0090*/ 	.byte	0x04, 0x2f
        /*0092*/ 	.short	(.L_36 - .L_35)
	.align		4
.L_35:
        /*0094*/ 	.word	index@(_ZN7cutlass13device_kernelIN5flash11enable_sm90INS1_16FlashAttnBwdSm90INS1_25CollectiveMainloopBwdSm90ILi2ELi2ELi2EN4cute5tupleIJNS5_1CILi1EEES8_S8_EEENS6_IJNS7_ILi128EEESA_NS7_ILi64EEEEEENS_6half_tEfNS_4arch4Sm90ELb1ELb0ELb0ELb1ELb0ELb1ELb0ELb0ELi2ELi1ELi2ELi2ELb0EEENS1_21CollectiveEpilogueBwdISC_SD_SF_Li256ELb1ELb0ELi1EEENS1_25SingleTileBwdLPTSchedulerILb1ELi128ELb0EEEEEEEEEvNT_6ParamsE)
        /*0098*/ 	.word	0x00000004


	//----- nvinfo : EIATTR_FRAME_SIZE
	.align		4
.L_36:
        /*009c*/ 	.byte	0x04, 0x11
        /*009e*/ 	.short	(.L_38 - .L_37)
	.align		4
.L_37:
        /*00a0*/ 	.word	index@(_ZN7cutlass13device_kernelIN5flash11enable_sm90INS1_16FlashAttnBwdSm90INS1_25CollectiveMainloopBwdSm90ILi2ELi2ELi2EN4cute5tupleIJNS5_1CILi1EEES8_S8_EEENS6_IJNS7_ILi128EEESA_NS7_ILi64EEEEEENS_6half_tEfNS_4arch4Sm90ELb1ELb0ELb0ELb1ELb0ELb1ELb0ELb0ELi2ELi1ELi2ELi2ELb0EEENS1_21CollectiveEpilogueBwdISC_SD_SF_Li256ELb1ELb0ELi1EEENS1_25SingleTileBwdLPTSchedulerILb1ELi128ELb0EEEEEEEEEvNT_6ParamsE)
        /*00a4*/ 	.word	0x00000000


	//----- nvinfo : EIATTR_REGCOUNT
	.align		4
.L_38:
        /*00a8*/ 	.byte	0x04, 0x2f
        /*00aa*/ 	.short	(.L_40 - .L_39)
	.align		4
.L_39:
        /*00ac*/ 	.word	index@(_ZN7cutlass13device_kernelIN5flash22FlashAttnBwdPreprocessIN4cute5tupleIJNS3_1CILi128EEENS5_ILi64EEEEEENS_6half_tEfNS_4arch4Sm90ELb1ELb0EEEEEvNT_6ParamsE)
        /*00b0*/ 	.word	0x00000038


	//----- nvinfo : EIATTR_FRAME_SIZE
	.align		4
.L_40:
        /*00b4*/ 	.byte	0x04, 0x11
        /*00b6*/ 	.short	(.L_42 - .L_41)
	.align		4
.L_41:
        /*00b8*/ 	.word	index@(_ZN7cutlass13device_kernelIN5flash22FlashAttnBwdPreprocessIN4cute5tupleIJNS3_1CILi128EEENS5_ILi64EEEEEENS_6half_tEfNS_4arch4Sm90ELb1ELb0EEEEEvNT_6ParamsE)
        /*00bc*/ 	.word	0x00000000


	//----- nvinfo : EIATTR_REGCOUNT
	.align		4
.L_42:
        /*00c0*/ 	.byte	0x04, 0x2f
        /*00c2*/ 	.short	(.L_44 - .L_43)
	.align		4
.L_43:
        /*00c4*/ 	.word	index@(_ZN7cutlass13device_kernelIN5flash11enable_sm90INS1_16FlashAttnBwdSm90INS1_25CollectiveMainloopBwdSm90ILi2ELi2ELi2EN4cute5tupleIJNS5_1CILi1EEES8_S8_EEENS6_IJNS7_ILi128EEESA_NS7_ILi64EEEEEENS_6half_tEfNS_4arch4Sm90ELb1ELb0ELb0ELb0ELb1ELb1ELb0ELb0ELi2ELi1ELi2ELi2ELb0EEENS1_24CollectiveEpilogueBwdGQAISC_fSF_Li256ELb0ELb1EEENS1_25SingleTileBwdLPTSchedulerILb0ELi128ELb1EEEEEEEEEvNT_6ParamsE)
        /*00c8*/ 	.word	0x00000004


	//----- nvinfo : EIATTR_FRAME_SIZE
	.align		4
.L_44:
        /*00cc*/ 	.byte	0x04, 0x11
        /*00ce*/ 	.short	(.L_46 - .L_45)
	.align		4
.L_45:
        /*00d0*/ 	.word	index@(_ZN7cutlass13device_kernelIN5flash11enable_sm90INS1_16FlashAttnBwdSm90INS1_25CollectiveMainloopBwdSm90ILi2ELi2ELi2EN4cute5tupleIJNS5_1CILi1EEES8_S8_EEENS6_IJNS7_ILi128EEESA_NS7_ILi64EEEEEENS_6half_tEfNS_4arch4Sm90ELb1ELb0ELb0ELb0ELb1ELb1ELb0ELb0ELi2ELi1ELi2ELi2ELb0EEENS1_24CollectiveEpilogueBwdGQAISC_fSF_Li256ELb0ELb1EEENS1_25SingleTileBwdLPTSchedulerILb0ELi128ELb1EEEEEEEEEvNT_6ParamsE)
        /*00d4*/ 	.word	0x00000000


	//----- nvinfo : EIATTR_REGCOUNT
	.align		4
.L_46:
        /*00d8*/ 	.byte	0x04, 0x2f
        /*00da*/ 	.short	(.L_48 - .L_47)
	.align		4
.L_47:
        /*00dc*/ 	.word	index@(_ZN7cutlass13device_kernelIN5flash11enable_sm90INS1_16FlashAttnBwdSm90INS1_25CollectiveMainloopBwdSm90ILi2ELi2ELi2EN4cute5tupleIJNS5_1CILi1EEES8_S8_EEENS6_IJNS7_ILi128EEESA_NS7_ILi64EEEEEENS_6half_tEfNS_4arch4Sm90ELb1ELb0ELb0ELb0ELb0ELb1ELb0ELb0ELi2ELi1ELi2ELi2ELb0EEENS1_24CollectiveEpilogueBwdGQAISC_fSF_Li256ELb0ELb0EEENS1_25SingleTileBwdLPTSchedulerILb0ELi128ELb0EEEEEEEEEvNT_6ParamsE)
        /*00e0*/ 	.word	0x00000004


	//----- nvinfo : EIATTR_FRAME_SIZE
	.align		4
.L_48:
        /*00e4*/ 	.byte	0x04, 0x11
        /*00e6*/ 	.short	(.L_50 - .L_49)
	.align		4
.L_49:
        /*00e8*/ 	.word	index@(_ZN7cutlass13device_kernelIN5flash11enable_sm90INS1_16FlashAttnBwdSm90INS1_25CollectiveMainloopBwdSm90ILi2ELi2ELi2EN4cute5tupleIJNS5_1CILi1EEES8_S8_EEENS6_IJNS7_ILi128EEESA_NS7_ILi64EEEEEENS_6half_tEfNS_4arch4Sm90ELb1ELb0ELb0ELb0ELb0ELb1ELb0ELb0ELi2ELi1ELi2ELi2ELb0EEENS1_24CollectiveEpilogueBwdGQAISC_fSF_Li256ELb0ELb0EEENS1_25SingleTileBwdLPTSchedulerILb0ELi128ELb0EEEEEEEEEvNT_6ParamsE)
        /*00ec*/ 	.word	0x00000000


	//----- nvinfo : EIATTR_REGCOUNT
	.align		4
.L_50:
        /*00f0*/ 	.byte	0x04, 0x2f
        /*00f2*/ 	.short	(.L_52 - .L_51)
	.align		4
.L_51:
        /*00f4*/ 	.word	index@(_ZN7cutlass13device_kernelIN5flash11enable_sm90INS1_16FlashAttnBwdSm90INS1_25CollectiveMainloopBwdSm90ILi2ELi2ELi2EN4cute5tupleIJNS5_1CILi1EEES8_S8_EEENS6_IJNS7_ILi128EEESA_NS7_ILi64EEEEEENS_6half_tEfNS_4arch4Sm90ELb1ELb0ELb0ELb0ELb1ELb1ELb0ELb0ELi2ELi1ELi2ELi2ELb0EEENS1_21CollectiveEpilogueBwdISC_SD_SF_Li256ELb0ELb0ELi1EEENS1_25SingleTileBwdLPTSchedulerILb0ELi128ELb1EEEEEEEEEvNT_6ParamsE)
        /*00f8*/ 	.word	0x00000004


	//----- nvinfo : EIATTR_FRAME_SIZE
	.align		4
.L_52:
        /*00fc*/ 	.byte	0x04, 0x11
        /*00fe*/ 	.short	(.L_54 - .L_53)
	.align		4
.L_53:
        /*0100*/ 	.word	index@(_ZN7cutlass13device_kernelIN5flash11enable_sm90INS1_16FlashAttnBwdSm90INS1_25CollectiveMainloopBwdSm90ILi2ELi2ELi2EN4cute5tupleIJNS5_1CILi1EEES8_S8_EEENS6_IJNS7_ILi128EEESA_NS7_ILi64EEEEEENS_6half_tEfNS_4arch4Sm90ELb1ELb0ELb0ELb0ELb1ELb1ELb0ELb0ELi2ELi1ELi2ELi2ELb0EEENS1_21CollectiveEpilogueBwdISC_SD_SF_Li256ELb0ELb0ELi1EEENS1_25SingleTileBwdLPTSchedulerILb0ELi128ELb1EEEEEEEEEvNT_6ParamsE)
        /*0104*/ 	.word	0x00000000


	//----- nvinfo : EIATTR_REGCOUNT
	.align		4
.L_54:
        /*0108*/ 	.byte	0x04, 0x2f
        /*010a*/ 	.short	(.L_56 - .L_55)
	.align		4
.L_55:
        /*010c*/ 	.word	index@(_ZN7cutlass13device_kernelIN5flash11enable_sm90INS1_16FlashAttnBwdSm90INS1_25CollectiveMainloopBwdSm90ILi2ELi2ELi2EN4cute5tupleIJNS5_1CILi1EEES8_S8_EEENS6_IJNS7_ILi128EEESA_NS7_ILi64EEEEEENS_6half_tEfNS_4arch4Sm90ELb1ELb0ELb0ELb0ELb0ELb1ELb0ELb0ELi2ELi1ELi2ELi2ELb0EEENS1_21CollectiveEpilogueBwdISC_SD_SF_Li256ELb0ELb0ELi1EEENS1_25SingleTileBwdLPTSchedulerILb0ELi128ELb0EEEEEEEEEvNT_6ParamsE)
        /*0110*/ 	.word	0x00000004


	//----- nvinfo : EIATTR_FRAME_SIZE
	.align		4
.L_56:
        /*0114*/ 	.byte	0x04, 0x11
        /*0116*/ 	.short	(.L_58 - .L_57)
	.align		4
.L_57:
        /*0118*/ 	.word	index@(_ZN7cutlass13device_kernelIN5flash11enable_sm90INS1_16FlashAttnBwdSm90INS1_25CollectiveMainloopBwdSm90ILi2ELi2ELi2EN4cute5tupleIJNS5_1CILi1EEES8_S8_EEENS6_IJNS7_ILi128EEESA_NS7_ILi64EEEEEENS_6half_tEfNS_4arch4Sm90ELb1ELb0ELb0ELb0ELb0ELb1ELb0ELb0ELi2ELi1ELi2ELi2ELb0EEENS1_21CollectiveEpilogueBwdISC_SD_SF_Li256ELb0ELb0ELi1EEENS1_25SingleTileBwdLPTSchedulerILb0ELi128ELb0EEEEEEEEEvNT_6ParamsE)
        /*011c*/ 	.word	0x00000000


	//----- nvinfo : EIATTR_REGCOUNT
	.align		4
.L_58:
        /*0120*/ 	.byte	0x04, 0x2f
        /*0122*/ 	.short	(.L_60 - .L_59)
	.align		4
.L_59:
        /*0124*/ 	.word	index@(_ZN7cutlass13device_kernelIN5flash11enable_sm90INS1_16FlashAttnBwdSm90INS1_25CollectiveMainloopBwdSm90ILi2ELi2ELi2EN4cute5tupleIJNS5_1CILi1EEES8_S8_EEENS6_IJNS7_ILi128EEESA_NS7_ILi64EEEEEENS_6half_tEfNS_4arch4Sm90ELb0ELb1ELb0ELb1ELb1ELb1ELb0ELb0ELi2ELi1ELi2ELi2ELb0EEENS1_24CollectiveEpilogueBwdGQAISC_fSF_Li256ELb1ELb1EEENS1_19SingleTileSchedulerILb1ELb0ELb0ELi128EEEEEEEEEvNT_6ParamsE)
        /*0128*/ 	.word	0x00000004


	//----- nvinfo : EIATTR_FRAME_SIZE
	.align		4
.L_60:
        /*012c*/ 	.byte	0x04, 0x11
        /*012e*/ 	.short	(.L_62 - .L_61)
	.align		4
.L_61:
        /*0130*/ 	.word	index@(_ZN7cutlass13device_kernelIN5flash11enable_sm90INS1_16FlashAttnBwdSm90INS1_25CollectiveMainloopBwdSm90ILi2ELi2ELi2EN4cute5tupleIJNS5_1CILi1EEES8_S8_EEENS6_IJNS7_ILi128EEESA_NS7_ILi64EEEEEENS_6half_tEfNS_4arch4Sm90ELb0ELb1ELb0ELb1ELb1ELb1ELb0ELb0ELi2ELi1ELi2ELi2ELb0EEENS1_24CollectiveEpilogueBwdGQAISC_fSF_Li256ELb1ELb1EEENS1_19SingleTileSchedulerILb1ELb0ELb0ELi128EEEEEEEEEvNT_6ParamsE)
        /*0134*/ 	.word	0x00000000


	//----- nvinfo : EIATTR_REGCOUNT
	.align		4
.L_62:
        /*0138*/ 	.byte	0x04, 0x2f
        /*013a*/ 	.short	(.L_64 - .L_63)
	.align		4
.L_63:
        /*013c*/ 	.word	index@(_ZN7cutlass13device_kernelIN5flash11enable_sm90INS1_16FlashAttnBwdSm90INS1_25CollectiveMainloopBwdSm90ILi2ELi2ELi2EN4cute5tupleIJNS5_1CILi1EEES8_S8_EEENS6_IJNS7_ILi128EEESA_NS7_ILi64EEEEEENS_6half_tEfNS_4arch4Sm90ELb0ELb1ELb0ELb1ELb0ELb1ELb0ELb0ELi2ELi1ELi2ELi2ELb0EEENS1_24CollectiveEpilogueBwdGQAISC_fSF_Li256ELb1ELb0EEENS1_19SingleTileSchedulerILb1ELb0ELb0ELi128EEEEEEEEEvNT_6ParamsE)
        /*0140*/ 	.word	0x00000004


	//----- nvinfo : EIATTR_FRAME_SIZE
	.align		4
.L_64:
        /*0144*/ 	.byte	0x04, 0x11
        /*0146*/ 	.short	(.L_66 - .L_65)
	.align		4
.L_65:
        /*0148*/ 	.word	index@(_ZN7cutlass13device_kernelIN5flash11enable_sm90INS1_16FlashAttnBwdSm90INS1_25CollectiveMainloopBwdSm90ILi2ELi2ELi2EN4cute5tupleIJNS5_1CILi1EEES8_S8_EEENS6_IJNS7_ILi128EEESA_NS7_ILi64EEEEEENS_6half_tEfNS_4arch4Sm90ELb0ELb1ELb0ELb1ELb0ELb1ELb0ELb0ELi2ELi1ELi2ELi2ELb0EEENS1_24CollectiveEpilogueBwdGQAISC_fSF_Li256ELb1ELb0EEENS1_19SingleTileSchedulerILb1ELb0ELb0ELi128EEEEEEEEEvNT_6ParamsE)
        /*014c*/ 	.word	0x00000000


	//----- nvinfo : EIATTR_REGCOUNT
	.align		4
.L_66:
        /*0150*/ 	.byte	0x04, 0x2f
        /*0152*/ 	.short	(.L_68 - .L_67)
	.align		4
.L_67:
        /*0154*/ 	.word	index@(_ZN7cutlass13device_kernelIN5flash11enable_sm90INS1_16FlashAttnBwdSm90INS1_25CollectiveMainloopBwdSm90ILi2ELi2ELi2EN4cute5tupleIJNS5_1CILi1EEES8_S8_EEENS6_IJNS7_ILi128EEESA_NS7_ILi64EEEEEENS_6half_tEfNS_4arch4Sm90ELb0ELb1ELb0ELb1ELb1ELb1ELb0ELb0ELi2ELi1ELi2ELi2ELb0EEENS1_21CollectiveEpilogueBwdISC_SD_SF_Li256ELb1ELb0ELi1EEENS1_19SingleTileSchedulerILb1ELb0ELb0ELi128EEEEEEEEEvNT_6ParamsE)
        /*0158*/ 	.word	0x00000004


	//----- nvinfo : EIATTR_FRAME_SIZE
	.align		4
.L_68:
        /*015c*/ 	.byte	0x04, 0x11
        /*015e*/ 	.short	(.L_70 - .L_69)
	.align		4
.L_69:
        /*0160*/ 	.word	index@(_ZN7cutlass13device_kernelIN5flash11enable_sm90INS1_16FlashAttnBwdSm90INS1_25CollectiveMainloopBwdSm90ILi2ELi2ELi2EN4cute5tupleIJNS5_1CILi1EEES8_S8_EEENS6_IJNS7_ILi128EEESA_NS7_ILi64EEEEEENS_6half_tEfNS_4arch4Sm90ELb0ELb1ELb0ELb1ELb1ELb1ELb0ELb0ELi2ELi1ELi2ELi2ELb0EEENS1_21CollectiveEpilogueBwdISC_SD_SF_Li256ELb1ELb0ELi1EEENS1_19SingleTileSchedulerILb1ELb0ELb0ELi128EEEEEEEEEvNT_6ParamsE)
        /*0164*/ 	.word	0x00000000


	//----- nvinfo : EIATTR_REGCOUNT
	.align		4
.L_70:
        /*0168*/ 	.byte	0x04, 0x2f
        /*016a*/ 	.short	(.L_72 - .L_71)
	.align		4
.L_71:
        /*016c*/ 	.word	index@(_ZN7cutlass13device_kernelIN5flash11enable_sm90INS1_16FlashAttnBwdSm90INS1_25CollectiveMainloopBwdSm90ILi2ELi2ELi2EN4cute5tupleIJNS5_1CILi1EEES8_S8_EEENS6_IJNS7_ILi128EEESA_NS7_ILi64EEEEEENS_6half_tEfNS_4arch4Sm90ELb0ELb1ELb0ELb1ELb0ELb1ELb0ELb0ELi2ELi1ELi2ELi2ELb0EEENS1_21CollectiveEpilogueBwdISC_SD_SF_Li256ELb1ELb0ELi1EEENS1_19SingleTileSchedulerILb1ELb0ELb0ELi128EEEEEEEEEvNT_6ParamsE)
        /*0170*/ 	.word	0x00000004


	//----- nvinfo : EIATTR_FRAME_SIZE
	.align		4
.L_72:
        /*0174*/ 	.byte	0x04, 0x11
        /*0176*/ 	.short	(.L_74 - .L_73)
	.align		4
.L_73:
        /*0178*/ 	.word	index@(_ZN7cutlass13device_kernelIN5flash11enable_sm90INS1_16FlashAttnBwdSm90INS1_25CollectiveMainloopBwdSm90ILi2ELi2ELi2EN4cute5tupleIJNS5_1CILi1EEES8_S8_EEENS6_IJNS7_ILi128EEESA_NS7_ILi64EEEEEENS_6half_tEfNS_4arch4Sm90ELb0ELb1ELb0ELb1ELb0ELb1ELb0ELb0ELi2ELi1ELi2ELi2ELb0EEENS1_21CollectiveEpilogueBwdISC_SD_SF_Li256ELb1ELb0ELi1EEENS1_19SingleTileSchedulerILb1ELb0ELb0ELi128EEEEEEEEEvNT_6ParamsE)
        /*017c*/ 	.word	0x00000000


	//----- nvinfo : EIATTR_REGCOUNT
	.align		4
.L_74:
        /*0180*/ 	.byte	0x04, 0x2f
        /*0182*/ 	.short	(.L_76 - .L_75)
	.align		4
.L_75:
        /*0184*/ 	.word	index@(_ZN7cutlass13device_kernelIN5flash11enable_sm90INS1_16FlashAttnBwdSm90INS1_25CollectiveMainloopBwdSm90ILi2ELi2ELi2EN4cute5tupleIJNS5_1CILi1EEES8_S8_EEENS6_IJNS7_ILi128EEESA_NS7_ILi64EEEEEENS_6half_tEfNS_4arch4Sm90ELb0ELb1ELb0ELb0ELb1ELb1ELb0ELb0ELi2ELi1ELi2ELi2ELb0EEENS1_24CollectiveEpilogueBwdGQAISC_fSF_Li256ELb0ELb1EEENS1_19SingleTileSchedulerILb0ELb0ELb0ELi128EEEEEEEEEvNT_6ParamsE)
        /*0188*/ 	.word	0x00000004


	//----- nvinfo : EIATTR_FRAME_SIZE
	.align		4
.L_76:
        /*018c*/ 	.byte	0x04, 0x11
        /*018e*/ 	.short	(.L_78 - .L_77)
	.align		4
.L_77:
        /*0190*/ 	.word	index@(_ZN7cutlass13device_kernelIN5flash11enable_sm90INS1_16FlashAttnBwdSm90INS1_25CollectiveMainloopBwdSm90ILi2ELi2ELi2EN4cute5tupleIJNS5_1CILi1EEES8_S8_EEENS6_IJNS7_ILi128EEESA_NS7_ILi64EEEEEENS_6half_tEfNS_4arch4Sm90ELb0ELb1ELb0ELb0ELb1ELb1ELb0ELb0ELi2ELi1ELi2ELi2ELb0EEENS1_24CollectiveEpilogueBwdGQAISC_fSF_Li256ELb0ELb1EEENS1_19SingleTileSchedulerILb0ELb0ELb0ELi128EEEEEEEEEvNT_6ParamsE)
        /*0194*/ 	.word	0x00000000


	//----- nvinfo : EIATTR_REGCOUNT
	.align		4
.L_78:
        /*0198*/ 	.byte	0x04, 0x2f
        /*019a*/ 	.short	(.L_80 - .L_79)
	.align		4
.L_79:
        /*019c*/ 	.word	index@(_ZN7cutlass13device_kernelIN5flash11enable_sm90INS1_16FlashAttnBwdSm90INS1_25CollectiveMainloopBwdSm90ILi2ELi2ELi2EN4cute5tupleIJNS5_1CILi1EEES8_S8_EEENS6_IJNS7_ILi128EEESA_NS7_ILi64EEEEEENS_6half_tEfNS_4arch4Sm90ELb0ELb1ELb0ELb0ELb0ELb1ELb0ELb0ELi2ELi1ELi2ELi2ELb0EEENS1_24CollectiveEpilogueBwdGQAISC_fSF_Li256ELb0ELb0EEENS1_19SingleTileSchedulerILb0ELb0ELb0ELi128EEEEEEEEEvNT_6ParamsE)
        /*01a0*/ 	.word	0x00000004


	//----- nvinfo : EIATTR_FRAME_SIZE
	.align		4
.L_80:
        /*01a4*/ 	.byte	0x04, 0x11
        /*01a6*/ 	.short	(.L_82 - .L_81)
	.align		4
.L_81:
        /*01a8*/ 	.word	index@(_ZN7cutlass13device_kernelIN5flash11enable_sm90INS1_16FlashAttnBwdSm90INS1_25CollectiveMainloopBwdSm90ILi2ELi2ELi2EN4cute5tupleIJNS5_1CILi1EEES8_S8_EEENS6_IJNS7_ILi128EEESA_NS7_ILi64EEEEEENS_6half_tEfNS_4arch4Sm90ELb0ELb1ELb0ELb0ELb0ELb1ELb0ELb0ELi2ELi1ELi2ELi2ELb0EEENS1_24CollectiveEpilogueBwdGQAISC_fSF_Li256ELb0ELb0EEENS1_19SingleTileSchedulerILb0ELb0ELb0ELi128EEEEEEEEEvNT_6ParamsE)
        /*01ac*/ 	.word	0x00000000


	//----- nvinfo : EIATTR_REGCOUNT
	.align		4
.L_82:
        /*01b0*/ 	.byte	0x04, 0x2f
        /*01b2*/ 	.short	(.L_84 - .L_83)
	.align		4
.L_83:
        /*01b4*/ 	.word	index@(_ZN7cutlass13device_kernelIN5flash11enable_sm90INS1_16FlashAttnBwdSm90INS1_25CollectiveMainloopBwdSm90ILi2ELi2ELi2EN4cute5tupleIJNS5_1CILi1EEES8_S8_EEENS6_IJNS7_ILi128EEESA_NS7_ILi64EEEEEENS_6half_tEfNS_4arch4Sm90ELb0ELb1ELb0ELb0ELb1ELb1ELb0ELb0ELi2ELi1ELi2ELi2ELb0EEENS1_21CollectiveEpilogueBwdISC_SD_SF_Li256ELb0ELb0ELi1EEENS1_19SingleTileSchedulerILb0ELb0ELb0ELi128EEEEEEEEEvNT_6ParamsE)
        /*01b8*/ 	.word	0x00000004


	//----- nvinfo : EIATTR_FRAME_SIZE
	.align		4
.L_84:
        /*01bc*/ 	.byte	0x04, 0x11
        /*01be*/ 	.short	(.L_86 - .L_85)
	.align		4
.L_85:
        /*01c0*/ 	.word	index@(_ZN7cutlass13device_kernelIN5flash11enable_sm90INS1_16FlashAttnBwdSm90INS1_25CollectiveMainloopBwdSm90ILi2ELi2ELi2EN4cute5tupleIJNS5_1CILi1EEES8_S8_EEENS6_IJNS7_ILi128EEESA_NS7_ILi64EEEEEENS_6half_tEfNS_4arch4Sm90ELb0ELb1ELb0ELb0ELb1ELb1ELb0ELb0ELi2ELi1ELi2ELi2ELb0EEENS1_21CollectiveEpilogueBwdISC_SD_SF_Li256ELb0ELb0ELi1EEENS1_19SingleTileSchedulerILb0ELb0ELb0ELi128EEEEEEEEEvNT_6ParamsE)
        /*01c4*/ 	.word	0x00000000


	//----- nvinfo : EIATTR_REGCOUNT
	.align		4
.L_86:
        /*01c8*/ 	.byte	0x04, 0x2f
        /*01ca*/ 	.short	(.L_88 - .L_87)
	.align		4
.L_87:
        /*01cc*/ 	.word	index@(_ZN7cutlass13device_kernelIN5flash11enable_sm90INS1_16FlashAttnBwdSm90INS1_25CollectiveMainloopBwdSm90ILi2ELi2ELi2EN4cute5tupleIJNS5_1CILi1EEES8_S8_EEENS6_IJNS7_ILi128EEESA_NS7_ILi64EEEEEENS_6half_tEfNS_4arch4Sm90ELb0ELb1ELb0ELb0ELb0ELb1ELb0ELb0ELi2ELi1ELi2ELi2ELb0EEENS1_21CollectiveEpilogueBwdISC_SD_SF_Li256ELb0ELb0ELi1EEENS1_19SingleTileSchedulerILb0ELb0ELb0ELi128EEEEEEEEEvNT_6ParamsE)
        /*01d0*/ 	.word	0x00000004


	//----- nvinfo : EIATTR_FRAME_SIZE
	.align		4
.L_88:
        /*01d4*/ 	.byte	0x04, 0x11
        /*01d6*/ 	.short	(.L_90 - .L_89)
	.align		4
.L_89:
        /*01d8*/ 	.word	index@(_ZN7cutlass13device_kernelIN5flash11enable_sm90INS1_16FlashAttnBwdSm90INS1_25CollectiveMainloopBwdSm90ILi2ELi2ELi2EN4cute5tupleIJNS5_1CILi1EEES8_S8_EEENS6_IJNS7_ILi128EEESA_NS7_ILi64EEEEEENS_6half_tEfNS_4arch4Sm90ELb0ELb1ELb0ELb0ELb0ELb1ELb0ELb0ELi2ELi1ELi2ELi2ELb0EEENS1_21CollectiveEpilogueBwdISC_SD_SF_Li256ELb0ELb0ELi1EEENS1_19SingleTileSchedulerILb0ELb0ELb0ELi128EEEEEEEEEvNT_6ParamsE)
        /*01dc*/ 	.word	0x00000000


	//----- nvinfo : EIATTR_REGCOUNT
	.align		4
.L_90:
        /*01e0*/ 	.byte	0x04, 0x2f
        /*01e2*/ 	.short	(.L_92 - .L_91)
	.align		4
.L_91:
        /*01e4*/ 	.word	index@(_ZN7cutlass13device_kernelIN5flash11enable_sm90INS1_16FlashAttnBwdSm90INS1_25CollectiveMainloopBwdSm90ILi2ELi2ELi2EN4cute5tupleIJNS5_1CILi1EEES8_S8_EEENS6_IJNS7_ILi128EEESA_NS7_ILi64EEEEEENS_6half_tEfNS_4arch4Sm90ELb0ELb0ELb0ELb1ELb1ELb1ELb0ELb0ELi2ELi1ELi2ELi2ELb0EEENS1_24CollectiveEpilogueBwdGQAISC_fSF_Li256ELb1ELb1EEENS1_19SingleTileSchedulerILb1ELb0ELb0ELi128EEEEEEEEEvNT_6ParamsE)
        /*01e8*/ 	.word	0x00000004


	//----- nvinfo : EIATTR_FRAME_SIZE
	.align		4
.L_92:
        /*01ec*/ 	.byte	0x04, 0x11
        /*01ee*/ 	.short	(.L_94 - .L_93)
	.align		4
.L_93:
        /*01f0*/ 	.word	index@(_ZN7cutlass13device_kernelIN5flash11enable_sm90INS1_16FlashAttnBwdSm90INS1_25CollectiveMainloopBwdSm90ILi2ELi2ELi2EN4cute5tupleIJNS5_1CILi1EEES8_S8_EEENS6_IJNS7_ILi128EEESA_NS7_ILi64EEEEEENS_6half_tEfNS_4arch4Sm90ELb0ELb0ELb0ELb1ELb1ELb1ELb0ELb0ELi2ELi1ELi2ELi2ELb0EEENS1_24CollectiveEpilogueBwdGQAISC_fSF_Li256ELb1ELb1EEENS1_19SingleTileSchedulerILb1ELb0ELb0ELi128EEEEEEEEEvNT_6ParamsE)
        /*01f4*/ 	.word	0x00000000


	//----- nvinfo : EIATTR_REGCOUNT
	.align		4
.L_94:
        /*01f8*/ 	.byte	0x04, 0x2f
        /*01fa*/ 	.short	(.L_96 - .L_95)
	.align		4
.L_95:
        /*01fc*/ 	.word	index@(_ZN7cutlass13device_kernelIN5flash11enable_sm90INS1_16FlashAttnBwdSm90INS1_25CollectiveMainloopBwdSm90ILi2ELi2ELi2EN4cute5tupleIJNS5_1CILi1EEES8_S8_EEENS6_IJNS7_ILi128EEESA_NS7_ILi64EEEEEENS_6half_tEfNS_4arch4Sm90ELb0ELb0ELb0ELb1ELb0ELb1ELb0ELb0ELi2ELi1ELi2ELi2ELb0EEENS1_24CollectiveEpilogueBwdGQAISC_fSF_Li256ELb1ELb0EEENS1_19SingleTileSchedulerILb1ELb0ELb0ELi128EEEEEEEEEvNT_6ParamsE)
        /*0200*/ 	.word	0x00000004


	//----- nvinfo : EIATTR_FRAME_SIZE
	.align		4
.L_96:
        /*0204*/ 	.byte	0x04, 0x11
        /*0206*/ 	.short	(.L_98 - .L_97)
	.align		4
.L_97:
        /*0208*/ 	.word	index@(_ZN7cutlass13device_kernelIN5flash11enable_sm90INS1_16FlashAttnBwdSm90INS1_25CollectiveMainloopBwdSm90ILi2ELi2ELi2EN4cute5tupleIJNS5_1CILi1EEES8_S8_EEENS6_IJNS7_ILi128EEESA_NS7_ILi64EEEEEENS_6half_tEfNS_4arch4Sm90ELb0ELb0ELb0ELb1ELb0ELb1ELb0ELb0ELi2ELi1ELi2ELi2ELb0EEENS1_24CollectiveEpilogueBwdGQAISC_fSF_Li256ELb1ELb0EEENS1_19SingleTileSchedulerILb1ELb0ELb0ELi128EEEEEEEEEvNT_6ParamsE)
        /*020c*/ 	.word	0x00000000


	//----- nvinfo : EIATTR_REGCOUNT
	.align		4
.L_98:
        /*0210*/ 	.byte	0x04, 0x2f
        /*0212*/ 	.short	(.L_100 - .L_99)
	.align		4
.L_99:
        /*0214*/ 	.word	index@(_ZN7cutlass13device_kernelIN5flash11enable_sm90INS1_16FlashAttnBwdSm90INS1_25CollectiveMainloopBwdSm90ILi2ELi2ELi2EN4cute5tupleIJNS5_1CILi1EEES8_S8_EEENS6_IJNS7_ILi128EEESA_NS7_ILi64EEEEEENS_6half_tEfNS_4arch4Sm90ELb0ELb0ELb0ELb1ELb1ELb1ELb0ELb0ELi2ELi1ELi2ELi2ELb0EEENS1_21CollectiveEpilogueBwdISC_SD_SF_Li256ELb1ELb0ELi1EEENS1_19SingleTileSchedulerILb1ELb0ELb0ELi128EEEEEEEEEvNT_6ParamsE)
        /*0218*/ 	.word	0x00000004


	//----- nvinfo : EIATTR_FRAME_SIZE
	.align		4
.L_100:
        /*021c*/ 	.byte	0x04, 0x11
        /*021e*/ 	.short	(.L_102 - .L_101)
	.align		4
.L_101:
        /*0220*/ 	.word	index@(_ZN7cutlass13device_kernelIN5flash11enable_sm90INS1_16FlashAttnBwdSm90INS1_25CollectiveMainloopBwdSm90ILi2ELi2ELi2EN4cute5tupleIJNS5_1CILi1EEES8_S8_EEENS6_IJNS7_ILi128EEESA_NS7_ILi64EEEEEENS_6half_tEfNS_4arch4Sm90ELb0ELb0ELb0ELb1ELb1ELb1ELb0ELb0ELi2ELi1ELi2ELi2ELb0EEENS1_21CollectiveEpilogueBwdISC_SD_SF_Li256ELb1ELb0ELi1EEENS1_19SingleTileSchedulerILb1ELb0ELb0ELi128EEEEEEEEEvNT_6ParamsE)
        /*0224*/ 	.word	0x00000000


	//----- nvinfo : EIATTR_REGCOUNT
	.align		4
.L_102:
        /*0228*/ 	.byte	0x04, 0x2f
        /*022a*/ 	.short	(.L_104 - .L_103)
	.align		4
.L_103:
        /*022c*/ 	.word	index@(_ZN7cutlass13device_kernelIN5flash11enable_sm90INS1_16FlashAttnBwdSm90INS1_25CollectiveMainloopBwdSm90ILi2ELi2ELi2EN4cute5tupleIJNS5_1CILi1EEES8_S8_EEENS6_IJNS7_ILi128EEESA_NS7_ILi64EEEEEENS_6half_tEfNS_4arch4Sm90ELb0ELb0ELb0ELb1ELb0ELb1ELb0ELb0ELi2ELi1ELi2ELi2ELb0EEENS1_21CollectiveEpilogueBwdISC_SD_SF_Li256ELb1ELb0ELi1EEENS1_19SingleTileSchedulerILb1ELb0ELb0ELi128EEEEEEEEEvNT_6ParamsE)
        /*0230*/ 	.word	0x00000004


	//----- nvinfo : EIATTR_FRAME_SIZE
	.align		4
.L_104:
        /*0234*/ 	.byte	0x04, 0x11
        /*0236*/ 	.short	(.L_106 - .L_105)
	.align		4
.L_105:
        /*0238*/ 	.word	index@(_ZN7cutlass13device_kernelIN5flash11enable_sm90INS1_16FlashAttnBwdSm90INS1_25CollectiveMainloopBwdSm90ILi2ELi2ELi2EN4cute5tupleIJNS5_1CILi1EEES8_S8_EEENS6_IJNS7_ILi128EEESA_NS7_ILi64EEEEEENS_6half_tEfNS_4arch4Sm90ELb0ELb0ELb0ELb1ELb0ELb1ELb0ELb0ELi2ELi1ELi2ELi2ELb0EEENS1_21CollectiveEpilogueBwdISC_SD_SF_Li256ELb1ELb0ELi1EEENS1_19SingleTileSchedulerILb1ELb0ELb0ELi128EEEEEEEEEvNT_6ParamsE)
        /*023c*/ 	.word	0x00000000


	//----- nvinfo : EIATTR_REGCOUNT
	.align		4
.L_106:
        /*0240*/ 	.byte	0x04, 0x2f
        /*0242*/ 	.short	(.L_108 - .L_107)
	.align		4
.L_107:
        /*0244*/ 	.word	index@(_ZN7cutlass13device_kernelIN5flash11enable_sm90INS1_16FlashAttnBwdSm90INS1_25CollectiveMainloopBwdSm90ILi2ELi2ELi2EN4cute5tupleIJNS5_1CILi1EEES8_S8_EEENS6_IJNS7_ILi128EEESA_NS7_ILi64EEEEEENS_6half_tEfNS_4arch4Sm90ELb0ELb0ELb0ELb0ELb1ELb1ELb0ELb0ELi2ELi1ELi2ELi2ELb0EEENS1_24CollectiveEpilogueBwdGQAISC_fSF_Li256ELb0ELb1EEENS1_19SingleTileSchedulerILb0ELb0ELb0ELi128EEEEEEEEEvNT_6ParamsE)
        /*0248*/ 	.word	0x00000004


	//----- nvinfo : EIATTR_FRAME_SIZE
	.align		4
.L_108:
        /*024c*/ 	.byte	0x04, 0x11
        /*024e*/ 	.short	(.L_110 - .L_109)
	.align		4
.L_109:
        /*0250*/ 	.word	index@(_ZN7cutlass13device_kernelIN5flash11enable_sm90INS1_16FlashAttnBwdSm90INS1_25CollectiveMainloopBwdSm90ILi2ELi2ELi2EN4cute5tupleIJNS5_1CILi1EEES8_S8_EEENS6_IJNS7_ILi128EEESA_NS7_ILi64EEEEEENS_6half_tEfNS_4arch4Sm90ELb0ELb0ELb0ELb0ELb1ELb1ELb0ELb0ELi2ELi1ELi2ELi2ELb0EEENS1_24CollectiveEpilogueBwdGQAISC_fSF_Li256ELb0ELb1EEENS1_19SingleTileSchedulerILb0ELb0ELb0ELi128EEEEEEEEEvNT_6ParamsE)
        /*0254*/ 	.word	0x00000000


	//----- nvinfo : EIATTR_REGCOUNT
	.align		4
.L_110:
        /*0258*/ 	.byte	0x04, 0x2f
        /*025a*/ 	.short	(.L_112 - .L_111)
	.align		4
.L_111:
        /*025c*/ 	.word	index@(_ZN7cutlass13device_kernelIN5flash11enable_sm90INS1_16FlashAttnBwdSm90INS1_25CollectiveMainloopBwdSm90ILi2ELi2ELi2EN4cute5tupleIJNS5_1CILi1EEES8_S8_EEENS6_IJNS7_ILi128EEESA_NS7_ILi64EEEEEENS_6half_tEfNS_4arch4Sm90ELb0ELb0ELb0ELb0ELb0ELb1ELb0ELb0ELi2ELi1ELi2ELi2ELb0EEENS1_24CollectiveEpilogueBwdGQAISC_fSF_Li256ELb0ELb0EEENS1_19SingleTileSchedulerILb0ELb0ELb0ELi128EEEEEEEEEvNT_6ParamsE)
        /*0260*/ 	.word	0x00000004


	//----- nvinfo : EIATTR_FRAME_SIZE
	.align		4
.L_112:
        /*0264*/ 	.byte	0x04, 0x11
        /*0266*/ 	.short	(.L_114 - .L_113)
	.align		4
.L_113:
        /*0268*/ 	.word	index@(_ZN7cutlass13device_kernelIN5flash11enable_sm90INS1_16FlashAttnBwdSm90INS1_25CollectiveMainloopBwdSm90ILi2ELi2ELi2EN4cute5tupleIJNS5_1CILi1EEES8_S8_EEENS6_IJNS7_ILi128EEESA_NS7_ILi64EEEEEENS_6half_tEfNS_4arch4Sm90ELb0ELb0ELb0ELb0ELb0ELb1ELb0ELb0ELi2ELi1ELi2ELi2ELb0EEENS1_24CollectiveEpilogueBwdGQAISC_fSF_Li256ELb0ELb0EEENS1_19SingleTileSchedulerILb0ELb0ELb0ELi128EEEEEEEEEvNT_6ParamsE)
        /*026c*/ 	.word	0x00000000


	//----- nvinfo : EIATTR_REGCOUNT
	.align		4
.L_114:
        /*0270*/ 	.byte	0x04, 0x2f
        /*0272*/ 	.short	(.L_116 - .L_115)
	.align		4
.L_115:
        /*0274*/ 	.word	index@(_ZN7cutlass13device_kernelIN5flash11enable_sm90INS1_16FlashAttnBwdSm90INS1_25CollectiveMainloopBwdSm90ILi2ELi2ELi2EN4cute5tupleIJNS5_1CILi1EEES8_S8_EEENS6_IJNS7_ILi128EEESA_NS7_ILi64EEEEEENS_6half_tEfNS_4arch4Sm90ELb0ELb0ELb0ELb0ELb1ELb1ELb0ELb0ELi2ELi1ELi2ELi2ELb0EEENS1_21CollectiveEpilogueBwdISC_SD_SF_Li256ELb0ELb0ELi1EEENS1_19SingleTileSchedulerILb0ELb0ELb0ELi128EEEEEEEEEvNT_6ParamsE)
        /*0278*/ 	.word	0x00000004


	//----- nvinfo : EIATTR_FRAME_SIZE
	.align		4
.L_116:
        /*027c*/ 	.byte	0x04, 0x11
        /*027e*/ 	.short	(.L_118 - .L_117)
	.align		4
.L_117:
        /*0280*/ 	.word	index@(_ZN7cutlass13device_kernelIN5flash11enable_sm90INS1_16FlashAttnBwdSm90INS1_25CollectiveMainloopBwdSm90ILi2ELi2ELi2EN4cute5tupleIJNS5_1CILi1EEES8_S8_EEENS6_IJNS7_ILi128EEESA_NS7_ILi64EEEEEENS_6half_tEfNS_4arch4Sm90ELb0ELb0ELb0ELb0ELb1ELb1ELb0ELb0ELi2ELi1ELi2ELi2ELb0EEENS1_21CollectiveEpilogueBwdISC_SD_SF_Li256ELb0ELb0ELi1EEENS1_19SingleTileSchedulerILb0ELb0ELb0ELi128EEEEEEEEEvNT_6ParamsE)
        /*0284*/ 	.word	0x00000000


	//----- nvinfo : EIATTR_REGCOUNT
	.align		4
.L_118:
        /*0288*/ 	.byte	0x04, 0x2f
        /*028a*/ 	.short	(.L_120 - .L_119)
	.align		4
.L_119:
        /*028c*/ 	.word	index@(_ZN7cutlass13device_kernelIN5flash11enable_sm90INS1_16FlashAttnBwdSm90INS1_25CollectiveMainloopBwdSm90ILi2ELi2ELi2EN4cute5tupleIJNS5_1CILi1EEES8_S8_EEENS6_IJNS7_ILi128EEESA_NS7_ILi64EEEEEENS_6half_tEfNS_4arch4Sm90ELb0ELb0ELb0ELb0ELb0ELb1ELb0ELb0ELi2ELi1ELi2ELi2ELb0EEENS1_21CollectiveEpilogueBwdISC_SD_SF_Li256ELb0ELb0ELi1EEENS1_19SingleTileSchedulerILb0ELb0ELb0ELi128EEEEEEEEEvNT_6ParamsE)
        /*0290*/ 	.word	0x00000004


	//----- nvinfo : EIATTR_FRAME_SIZE
	.align		4
.L_120:
        /*0294*/ 	.byte	0x04, 0x11
        /*0296*/ 	.short	(.L_122 - .L_121)
	.align		4
.L_121:
        /*0298*/ 	.word	index@(_ZN7cutlass13device_kernelIN5flash11enable_sm90INS1_16FlashAttnBwdSm90INS1_25CollectiveMainloopBwdSm90ILi2ELi2ELi2EN4cute5tupleIJNS5_1CILi1EEES8_S8_EEENS6_IJNS7_ILi128EEESA_NS7_ILi64EEEEEENS_6half_tEfNS_4arch4Sm90ELb0ELb0ELb0ELb0ELb0ELb1ELb0ELb0ELi2ELi1ELi2ELi2ELb0EEENS1_21CollectiveEpilogueBwdISC_SD_SF_Li256ELb0ELb0ELi1EEENS1_19SingleTileSchedulerILb0ELb0ELb0ELi128EEEEEEEEEvNT_6ParamsE)
        /*029c*/ 	.word	0x00000000


	//----- nvinfo : EIATTR_REGCOUNT
	.align		4
.L_122:
        /*02a0*/ 	.byte	0x04, 0x2f
        /*02a2*/ 	.short	(.L_124 - .L_123)
	.align		4
.L_123:
        /*02a4*/ 	.word	index@(_ZN7cutlass13device_kernelIN5flash22FlashAttnBwdPreprocessIN4cute5tupleIJNS3_1CILi96EEENS5_ILi64EEEEEENS_6half_tEfNS_4arch4Sm90ELb1ELb1EEEEEvNT_6ParamsE)
        /*02a8*/ 	.word	0x00000038


	//----- nvinfo : EIATTR_FRAME_SIZE
	.align		4
.L_124:
        /*02ac*/ 	.byte	0x04, 0x11
        /*02ae*/ 	.short	(.L_126 - .L_125)
	.align		4
.L_125:
        /*02b0*/ 	.word	index@(_ZN7cutlass13device_kernelIN5flash22FlashAttnBwdPreprocessIN4cute5tupleIJNS3_1CILi96EEENS5_ILi64EEEEEENS_6half_tEfNS_4arch4Sm90ELb1ELb1EEEEEvNT_6ParamsE)
        /*02b4*/ 	.word	0x00000000


	//----- nvinfo : EIATTR_REGCOUNT
	.align		4
.L_126:
        /*02b8*/ 	.byte	0x04, 0x2f
        /*02ba*/ 	.short	(.L_128 - .L_127)
	.align		4
.L_127:
        /*02bc*/ 	.word	index@(_ZN7cutlass13device_kernelIN5flash11enable_sm90INS1_16FlashAttnBwdSm90INS1_25CollectiveMainloopBwdSm90ILi2ELi2ELi2EN4cute5tupleIJNS5_1CILi1EEES8_S8_EEENS6_IJNS7_ILi96EEENS7_ILi128EEENS7_ILi64EEEEEENS_6half_tEfNS_4arch4Sm90ELb1ELb0ELb1ELb1ELb1ELb1ELb0ELb1ELi2ELi1ELi2ELi2ELb0EEENS1_24CollectiveEpilogueBwdGQAISD_fSG_Li256ELb1ELb1EEENS1_25SingleTileBwdLPTSchedulerILb1ELi128ELb1EEEEEEEEEvNT_6ParamsE)
        /*02c0*/ 	.word	0x00000004


	//----- nvinfo : EIATTR_FRAME_SIZE
	.align		4
.L_128:
        /*02c4*/ 	.byte	0x04, 0x11
        /*02c6*/ 	.short	(.L_130 - .L_129)
	.align		4
.L_129:
        /*02c8*/ 	.word	index@(_ZN7cutlass13device_kernelIN5flash11enable_sm90INS1_16FlashAttnBwdSm90INS1_25CollectiveMainloopBwdSm90ILi2ELi2ELi2EN4cute5tupleIJNS5_1CILi1EEES8_S8_EEENS6_IJNS7_ILi96EEENS7_ILi128EEENS7_ILi64EEEEEENS_6half_tEfNS_4arch4Sm90ELb1ELb0ELb1ELb1ELb1ELb1ELb0ELb1ELi2ELi1ELi2ELi2ELb0EEENS1_24CollectiveEpilogueBwdGQAISD_fSG_Li256ELb1ELb1EEENS1_25SingleTileBwdLPTSchedulerILb1ELi128ELb1EEEEEEEEEvNT_6ParamsE)
        /*02cc*/ 	.word	0x00000000


	//----- nvinfo : EIATTR_REGCOUNT
	.align		4
.L_130:
        /*02d0*/ 	.byte	0x04, 0x2f
        /*02d2*/ 	.short	(.L_132 - .L_131)
	.align		4
.L_131:
        /*02d4*/ 	.word	index@(_ZN7cutlass13device_kernelIN5flash32FlashAttnBwdPostprocessConvertdQIN4cute5tupleIJNS3_1CILi96EEENS5_ILi64EEEEEENS_6half_tEfNS_4arch4Sm90ELi256ENS3_8TiledMMAINS3_8MMA_AtomIJNS3_4SM904GMMA25MMA_64x16x16_F32F16F16_SSILNSF_5MajorE1ELSH_0ELNSF_7ScaleInE1ELSI_1EEEEEENS3_6LayoutINS4_IJNS5_ILi1EEENS5_ILi2EEESM_EEENS4_IJNS5_ILi0EEESM_SP_EEEEENS4_IJNS3_10UnderscoreESS_SS_EEEEELb1EEEEEvNT_6ParamsE)
        /*02d8*/ 	.word	0x0000002e


	//----- nvinfo : EIATTR_FRAME_SIZE
	.align		4
.L_132:
        /*02dc*/ 	.byte	0x04, 0x11
        /*02de*/ 	.short	(.L_134 - .L_133)
	.align		4
.L_133:
        /*02e0*/ 	.word	index@(_ZN7cutlass13device_kernelIN5flash32FlashAttnBwdPostprocessConvertdQIN4cute5tupleIJNS3_1CILi96EEENS5_ILi64EEEEEENS_6half_tEfNS_4arch4Sm90ELi256ENS3_8TiledMMAINS3_8MMA_AtomIJNS3_4SM904GMMA25MMA_64x16x16_F32F16F16_SSILNSF_5MajorE1ELSH_0ELNSF_7ScaleInE1ELSI_1EEEEEENS3_6LayoutINS4_IJNS5_ILi1EEENS5_ILi2EEESM_EEENS4_IJNS5_ILi0EEESM_SP_EEEEENS4_IJNS3_10UnderscoreESS_SS_EEEEELb1EEEEEvNT_6ParamsE)
        /*02e4*/ 	.word	0x00000000


	//----- nvinfo : EIATTR_REGCOUNT
	.align		4
.L_134:
        /*02e8*/ 	.byte	0x04, 0x2f
        /*02ea*/ 	.short	(.L_136 - .L_135)
	.align		4
.L_135:
        /*02ec*/ 	.word	index@(_ZN7cutlass13device_kernelIN5flash11enable_sm90INS1_16FlashAttnBwdSm90INS1_25CollectiveMainloopBwdSm90ILi2ELi2ELi2EN4cute5tupleIJNS5_1CILi1EEES8_S8_EEENS6_IJNS7_ILi96EEENS7_ILi128EEENS7_ILi64EEEEEENS_6half_tEfNS_4arch4Sm90ELb1ELb0ELb1ELb1ELb0ELb1ELb0ELb1ELi2ELi1ELi2ELi2ELb0EEENS1_24CollectiveEpilogueBwdGQAISD_fSG_Li256ELb1ELb0EEENS1_25SingleTileBwdLPTSchedulerILb1ELi128ELb0EEEEEEEEEvNT_6ParamsE)
        /*02f0*/ 	.word	0x00000004


	//----- nvinfo : EIATTR_FRAME_SIZE
	.align		4
.L_136:
        /*02f4*/ 	.byte	0x04, 0x11
        /*02f6*/ 	.short	(.L_138 - .L_137)
	.align		4
.L_137:
        /*02f8*/ 	.word	index@(_ZN7cutlass13device_kernelIN5flash11enable_sm90INS1_16FlashAttnBwdSm90INS1_25CollectiveMainloopBwdSm90ILi2ELi2ELi2EN4cute5tupleIJNS5_1CILi1EEES8_S8_EEENS6_IJNS7_ILi96EEENS7_ILi128EEENS7_ILi64EEEEEENS_6half_tEfNS_4arch4Sm90ELb1ELb0ELb1ELb1ELb0ELb1ELb0ELb1ELi2ELi1ELi2ELi2ELb0EEENS1_24CollectiveEpilogueBwdGQAISD_fSG_Li256ELb1ELb0EEENS1_25SingleTileBwdLPTSchedulerILb1ELi128ELb0EEEEEEEEEvNT_6ParamsE)
        /*02fc*/ 	.word	0x00000000


	//----- nvinfo : EIATTR_REGCOUNT
	.align		4
.L_138:
        /*0300*/ 	.byte	0x04, 0x2f
        /*0302*/ 	.short	(.L_140 - .L_139)
	.align		4
.L_139:
        /*0304*/ 	.word	index@(_ZN7cutlass13device_kernelIN5flash11enable_sm90INS1_16FlashAttnBwdSm90INS1_25CollectiveMainloopBwdSm90ILi2ELi2ELi2EN4cute5tupleIJNS5_1CILi1EEES8_S8_EEENS6_IJNS7_ILi96EEENS7_ILi128EEENS7_ILi64EEEEEENS_6half_tEfNS_4arch4Sm90ELb1ELb0ELb1ELb1ELb1ELb1ELb0ELb1ELi2ELi1ELi2ELi2ELb0EEENS1_21CollectiveEpilogueBwdISD_SE_SG_Li256ELb1ELb0ELi1EEENS1_25SingleTileBwdLPTSchedulerILb1ELi128ELb1EEEEEEEEEvNT_6ParamsE)
        /*0308*/ 	.word	0x00000004


	//----- nvinfo : EIATTR_FRAME_SIZE
	.align		4
.L_140:
        /*030c*/ 	.byte	0x04, 0x11
        /*030e*/ 	.short	(.L_142 - .L_141)
	.align		4
.L_141:
        /*0310*/ 	.word	index@(_ZN7cutlass13device_kernelIN5flash11enable_sm90INS1_16FlashAttnBwdSm90INS1_25CollectiveMainloopBwdSm90ILi2ELi2ELi2EN4cute5tupleIJNS5_1CILi1EEES8_S8_EEENS6_IJNS7_ILi96EEENS7_ILi128EEENS7_ILi64EEEEEENS_6half_tEfNS_4arch4Sm90ELb1ELb0ELb1ELb1ELb1ELb1ELb0ELb1ELi2ELi1ELi2ELi2ELb0EEENS1_21CollectiveEpilogueBwdISD_SE_SG_Li256ELb1ELb0ELi1EEENS1_25SingleTileBwdLPTSchedulerILb1ELi128ELb1EEEEEEEEEvNT_6ParamsE)
        /*0314*/ 	.word	0x00000000


	//----- nvinfo : EIATTR_REGCOUNT
	.align		4
.L_142:
        /*0318*/ 	.byte	0x04, 0x2f
        /*031a*/ 	.short	(.L_144 - .L_143)
	.align		4
.L_143:
        /*031c*/ 	.word	index@(_ZN7cutlass13device_kernelIN5flash11enable_sm90INS1_16FlashAttnBwdSm90INS1_25CollectiveMainloopBwdSm90ILi2ELi2ELi2EN4cute5tupleIJNS5_1CILi1EEES8_S8_EEENS6_IJNS7_ILi96EEENS7_ILi128EEENS7_ILi64EEEEEENS_6half_tEfNS_4arch4Sm90ELb1ELb0ELb1ELb1ELb0ELb1ELb0ELb1ELi2ELi1ELi2ELi2ELb0EEENS1_21CollectiveEpilogueBwdISD_SE_SG_Li256ELb1ELb0ELi1EEENS1_25SingleTileBwdLPTSchedulerILb1ELi128ELb0EEEEEEEEEvNT_6ParamsE)
        /*0320*/ 	.word	0x00000004


	//----- nvinfo : EIATTR_FRAME_SIZE
	.align		4
.L_144:
        /*0324*/ 	.byte	0x04, 0x11
        /*0326*/ 	.short	(.L_146 - .L_145)
	.align		4
.L_145:
        /*0328*/ 	.word	index@(_ZN7cutlass13device_kernelIN5flash11enable_sm90INS1_16FlashAttnBwdSm90INS1_25CollectiveMainloopBwdSm90ILi2ELi2ELi2EN4cute5tupleIJNS5_1CILi1EEES8_S8_EEENS6_IJNS7_ILi96EEENS7_ILi128EEENS7_ILi64EEEEEENS_6half_tEfNS_4arch4Sm90ELb1ELb0ELb1ELb1ELb0ELb1ELb0ELb1ELi2ELi1ELi2ELi2ELb0EEENS1_21CollectiveEpilogueBwdISD_SE_SG_Li256ELb1ELb0ELi1EEENS1_25SingleTileBwdLPTSchedulerILb1ELi128ELb0EEEEEEEEEvNT_6ParamsE)
        /*032c*/ 	.word	0x00000000


	//----- nvinfo : EIATTR_REGCOUNT
	.align		4
.L_146:
        /*0330*/ 	.byte	0x04, 0x2f
        /*0332*/ 	.short	(.L_148 - .L_147)
	.align		4
.L_147:
        /*0334*/ 	.word	index@(_ZN7cutlass13device_kernelIN5flash22FlashAttnBwdPreprocessIN4cute5tupleIJNS3_1CILi96EEENS5_ILi64EEEEEENS_6half_tEfNS_4arch4Sm90ELb1ELb0EEEEEvNT_6ParamsE)
        /*0338*/ 	.word	0x00000034


	//----- nvinfo : EIATTR_FRAME_SIZE
	.align		4
.L_148:
        /*033c*/ 	.byte	0x04, 0x11
        /*033e*/ 	.short	(.L_150 - .L_149)
	.align		4
.L_149:
        /*0340*/ 	.word	index@(_ZN7cutlass13device_kernelIN5flash22FlashAttnBwdPreprocessIN4cute5tupleIJNS3_1CILi96EEENS5_ILi64EEEEEENS_6half_tEfNS_4arch4Sm90ELb1ELb0EEEEEvNT_6ParamsE)
        /*0344*/ 	.word	0x00000000


	//----- nvinfo : EIATTR_REGCOUNT
	.align		4
.L_150:
        /*0348*/ 	.byte	0x04, 0x2f
        /*034a*/ 	.short	(.L_152 - .L_151)
	.align		4
.L_151:
        /*034c*/ 	.word	index@(_ZN7cutlass13device_kernelIN5flash11enable_sm90INS1_16FlashAttnBwdSm90INS1_25CollectiveMainloopBwdSm90ILi2ELi2ELi2EN4cute5tupleIJNS5_1CILi1EEES8_S8_EEENS6_IJNS7_ILi96EEENS7_ILi128EEENS7_ILi64EEEEEENS_6half_tEfNS_4arch4Sm90ELb1ELb0ELb1ELb0ELb1ELb1ELb0ELb1ELi2ELi1ELi2ELi2ELb0EEENS1_24CollectiveEpilogueBwdGQAISD_fSG_Li256ELb0ELb1EEENS1_25SingleTileBwdLPTSchedulerILb0ELi128ELb1EEEEEEEEEvNT_6ParamsE)
        /*0350*/ 	.word	0x00000004


	//----- nvinfo : EIATTR_FRAME_SIZE
	.align		4
.L_152:
        /*0354*/ 	.byte	0x04, 0x11
        /*0356*/ 	.short	(.L_154 - .L_153)
	.align		4
.L_153:
        /*0358*/ 	.word	index@(_ZN7cutlass13device_kernelIN5flash11enable_sm90INS1_16FlashAttnBwdSm90INS1_25CollectiveMainloopBwdSm90ILi2ELi2ELi2EN4cute5tupleIJNS5_1CILi1EEES8_S8_EEENS6_IJNS7_ILi96EEENS7_ILi128EEENS7_ILi64EEEEEENS_6half_tEfNS_4arch4Sm90ELb1ELb0ELb1ELb0ELb1ELb1ELb0ELb1ELi2ELi1ELi2ELi2ELb0EEENS1_24CollectiveEpilogueBwdGQAISD_fSG_Li256ELb0ELb1EEENS1_25SingleTileBwdLPTSchedulerILb0ELi128ELb1EEEEEEEEEvNT_6ParamsE)
        /*035c*/ 	.word	0x00000000


	//----- nvinfo : EIATTR_REGCOUNT
	.align		4
.L_154:
        /*0360*/ 	.byte	0x04, 0x2f
        /*0362*/ 	.short	(.L_156 - .L_155)
	.align		4
.L_155:
        /*0364*/ 	.word	index@(_ZN7cutlass13device_kernelIN5flash11enable_sm90INS1_16FlashAttnBwdSm90INS1_25CollectiveMainloopBwdSm90ILi2ELi2ELi2EN4cute5tupleIJNS5_1CILi1EEES8_S8_EEENS6_IJNS7_ILi96EEENS7_ILi128EEENS7_ILi64EEEEEENS_6half_tEfNS_4arch4Sm90ELb1ELb0ELb1ELb0ELb0ELb1ELb0ELb1ELi2ELi1ELi2ELi2ELb0EEENS1_24CollectiveEpilogueBwdGQAISD_fSG_Li256ELb0ELb0EEENS1_25SingleTileBwdLPTSchedulerILb0ELi128ELb0EEEEEEEEEvNT_6ParamsE)
        /*0368*/ 	.word	0x00000004


	//----- nvinfo : EIATTR_FRAME_SIZE
	.align		4
.L_156:
        /*036c*/ 	.byte	0x04, 0x11
        /*036e*/ 	.short	(.L_158 - .L_157)
	.align		4
.L_157:
        /*0370*/ 	.word	index@(_ZN7cutlass13device_kernelIN5flash11enable_sm90INS1_16FlashAttnBwdSm90INS1_25CollectiveMainloopBwdSm90ILi2ELi2ELi2EN4cute5tupleIJNS5_1CILi1EEES8_S8_EEENS6_IJNS7_ILi96EEENS7_ILi128EEENS7_ILi64EEEEEENS_6half_tEfNS_4arch4Sm90ELb1ELb0ELb1ELb0ELb0ELb1ELb0ELb1ELi2ELi1ELi2ELi2ELb0EEENS1_24CollectiveEpilogueBwdGQAISD_fSG_Li256ELb0ELb0EEENS1_25SingleTileBwdLPTSchedulerILb0ELi128ELb0EEEEEEEEEvNT_6ParamsE)
        /*0374*/ 	.word	0x00000000


	//----- nvinfo : EIATTR_REGCOUNT
	.align		4
.L_158:
        /*0378*/ 	.byte	0x04, 0x2f
        /*037a*/ 	.short	(.L_160 - .L_159)
	.align		4
.L_159:
        /*037c*/ 	.word	index@(_ZN7cutlass13device_kernelIN5flash11enable_sm90INS1_16FlashAttnBwdSm90INS1_25CollectiveMainloopBwdSm90ILi2ELi2ELi2EN4cute5tupleIJNS5_1CILi1EEES8_S8_EEENS6_IJNS7_ILi96EEENS7_ILi128EEENS7_ILi64EEEEEENS_6half_tEfNS_4arch4Sm90ELb1ELb0ELb1ELb0ELb1ELb1ELb0ELb1ELi2ELi1ELi2ELi2ELb0EEENS1_21CollectiveEpilogueBwdISD_SE_SG_Li256ELb0ELb0ELi1EEENS1_25SingleTileBwdLPTSchedulerILb0ELi128ELb1EEEEEEEEEvNT_6ParamsE)
        /*0380*/ 	.word	0x00000004


	//----- nvinfo : EIATTR_FRAME_SIZE
	.align		4
.L_160:
        /*0384*/ 	.byte	0x04, 0x11
        /*0386*/ 	.short	(.L_162 - .L_161)
	.align		4
.L_161:
        /*0388*/ 	.word	index@(_ZN7cutlass13device_kernelIN5flash11enable_sm90INS1_16FlashAttnBwdSm90INS1_25CollectiveMainloopBwdSm90ILi2ELi2ELi2EN4cute5tupleIJNS5_1CILi1EEES8_S8_EEENS6_IJNS7_ILi96EEENS7_ILi128EEENS7_ILi64EEEEEENS_6half_tEfNS_4arch4Sm90ELb1ELb0ELb1ELb0ELb1ELb1ELb0ELb1ELi2ELi1ELi2ELi2ELb0EEENS1_21CollectiveEpilogueBwdISD_SE_SG_Li256ELb0ELb0ELi1EEENS1_25SingleTileBwdLPTSchedulerILb0ELi128ELb1EEEEEEEEEvNT_6ParamsE)
        /*038c*/ 	.word	0x00000000


	//----- nvinfo : EIATTR_REGCOUNT
	.align		4
.L_162:
        /*0390*/ 	.byte	0x04, 0x2f
        /*0392*/ 	.short	(.L_164 - .L_163)
	.align		4
.L_163:
        /*0394*/ 	.word	index@(_ZN7cutlass13device_kernelIN5flash11enable_sm90INS1_16FlashAttnBwdSm90INS1_25CollectiveMainloopBwdSm90ILi2ELi2ELi2EN4cute5tupleIJNS5_1CILi1EEES8_S8_EEENS6_IJNS7_ILi96EEENS7_ILi128EEENS7_ILi64EEEEEENS_6half_tEfNS_4arch4Sm90ELb1ELb0ELb1ELb0ELb0ELb1ELb0ELb1ELi2ELi1ELi2ELi2ELb0EEENS1_21CollectiveEpilogueBwdISD_SE_SG_Li256ELb0ELb0ELi1EEENS1_25SingleTileBwdLPTSchedulerILb0ELi128ELb0EEEEEEEEEvNT_6ParamsE)
        /*0398*/ 	.word	0x00000004


	//----- nvinfo : EIATTR_FRAME_SIZE
	.align		4
.L_164:
        /*039c*/ 	.byte	0x04, 0x11
        /*039e*/ 	.short	(.L_166 - .L_165)
	.align		4
.L_165:
        /*03a0*/ 	.word	index@(_ZN7cutlass13device_kernelIN5flash11enable_sm90INS1_16FlashAttnBwdSm90INS1_25CollectiveMainloopBwdSm90ILi2ELi2ELi2EN4cute5tupleIJNS5_1CILi1EEES8_S8_EEENS6_IJNS7_ILi96EEENS7_ILi128EEENS7_ILi64EEEEEENS_6half_tEfNS_4arch4Sm90ELb1ELb0ELb1ELb0ELb0ELb1ELb0ELb1ELi2ELi1ELi2ELi2ELb0EEENS1_21CollectiveEpilogueBwdISD_SE_SG_Li256ELb0ELb0ELi1EEENS1_25SingleTileBwdLPTSchedulerILb0ELi128ELb0EEEEEEEEEvNT_6ParamsE)
        /*03a4*/ 	.word	0x00000000


	//----- nvinfo : EIATTR_REGCOUNT
	.align		4
.L_166:
        /*03a8*/ 	.byte	0x04, 0x2f
        /*03aa*/ 	.short	(.L_168 - .L_167)
	.align		4
.L_167:
        /*03ac*/ 	.word	index@(_ZN7cutlass13device_kernelIN5flash11enable_sm90INS1_16FlashAttnBwdSm90INS1_25CollectiveMainloopBwdSm90ILi2ELi2ELi2EN4cute5tupleIJNS5_1CILi1EEES8_S8_EEENS6_IJNS7_ILi128EEESA_NS7_ILi64EEEEEENS_6half_tEfNS_4arch4Sm90ELb0ELb1ELb1ELb1ELb1ELb1ELb0ELb0ELi2ELi1ELi2ELi2ELb0EEENS1_24CollectiveEpilogueBwdGQAISC_fSF_Li256ELb1ELb1EEENS1_19SingleTileSchedulerILb1ELb0ELb0ELi128EEEEEEEEEvNT_6ParamsE)
        /*03b0*/ 	.word	0x00000004


	//----- nvinfo : EIATTR_FRAME_SIZE
	.align		4
.L_168:
        /*03b4*/ 	.byte	0x04, 0x11
        /*03b6*/ 	.short	(.L_170 - .L_169)
	.align		4
.L_169:
        /*03b8*/ 	.word	index@(_ZN7cutlass13device_kernelIN5flash11enable_sm90INS1_16FlashAttnBwdSm90INS1_25CollectiveMainloopBwdSm90ILi2ELi2ELi2EN4cute5tupleIJNS5_1CILi1EEES8_S8_EEENS6_IJNS7_ILi128EEESA_NS7_ILi64EEEEEENS_6half_tEfNS_4arch4Sm90ELb0ELb1ELb1ELb1ELb1ELb1ELb0ELb0ELi2ELi1ELi2ELi2ELb0EEENS1_24CollectiveEpilogueBwdGQAISC_fSF_Li256ELb1ELb1EEENS1_19SingleTileSchedulerILb1ELb0ELb0ELi128EEEEEEEEEvNT_6ParamsE)
        /*03bc*/ 	.word	0x00000000


	//----- nvinfo : EIATTR_REGCOUNT
	.align		4
.L_170:
        /*03c0*/ 	.byte	0x04, 0x2f
        /*03c2*/ 	.short	(.L_172 - .L_171)
	.align		4
.L_171:
        /*03c4*/ 	.word	index@(_ZN7cutlass13device_kernelIN5flash11enable_sm90INS1_16FlashAttnBwdSm90INS1_25CollectiveMainloopBwdSm90ILi2ELi2ELi2EN4cute5tupleIJNS5_1CILi1EEES8_S8_EEENS6_IJNS7_ILi128EEESA_NS7_ILi64EEEEEENS_6half_tEfNS_4arch4Sm90ELb0ELb1ELb1ELb1ELb0ELb1ELb0ELb0ELi2ELi1ELi2ELi2ELb0EEENS1_24CollectiveEpilogueBwdGQAISC_fSF_Li256ELb1ELb0EEENS1_19SingleTileSchedulerILb1ELb0ELb0ELi128EEEEEEEEEvNT_6ParamsE)
        /*03c8*/ 	.word	0x00000004


	//----- nvinfo : EIATTR_FRAME_SIZE
	.align		4
.L_172:
        /*03cc*/ 	.byte	0x04, 0x11
        /*03ce*/ 	.short	(.L_174 - .L_173)
	.align		4
.L_173:
        /*03d0*/ 	.word	index@(_ZN7cutlass13device_kernelIN5flash11enable_sm90INS1_16FlashAttnBwdSm90INS1_25CollectiveMainloopBwdSm90ILi2ELi2ELi2EN4cute5tupleIJNS5_1CILi1EEES8_S8_EEENS6_IJNS7_ILi128EEESA_NS7_ILi64EEEEEENS_6half_tEfNS_4arch4Sm90ELb0ELb1ELb1ELb1ELb0ELb1ELb0ELb0ELi2ELi1ELi2ELi2ELb0EEENS1_24CollectiveEpilogueBwdGQAISC_fSF_Li256ELb1ELb0EEENS1_19SingleTileSchedulerILb1ELb0ELb0ELi128EEEEEEEEEvNT_6ParamsE)
        /*03d4*/ 	.word	0x00000000


	//----- nvinfo : EIATTR_REGCOUNT
	.align		4
.L_174:
        /*03d8*/ 	.byte	0x04, 0x2f
        /*03da*/ 	.short	(.L_176 - .L_175)
	.align		4
.L_175:
        /*03dc*/ 	.word	index@(_ZN7cutlass13device_kernelIN5flash11enable_sm90INS1_16FlashAttnBwdSm90INS1_25CollectiveMainloopBwdSm90ILi2ELi2ELi2EN4cute5tupleIJNS5_1CILi1EEES8_S8_EEENS6_IJNS7_ILi128EEESA_NS7_ILi64EEEEEENS_6half_tEfNS_4arch4Sm90ELb0ELb1ELb1ELb1ELb1ELb1ELb0ELb0ELi2ELi1ELi2ELi2ELb0EEENS1_21CollectiveEpilogueBwdISC_SD_SF_Li256ELb1ELb0ELi1EEENS1_19SingleTileSchedulerILb1ELb0ELb0ELi128EEEEEEEEEvNT_6ParamsE)
        /*03e0*/ 	.word	0x00000004


	//----- nvinfo : EIATTR_FRAME_SIZE
	.align		4
.L_176:
        /*03e4*/ 	.byte	0x04, 0x11
        /*03e6*/ 	.short	(.L_178 - .L_177)
	.align		4
.L_177:
        /*03e8*/ 	.word	index@(_ZN7cutlass13device_kernelIN5flash11enable_sm90INS1_16FlashAttnBwdSm90INS1_25CollectiveMainloopBwdSm90ILi2ELi2ELi2EN4cute5tupleIJNS5_1CILi1EEES8_S8_EEENS6_IJNS7_ILi128EEESA_NS7_ILi64EEEEEENS_6half_tEfNS_4arch4Sm90ELb0ELb1ELb1ELb1ELb1ELb1ELb0ELb0ELi2ELi1ELi2ELi2ELb0EEENS1_21CollectiveEpilogueBwdISC_SD_SF_Li256ELb1ELb0ELi1EEENS1_19SingleTileSchedulerILb1ELb0ELb0ELi128EEEEEEEEEvNT_6ParamsE)
        /*03ec*/ 	.word	0x00000000


	//----- nvinfo : EIATTR_REGCOUNT
	.align		4
.L_178:
        /*03f0*/ 	.byte	0x04, 0x2f
        /*03f2*/ 	.short	(.L_180 - .L_179)
	.align		4
.L_179:
        /*03f4*/ 	.word	index@(_ZN7cutlass13device_kernelIN5flash11enable_sm90INS1_16FlashAttnBwdSm90INS1_25CollectiveMainloopBwdSm90ILi2ELi2ELi2EN4cute5tupleIJNS5_1CILi1EEES8_S8_EEENS6_IJNS7_ILi128EEESA_NS7_ILi64EEEEEENS_6half_tEfNS_4arch4Sm90ELb0ELb1ELb1ELb1ELb0ELb1ELb0ELb0ELi2ELi1ELi2ELi2ELb0EEENS1_21CollectiveEpilogueBwdISC_SD_SF_Li256ELb1ELb0ELi1EEENS1_19SingleTileSchedulerILb1ELb0ELb0ELi128EEEEEEEEEvNT_6ParamsE)
        /*03f8*/ 	.word	0x00000004


	//----- nvinfo : EIATTR_FRAME_SIZE
	.align		4
.L_180:
        /*03fc*/ 	.byte	0x04, 0x11
        /*03fe*/ 	.short	(.L_182 - .L_181)
	.align		4
.L_181:
        /*0400*/ 	.word	index@(_ZN7cutlass13device_kernelIN5flash11enable_sm90INS1_16FlashAttnBwdSm90INS1_25CollectiveMainloopBwdSm90ILi2ELi2ELi2EN4cute5tupleIJNS5_1CILi1EEES8_S8_EEENS6_IJNS7_ILi128EEESA_NS7_ILi64EEEEEENS_6half_tEfNS_4arch4Sm90ELb0ELb1ELb1ELb1ELb0ELb1ELb0ELb0ELi2ELi1ELi2ELi2ELb0EEENS1_21CollectiveEpilogueBwdISC_SD_SF_Li256ELb1ELb0ELi1EEENS1_19SingleTileSchedulerILb1ELb0ELb0ELi128EEEEEEEEEvNT_6ParamsE)
        /*0404*/ 	.word	0x00000000


	//----- nvinfo : EIATTR_REGCOUNT
	.align		4
.L_182:
        /*0408*/ 	.byte	0x04, 0x2f
        /*040a*/ 	.short	(.L_184 - .L_183)
	.align		4
.L_183:
        /*040c*/ 	.word	index@(_ZN7cutlass13device_kernelIN5flash11enable_sm90INS1_16FlashAttnBwdSm90INS1_25CollectiveMainloopBwdSm90ILi2ELi2ELi2EN4cute5tupleIJNS5_1CILi1EEES8_S8_EEENS6_IJNS7_ILi128EEESA_NS7_ILi64EEEEEENS_6half_tEfNS_4arch4Sm90ELb0ELb1ELb1ELb0ELb1ELb1ELb0ELb0ELi2ELi1ELi2ELi2ELb0EEENS1_24CollectiveEpilogueBwdGQAISC_fSF_Li256ELb0ELb1EEENS1_19SingleTileSchedulerILb0ELb0ELb0ELi128EEEEEEEEEvNT_6ParamsE)
        /*0410*/ 	.word	0x00000004


	//----- nvinfo : EIATTR_FRAME_SIZE
	.align		4
.L_184:
        /*0414*/ 	.byte	0x04, 0x11
        /*0416*/ 	.short	(.L_186 - .L_185)
	.align		4
.L_185:
        /*0418*/ 	.word	index@(_ZN7cutlass13device_kernelIN5flash11enable_sm90INS1_16FlashAttnBwdSm90INS1_25CollectiveMainloopBwdSm90ILi2ELi2ELi2EN4cute5tupleIJNS5_1CILi1EEES8_S8_EEENS6_IJNS7_ILi128EEESA_NS7_ILi64EEEEEENS_6half_tEfNS_4arch4Sm90ELb0ELb1ELb1ELb0ELb1ELb1ELb0ELb0ELi2ELi1ELi2ELi2ELb0EEENS1_24CollectiveEpilogueBwdGQAISC_fSF_Li256ELb0ELb1EEENS1_19SingleTileSchedulerILb0ELb0ELb0ELi128EEEEEEEEEvNT_6ParamsE)
        /*041c*/ 	.word	0x00000000


	//----- nvinfo : EIATTR_REGCOUNT
	.align		4
.L_186:
        /*0420*/ 	.byte	0x04, 0x2f
        /*0422*/ 	.short	(.L_188 - .L_187)
	.align		4
.L_187:
        /*0424*/ 	.word	index@(_ZN7cutlass13device_kernelIN5flash11enable_sm90INS1_16FlashAttnBwdSm90INS1_25CollectiveMainloopBwdSm90ILi2ELi2ELi2EN4cute5tupleIJNS5_1CILi1EEES8_S8_EEENS6_IJNS7_ILi128EEESA_NS7_ILi64EEEEEENS_6half_tEfNS_4arch4Sm90ELb0ELb1ELb1ELb0ELb0ELb1ELb0ELb0ELi2ELi1ELi2ELi2ELb0EEENS1_24CollectiveEpilogueBwdGQAISC_fSF_Li256ELb0ELb0EEENS1_19SingleTileSchedulerILb0ELb0ELb0ELi128EEEEEEEEEvNT_6ParamsE)
        /*0428*/ 	.word	0x00000004


	//----- nvinfo : EIATTR_FRAME_SIZE
	.align		4
.L_188:
        /*042c*/ 	.byte	0x04, 0x11
        /*042e*/ 	.short	(.L_190 - .L_189)
	.align		4
.L_189:
        /*0430*/ 	.word	index@(_ZN7cutlass13device_kernelIN5flash11enable_sm90INS1_16FlashAttnBwdSm90INS1_25CollectiveMainloopBwdSm90ILi2ELi2ELi2EN4cute5tupleIJNS5_1CILi1EEES8_S8_EEENS6_IJNS7_ILi128EEESA_NS7_ILi64EEEEEENS_6half_tEfNS_4arch4Sm90ELb0ELb1ELb1ELb0ELb0ELb1ELb0ELb0ELi2ELi1ELi2ELi2ELb0EEENS1_24CollectiveEpilogueBwdGQAISC_fSF_Li256ELb0ELb0EEENS1_19SingleTileSchedulerILb0ELb0ELb0ELi128EEEEEEEEEvNT_6ParamsE)
        /*0434*/ 	.word	0x00000000


	//----- nvinfo : EIATTR_REGCOUNT
	.align		4
.L_190:
        /*0438*/ 	.byte	0x04, 0x2f
        /*043a*/ 	.short	(.L_192 - .L_191)
	.align		4
.L_191:
        /*043c*/ 	.word	index@(_ZN7cutlass13device_kernelIN5flash11enable_sm90INS1_16FlashAttnBwdSm90INS1_25CollectiveMainloopBwdSm90ILi2ELi2ELi2EN4cute5tupleIJNS5_1CILi1EEES8_S8_EEENS6_IJNS7_ILi128EEESA_NS7_ILi64EEEEEENS_6half_tEfNS_4arch4Sm90ELb0ELb1ELb1ELb0ELb1ELb1ELb0ELb0ELi2ELi1ELi2ELi2ELb0EEENS1_21CollectiveEpilogueBwdISC_SD_SF_Li256ELb0ELb0ELi1EEENS1_19SingleTileSchedulerILb0ELb0ELb0ELi128EEEEEEEEEvNT_6ParamsE)
        /*0440*/ 	.word	0x00000004


	//----- nvinfo : EIATTR_FRAME_SIZE
	.align		4
.L_192:
        /*0444*/ 	.byte	0x04, 0x11
        /*0446*/ 	.short	(.L_194 - .L_193)
	.align		4
.L_193:
        /*0448*/ 	.word	index@(_ZN7cutlass13device_kernelIN5flash11enable_sm90INS1_16FlashAttnBwdSm90INS1_25CollectiveMainloopBwdSm90ILi2ELi2ELi2EN4cute5tupleIJNS5_1CILi1EEES8_S8_EEENS6_IJNS7_ILi128EEESA_NS7_ILi64EEEEEENS_6half_tEfNS_4arch4Sm90ELb0ELb1ELb1ELb0ELb1ELb1ELb0ELb0ELi2ELi1ELi2ELi2ELb0EEENS1_21CollectiveEpilogueBwdISC_SD_SF_Li256ELb0ELb0ELi1EEENS1_19SingleTileSchedulerILb0ELb0ELb0ELi128EEEEEEEEEvNT_6ParamsE)
        /*044c*/ 	.word	0x00000000


	//----- nvinfo : EIATTR_REGCOUNT
	.align		4
.L_194:
        /*0450*/ 	.byte	0x04, 0x2f
        /*0452*/ 	.short	(.L_196 - .L_195)
	.align		4
.L_195:
        /*0454*/ 	.word	index@(_ZN7cutlass13device_kernelIN5flash11enable_sm90INS1_16FlashAttnBwdSm90INS1_25CollectiveMainloopBwdSm90ILi2ELi2ELi2EN4cute5tupleIJNS5_1CILi1EEES8_S8_EEENS6_IJNS7_ILi128EEESA_NS7_ILi64EEEEEENS_6half_tEfNS_4arch4Sm90ELb0ELb1ELb1ELb0ELb0ELb1ELb0ELb0ELi2ELi1ELi2ELi2ELb0EEENS1_21CollectiveEpilogueBwdISC_SD_SF_Li256ELb0ELb0ELi1EEENS1_19SingleTileSchedulerILb0ELb0ELb0ELi128EEEEEEEEEvNT_6ParamsE)
        /*0458*/ 	.word	0x00000004


	//----- nvinfo : EIATTR_FRAME_SIZE
	.align		4
.L_196:
        /*045c*/ 	.byte	0x04, 0x11
        /*045e*/ 	.short	(.L_198 - .L_197)
	.align		4
.L_197:
        /*0460*/ 	.word	index@(_ZN7cutlass13device_kernelIN5flash11enable_sm90INS1_16FlashAttnBwdSm90INS1_25CollectiveMainloopBwdSm90ILi2ELi2ELi2EN4cute5tupleIJNS5_1CILi1EEES8_S8_EEENS6_IJNS7_ILi128EEESA_NS7_ILi64EEEEEENS_6half_tEfNS_4arch4Sm90ELb0ELb1ELb1ELb0ELb0ELb1ELb0ELb0ELi2ELi1ELi2ELi2ELb0EEENS1_21CollectiveEpilogueBwdISC_SD_SF_Li256ELb0ELb0ELi1EEENS1_19SingleTileSchedulerILb0ELb0ELb0ELi128EEEEEEEEEvNT_6ParamsE)
        /*0464*/ 	.word	0x00000000


	//----- nvinfo : EIATTR_REGCOUNT
	.align		4
.L_198:
        /*0468*/ 	.byte	0x04, 0x2f
        /*046a*/ 	.short	(.L_200 - .L_199)
	.align		4
.L_199:
        /*046c*/ 	.word	index@(_ZN7cutlass13device_kernelIN5flash11enable_sm90INS1_16FlashAttnBwdSm90INS1_25CollectiveMainloopBwdSm90ILi2ELi2ELi2EN4cute5tupleIJNS5_1CILi1EEES8_S8_EEENS6_IJNS7_ILi128EEESA_NS7_ILi64EEEEEENS_6half_tEfNS_4arch4Sm90ELb0ELb0ELb1ELb1ELb1ELb1ELb0ELb0ELi2ELi1ELi2ELi2ELb0EEENS1_24CollectiveEpilogueBwdGQAISC_fSF_Li256ELb1ELb1EEENS1_19SingleTileSchedulerILb1ELb0ELb0ELi128EEEEEEEEEvNT_6ParamsE)
        /*0470*/ 	.word	0x00000004


	//----- nvinfo : EIATTR_FRAME_SIZE
	.align		4
.L_200:
        /*0474*/ 	.byte	0x04, 0x11
        /*0476*/ 	.short	(.L_202 - .L_201)
	.align		4
.L_201:
        /*0478*/ 	.word	index@(_ZN7cutlass13device_kernelIN5flash11enable_sm90INS1_16FlashAttnBwdSm90INS1_25CollectiveMainloopBwdSm90ILi2ELi2ELi2EN4cute5tupleIJNS5_1CILi1EEES8_S8_EEENS6_IJNS7_ILi128EEESA_NS7_ILi64EEEEEENS_6half_tEfNS_4arch4Sm90ELb0ELb0ELb1ELb1ELb1ELb1ELb0ELb0ELi2ELi1ELi2ELi2ELb0EEENS1_24CollectiveEpilogueBwdGQAISC_fSF_Li256ELb1ELb1EEENS1_19SingleTileSchedulerILb1ELb0ELb0ELi128EEEEEEEEEvNT_6ParamsE)
        /*047c*/ 	.word	0x00000000


	//----- nvinfo : EIATTR_REGCOUNT
	.align		4
.L_202:
        /*0480*/ 	.byte	0x04, 0x2f
        /*0482*/ 	.short	(.L_204 - .L_203)
	.align		4
.L_203:
        /*0484*/ 	.word	index@(_ZN7cutlass13device_kernelIN5flash11enable_sm90INS1_16FlashAttnBwdSm90INS1_25CollectiveMainloopBwdSm90ILi2ELi2ELi2EN4cute5tupleIJNS5_1CILi1EEES8_S8_EEENS6_IJNS7_ILi128EEESA_NS7_ILi64EEEEEENS_6half_tEfNS_4arch4Sm90ELb0ELb0ELb1ELb1ELb0ELb1ELb0ELb0ELi2ELi1ELi2ELi2ELb0EEENS1_24CollectiveEpilogueBwdGQAISC_fSF_Li256ELb1ELb0EEENS1_19SingleTileSchedulerILb1ELb0ELb0ELi128EEEEEEEEEvNT_6ParamsE)
        /*0488*/ 	.word	0x00000004


	//----- nvinfo : EIATTR_FRAME_SIZE
	.align		4
.L_204:
        /*048c*/ 	.byte	0x04, 0x11
        /*048e*/ 	.short	(.L_206 - .L_205)
	.align		4
.L_205:
        /*0490*/ 	.word	index@(_ZN7cutlass13device_kernelIN5flash11enable_sm90INS1_16FlashAttnBwdSm90INS1_25CollectiveMainloopBwdSm90ILi2ELi2ELi2EN4cute5tupleIJNS5_1CILi1EEES8_S8_EEENS6_IJNS7_ILi128EEESA_NS7_ILi64EEEEEENS_6half_tEfNS_4arch4Sm90ELb0ELb0ELb1ELb1ELb0ELb1ELb0ELb0ELi2ELi1ELi2ELi2ELb0EEENS1_24CollectiveEpilogueBwdGQAISC_fSF_Li256ELb1ELb0EEENS1_19SingleTileSchedulerILb1ELb0ELb0ELi128EEEEEEEEEvNT_6ParamsE)
        /*0494*/ 	.word	0x00000000


	//----- nvinfo : EIATTR_REGCOUNT
	.align		4
.L_206:
        /*0498*/ 	.byte	0x04, 0x2f
        /*049a*/ 	.short	(.L_208 - .L_207)
	.align		4
.L_207:
        /*049c*/ 	.word	index@(_ZN7cutlass13device_kernelIN5flash11enable_sm90INS1_16FlashAttnBwdSm90INS1_25CollectiveMainloopBwdSm90ILi2ELi2ELi2EN4cute5tupleIJNS5_1CILi1EEES8_S8_EEENS6_IJNS7_ILi128EEESA_NS7_ILi64EEEEEENS_6half_tEfNS_4arch4Sm90ELb0ELb0ELb1ELb1ELb1ELb1ELb0ELb0ELi2ELi1ELi2ELi2ELb0EEENS1_21CollectiveEpilogueBwdISC_SD_SF_Li256ELb1ELb0ELi1EEENS1_19SingleTileSchedulerILb1ELb0ELb0ELi128EEEEEEEEEvNT_6ParamsE)
        /*04a0*/ 	.word	0x00000004


	//----- nvinfo : EIATTR_FRAME_SIZE
	.align		4
.L_208:
        /*04a4*/ 	.byte	0x04, 0x11
        /*04a6*/ 	.short	(.L_210 - .L_209)
	.align		4
.L_209:
        /*04a8*/ 	.word	index@(_ZN7cutlass13device_kernelIN5flash11enable_sm90INS1_16FlashAttnBwdSm90INS1_25CollectiveMainloopBwdSm90ILi2ELi2ELi2EN4cute5tupleIJNS5_1CILi1EEES8_S8_EEENS6_IJNS7_ILi128EEESA_NS7_ILi64EEEEEENS_6half_tEfNS_4arch4Sm90ELb0ELb0ELb1ELb1ELb1ELb1ELb0ELb0ELi2ELi1ELi2ELi2ELb0EEENS1_21CollectiveEpilogueBwdISC_SD_SF_Li256ELb1ELb0ELi1EEENS1_19SingleTileSchedulerILb1ELb0ELb0ELi128EEEEEEEEEvNT_6ParamsE)
        /*04ac*/ 	.word	0x00000000


	//----- nvinfo : EIATTR_REGCOUNT
	.align		4
.L_210:
        /*04b0*/ 	.byte	0x04, 0x2f
        /*04b2*/ 	.short	(.L_212 - .L_211)
	.align		4
.L_211:
        /*04b4*/ 	.word	index@(_ZN7cutlass13device_kernelIN5flash11enable_sm90INS1_16FlashAttnBwdSm90INS1_25CollectiveMainloopBwdSm90ILi2ELi2ELi2EN4cute5tupleIJNS5_1CILi1EEES8_S8_EEENS6_IJNS7_ILi128EEESA_NS7_ILi64EEEEEENS_6half_tEfNS_4arch4Sm90ELb0ELb0ELb1ELb1ELb0ELb1ELb0ELb0ELi2ELi1ELi2ELi2ELb0EEENS1_21CollectiveEpilogueBwdISC_SD_SF_Li256ELb1ELb0ELi1EEENS1_19SingleTileSchedulerILb1ELb0ELb0ELi128EEEEEEEEEvNT_6ParamsE)
        /*04b8*/ 	.word	0x00000004


	//----- nvinfo : EIATTR_FRAME_SIZE
	.align		4
.L_212:
        /*04bc*/ 	.byte	0x04, 0x11
        /*04be*/ 	.short	(.L_214 - .L_213)
	.align		4
.L_213:
        /*04c0*/ 	.word	index@(_ZN7cutlass13device_kernelIN5flash11enable_sm90INS1_16FlashAttnBwdSm90INS1_25CollectiveMainloopBwdSm90ILi2ELi2ELi2EN4cute5tupleIJNS5_1CILi1EEES8_S8_EEENS6_IJNS7_ILi128EEESA_NS7_ILi64EEEEEENS_6half_tEfNS_4arch4Sm90ELb0ELb0ELb1ELb1ELb0ELb1ELb0ELb0ELi2ELi1ELi2ELi2ELb0EEENS1_21CollectiveEpilogueBwdISC_SD_SF_Li256ELb1ELb0ELi1EEENS1_19SingleTileSchedulerILb1ELb0ELb0ELi128EEEEEEEEEvNT_6ParamsE)
        /*04c4*/ 	.word	0x00000000


	//----- nvinfo : EIATTR_REGCOUNT
	.align		4
.L_214:
        /*04c8*/ 	.byte	0x04, 0x2f
        /*04ca*/ 	.short	(.L_216 - .L_215)
	.align		4
.L_215:
        /*04cc*/ 	.word	index@(_ZN7cutlass13device_kernelIN5flash11enable_sm90INS1_16FlashAttnBwdSm90INS1_25CollectiveMainloopBwdSm90ILi2ELi2ELi2EN4cute5tupleIJNS5_1CILi1EEES8_S8_EEENS6_IJNS7_ILi128EEESA_NS7_ILi64EEEEEENS_6half_tEfNS_4arch4Sm90ELb0ELb0ELb1ELb0ELb1ELb1ELb0ELb0ELi2ELi1ELi2ELi2ELb0EEENS1_24CollectiveEpilogueBwdGQAISC_fSF_Li256ELb0ELb1EEENS1_19SingleTileSchedulerILb0ELb0ELb0ELi128EEEEEEEEEvNT_6ParamsE)
        /*04d0*/ 	.word	0x00000004


	//----- nvinfo : EIATTR_FRAME_SIZE
	.align		4
.L_216:
        /*04d4*/ 	.byte	0x04, 0x11
        /*04d6*/ 	.short	(.L_218 - .L_217)
	.align		4
.L_217:
        /*04d8*/ 	.word	index@(_ZN7cutlass13device_kernelIN5flash11enable_sm90INS1_16FlashAttnBwdSm90INS1_25CollectiveMainloopBwdSm90ILi2ELi2ELi2EN4cute5tupleIJNS5_1CILi1EEES8_S8_EEENS6_IJNS7_ILi128EEESA_NS7_ILi64EEEEEENS_6half_tEfNS_4arch4Sm90ELb0ELb0ELb1ELb0ELb1ELb1ELb0ELb0ELi2ELi1ELi2ELi2ELb0EEENS1_24CollectiveEpilogueBwdGQAISC_fSF_Li256ELb0ELb1EEENS1_19SingleTileSchedulerILb0ELb0ELb0ELi128EEEEEEEEEvNT_6ParamsE)
        /*04dc*/ 	.word	0x00000000


	//----- nvinfo : EIATTR_REGCOUNT
	.align		4
.L_218:
        /*04e0*/ 	.byte	0x04, 0x2f
        /*04e2*/ 	.short	(.L_220 - .L_219)
	.align		4
.L_219:
        /*04e4*/ 	.word	index@(_ZN7cutlass13device_kernelIN5flash11enable_sm90INS1_16FlashAttnBwdSm90INS1_25CollectiveMainloopBwdSm90ILi2ELi2ELi2EN4cute5tupleIJNS5_1CILi1EEES8_S8_EEENS6_IJNS7_ILi128EEESA_NS7_ILi64EEEEEENS_6half_tEfNS_4arch4Sm90ELb0ELb0ELb1ELb0ELb0ELb1ELb0ELb0ELi2ELi1ELi2ELi2ELb0EEENS1_24CollectiveEpilogueBwdGQAISC_fSF_Li256ELb0ELb0EEENS1_19SingleTileSchedulerILb0ELb0ELb0ELi128EEEEEEEEEvNT_6ParamsE)
        /*04e8*/ 	.word	0x00000004


	//----- nvinfo : EIATTR_FRAME_SIZE
	.align		4
.L_220:
        /*04ec*/ 	.byte	0x04, 0x11
        /*04ee*/ 	.short	(.L_222 - .L_221)
	.align		4
.L_221:
        /*04f0*/ 	.word	index@(_ZN7cutlass13device_kernelIN5flash11enable_sm90INS1_16FlashAttnBwdSm90INS1_25CollectiveMainloopBwdSm90ILi2ELi2ELi2EN4cute5tupleIJNS5_1CILi1EEES8_S8_EEENS6_IJNS7_ILi128EEESA_NS7_ILi64EEEEEENS_6half_tEfNS_4arch4Sm90ELb0ELb0ELb1ELb0ELb0ELb1ELb0ELb0ELi2ELi1ELi2ELi2ELb0EEENS1_24CollectiveEpilogueBwdGQAISC_fSF_Li256ELb0ELb0EEENS1_19SingleTileSchedulerILb0ELb0ELb0ELi128EEEEEEEEEvNT_6ParamsE)
        /*04f4*/ 	.word	0x00000000


	//----- nvinfo : EIATTR_REGCOUNT
	.align		4
.L_222:
        /*04f8*/ 	.byte	0x04, 0x2f
        /*04fa*/ 	.short	(.L_224 - .L_223)
	.align		4
.L_223:
        /*04fc*/ 	.word	index@(_ZN7cutlass13device_kernelIN5flash11enable_sm90INS1_16FlashAttnBwdSm90INS1_25CollectiveMainloopBwdSm90ILi2ELi2ELi2EN4cute5tupleIJNS5_1CILi1EEES8_S8_EEENS6_IJNS7_ILi128EEESA_NS7_ILi64EEEEEENS_6half_tEfNS_4arch4Sm90ELb0ELb0ELb1ELb0ELb1ELb1ELb0ELb0ELi2ELi1ELi2ELi2ELb0EEENS1_21CollectiveEpilogueBwdISC_SD_SF_Li256ELb0ELb0ELi1EEENS1_19SingleTileSchedulerILb0ELb0ELb0ELi128EEEEEEEEEvNT_6ParamsE)
        /*0500*/ 	.word	0x00000004


	//----- nvinfo : EIATTR_FRAME_SIZE
	.align		4
.L_224:
        /*0504*/ 	.byte	0x04, 0x11
        /*0506*/ 	.short	(.L_226 - .L_225)
	.align		4
.L_225:
        /*0508*/ 	.word	index@(_ZN7cutlass13device_kernelIN5flash11enable_sm90INS1_16FlashAttnBwdSm90INS1_25CollectiveMainloopBwdSm90ILi2ELi2ELi2EN4cute5tupleIJNS5_1CILi1EEES8_S8_EEENS6_IJNS7_ILi128EEESA_NS7_ILi64EEEEEENS_6half_tEfNS_4arch4Sm90ELb0ELb0ELb1ELb0ELb1ELb1ELb0ELb0ELi2ELi1ELi2ELi2ELb0EEENS1_21CollectiveEpilogueBwdISC_SD_SF_Li256ELb0ELb0ELi1EEENS1_19SingleTileSchedulerILb0ELb0ELb0ELi128EEEEEEEEEvNT_6ParamsE)
        /*050c*/ 	.word	0x00000000


	//----- nvinfo : EIATTR_REGCOUNT
	.align		4
.L_226:
        /*0510*/ 	.byte	0x04, 0x2f
        /*0512*/ 	.short	(.L_228 - .L_227)
	.align		4
.L_227:
        /*0514*/ 	.word	index@(_ZN7cutlass13device_kernelIN5flash11enable_sm90INS1_16FlashAttnBwdSm90INS1_25CollectiveMainloopBwdSm90ILi2ELi2ELi2EN4cute5tupleIJNS5_1CILi1EEES8_S8_EEENS6_IJNS7_ILi128EEESA_NS7_ILi64EEEEEENS_6half_tEfNS_4arch4Sm90ELb0ELb0ELb1ELb0ELb0ELb1ELb0ELb0ELi2ELi1ELi2ELi2ELb0EEENS1_21CollectiveEpilogueBwdISC_SD_SF_Li256ELb0ELb0ELi1EEENS1_19SingleTileSchedulerILb0ELb0ELb0ELi128EEEEEEEEEvNT_6ParamsE)
        /*0518*/ 	.word	0x00000004


	//----- nvinfo : EIATTR_FRAME_SIZE
	.align		4
.L_228:
        /*051c*/ 	.byte	0x04, 0x11
        /*051e*/ 	.short	(.L_230 - .L_229)
	.align		4
.L_229:
        /*0520*/ 	.word	index@(_ZN7cutlass13device_kernelIN5flash11enable_sm90INS1_16FlashAttnBwdSm90INS1_25CollectiveMainloopBwdSm90ILi2ELi2ELi2EN4cute5tupleIJNS5_1CILi1EEES8_S8_EEENS6_IJNS7_ILi128EEESA_NS7_ILi64EEEEEENS_6half_tEfNS_4arch4Sm90ELb0ELb0ELb1ELb0ELb0ELb1ELb0ELb0ELi2ELi1ELi2ELi2ELb0EEENS1_21CollectiveEpilogueBwdISC_SD_SF_Li256ELb0ELb0ELi1EEENS1_19SingleTileSchedulerILb0ELb0ELb0ELi128EEEEEEEEEvNT_6ParamsE)
        /*0524*/ 	.word	0x00000000


	//----- nvinfo : EIATTR_MIN_STACK_SIZE
	.align		4
.L_230:
        /*0528*/ 	.byte	0x04, 0x12
        /*052a*/ 	.short	(.L_232 - .L_231)
	.align		4
.L_231:
        /*052c*/ 	.word	index@(_ZN7cutlass13device_kernelIN5flash11enable_sm90INS1_16FlashAttnBwdSm90INS1_25CollectiveMainloopBwdSm90ILi2ELi2ELi2EN4cute5tupleIJNS5_1CILi1EEES8_S8_EEENS6_IJNS7_ILi128EEESA_NS7_ILi64EEEEEENS_6half_tEfNS_4arch4Sm90ELb0ELb0ELb1ELb0ELb0ELb1ELb0ELb0ELi2ELi1ELi2ELi2ELb0EEENS1_21CollectiveEpilogueBwdISC_SD_SF_Li256ELb0ELb0ELi1EEENS1_19SingleTileSchedulerILb0ELb0ELb0ELi128EEEEEEEEEvNT_6ParamsE)
        /*0530*/ 	.word	0x00000000


	//----- nvinfo : EIATTR_MIN_STACK_SIZE
	.align		4
.L_232:
        /*0534*/ 	.byte	0x04, 0x12
        /*0536*/ 	.short	(.L_234 - .L_233)
	.align		4
.L_233:
        /*0538*/ 	.word	index@(_ZN7cutlass13device_kernelIN5flash11enable_sm90INS1_16FlashAttnBwdSm90INS1_25CollectiveMainloopBwdSm90ILi2ELi2ELi2EN4cute5tupleIJNS5_1CILi1EEES8_S8_EEENS6_IJNS7_ILi128EEESA_NS7_ILi64EEEEEENS_6half_tEfNS_4arch4Sm90ELb0ELb0ELb1ELb0ELb1ELb1ELb0ELb0ELi2ELi1ELi2ELi2ELb0EEENS1_21CollectiveEpilogueBwdISC_SD_SF_Li256ELb0ELb0ELi1EEENS1_19SingleTileSchedulerILb0ELb0ELb0ELi128EEEEEEEEEvNT_6ParamsE)
        /*053c*/ 	.word	0x00000000


	//----- nvinfo : EIATTR_MIN_STACK_SIZE
	.align		4
.L_234:
        /*0540*/ 	.byte	0x04, 0x12
        /*0542*/ 	.short	(.L_236 - .L_235)
	.align		4
.L_235:
        /*0544*/ 	.word	index@(_ZN7cutlass13device_kernelIN5flash11enable_sm90INS1_16FlashAttnBwdSm90INS1_25CollectiveMainloopBwdSm90ILi2ELi2ELi2EN4cute5tupleIJNS5_1CILi1EEES8_S8_EEENS6_IJNS7_ILi128EEESA_NS7_ILi64EEEEEENS_6half_tEfNS_4arch4Sm90ELb0ELb0ELb1ELb0ELb0ELb1ELb0ELb0ELi2ELi1ELi2ELi2ELb0EEENS1_24CollectiveEpilogueBwdGQAISC_fSF_Li256ELb0ELb0EEENS1_19SingleTileSchedulerILb0ELb0ELb0ELi128EEEEEEEEEvNT_6ParamsE)
        /*0548*/ 	.word	0x00000000


	//----- nvinfo : EIATTR_MIN_STACK_SIZE
	.align		4
.L_236:
        /*054c*/ 	.byte	0x04, 0x12
        /*054e*/ 	.short	(.L_238 - .L_237)
	.align		4
.L_237:
        /*0550*/ 	.word	index@(_ZN7cutlass13device_kernelIN5flash11enable_sm90INS1_16FlashAttnBwdSm90INS1_25CollectiveMainloopBwdSm90ILi2ELi2ELi2EN4cute5tupleIJNS5_1CILi1EEES8_S8_EEENS6_IJNS7_ILi128EEESA_NS7_ILi64EEEEEENS_6half_tEfNS_4arch4Sm90ELb0ELb0ELb1ELb0ELb1ELb1ELb0ELb0ELi2ELi1ELi2ELi2ELb0EEENS1_24CollectiveEpilogueBwdGQAISC_fSF_Li256ELb0ELb1EEENS1_19SingleTileSchedulerILb0ELb0ELb0ELi128EEEEEEEEEvNT_6ParamsE)
        /*0554*/ 	.word	0x00000000


	//----- nvinfo : EIATTR_MIN_STACK_SIZE
	.align		4
.L_238:
        /*0558*/ 	.byte	0x04, 0x12
        /*055a*/ 	.short	(.L_240 - .L_239)
	.align		4
.L_239:
        /*055c*/ 	.word	index@(_ZN7cutlass13device_kernelIN5flash11enable_sm90INS1_16FlashAttnBwdSm90INS1_25CollectiveMainloopBwdSm90ILi2ELi2ELi2EN4cute5tupleIJNS5_1CILi1EEES8_S8_EEENS6_IJNS7_ILi128EEESA_NS7_ILi64EEEEEENS_6half_tEfNS_4arch4Sm90ELb0ELb0ELb1ELb1ELb0ELb1ELb0ELb0ELi2ELi1ELi2ELi2ELb0EEENS1_21CollectiveEpilogueBwdISC_SD_SF_Li256ELb1ELb0ELi1EEENS1_19SingleTileSchedulerILb1ELb0ELb0ELi128EEEEEEEEEvNT_6ParamsE)
        /*0560*/ 	.word	0x00000000


	//----- nvinfo : EIATTR_MIN_STACK_SIZE
	.align		4
.L_240:
        /*0564*/ 	.byte	0x04, 0x12
        /*0566*/ 	.short	(.L_242 - .L_241)
	.align		4
.L_241:
        /*0568*/ 	.word	index@(_ZN7cutlass13device_kernelIN5flash11enable_sm90INS1_16FlashAttnBwdSm90INS1_25CollectiveMainloopBwdSm90ILi2ELi2ELi2EN4cute5tupleIJNS5_1CILi1EEES8_S8_EEENS6_IJNS7_ILi128EEESA_NS7_ILi64EEEEEENS_6half_tEfNS_4arch4Sm90ELb0ELb0ELb1ELb1ELb1ELb1ELb0ELb0ELi2ELi1ELi2ELi2ELb0EEENS1_21CollectiveEpilogueBwdISC_SD_SF_Li256ELb1ELb0ELi1EEENS1_19SingleTileSchedulerILb1ELb0ELb0ELi128EEEEEEEEEvNT_6ParamsE)
        /*056c*/ 	.word	0x00000000


	//----- nvinfo : EIATTR_MIN_STACK_SIZE
	.align		4
.L_242:
        /*0570*/ 	.byte	0x04, 0x12
        /*0572*/ 	.short	(.L_244 - .L_243)
	.align		4
.L_243:
        /*0574*/ 	.word	index@(_ZN7cutlass13device_kernelIN5flash11enable_sm90INS1_16FlashAttnBwdSm90INS1_25CollectiveMainloopBwdSm90ILi2ELi2ELi2EN4cute5tupleIJNS5_1CILi1EEES8_S8_EEENS6_IJNS7_ILi128EEESA_NS7_ILi64EEEEEENS_6half_tEfNS_4arch4Sm90ELb0ELb0ELb1ELb1ELb0ELb1ELb0ELb0ELi2ELi1ELi2ELi2ELb0EEENS1_24CollectiveEpilogueBwdGQAISC_fSF_Li256ELb1ELb0EEENS1_19SingleTileSchedulerILb1ELb0ELb0ELi128EEEEEEEEEvNT_6ParamsE)
        /*0578*/ 	.word	0x00000000


	//----- nvinfo : EIATTR_MIN_STACK_SIZE
	.align		4
.L_244:
        /*057c*/ 	.byte	0x04, 0x12
        /*057e*/ 	.short	(.L_246 - .L_245)
	.align		4
.L_245:
        /*0580*/ 	.word	index@(_ZN7cutlass13device_kernelIN5flash11enable_sm90INS1_16FlashAttnBwdSm90INS1_25CollectiveMainloopBwdSm90ILi2ELi2ELi2EN4cute5tupleIJNS5_1CILi1EEES8_S8_EEENS6_IJNS7_ILi128EEESA_NS7_ILi64EEEEEENS_6half_tEfNS_4arch4Sm90ELb0ELb0ELb1ELb1ELb1ELb1ELb0ELb0ELi2ELi1ELi2ELi2ELb0EEENS1_24CollectiveEpilogueBwdGQAISC_fSF_Li256ELb1ELb1EEENS1_19SingleTileSchedulerILb1ELb0ELb0ELi128EEEEEEEEEvNT_6ParamsE)
        /*0584*/ 	.word	0x00000000


	//----- nvinfo : EIATTR_MIN_STACK_SIZE
	.align		4
.L_246:
        /*0588*/ 	.byte	0x04, 0x12
        /*058a*/ 	.short	(.L_248 - .L_247)
	.align		4
.L_247:
        /*058c*/ 	.word	index@(_ZN7cutlass13device_kernelIN5flash11enable_sm90INS1_16FlashAttnBwdSm90INS1_25CollectiveMainloopBwdSm90ILi2ELi2ELi2EN4cute5tupleIJNS5_1CILi1EEES8_S8_EEENS6_IJNS7_ILi128EEESA_NS7_ILi64EEEEEENS_6half_tEfNS_4arch4Sm90ELb0ELb1ELb1ELb0ELb0ELb1ELb0ELb0ELi2ELi1ELi2ELi2ELb0EEENS1_21CollectiveEpilogueBwdISC_SD_SF_Li256ELb0ELb0ELi1EEENS1_19SingleTileSchedulerILb0ELb0ELb0ELi128EEEEEEEEEvNT_6ParamsE)
        /*0590*/ 	.word	0x00000000


	//----- nvinfo : EIATTR_MIN_STACK_SIZE
	.align		4
.L_248:
        /*0594*/ 	.byte	0x04, 0x12
        /*0596*/ 	.short	(.L_250 - .L_249)
	.align		4
.L_249:
        /*0598*/ 	.word	index@(_ZN7cutlass13device_kernelIN5flash11enable_sm90INS1_16FlashAttnBwdSm90INS1_25CollectiveMainloopBwdSm90ILi2ELi2ELi2EN4cute5tupleIJNS5_1CILi1EEES8_S8_EEENS6_IJNS7_ILi128EEESA_NS7_ILi64EEEEEENS_6half_tEfNS_4arch4Sm90ELb0ELb1ELb1ELb0ELb1ELb1ELb0ELb0ELi2ELi1ELi2ELi2ELb0EEENS1_21CollectiveEpilogueBwdISC_SD_SF_Li256ELb0ELb0ELi1EEENS1_19SingleTileSchedulerILb0ELb0ELb0ELi128EEEEEEEEEvNT_6ParamsE)
        /*059c*/ 	.word	0x00000000


	//----- nvinfo : EIATTR_MIN_STACK_SIZE
	.align		4
.L_250:
        /*05a0*/ 	.byte	0x04, 0x12
        /*05a2*/ 	.short	(.L_252 - .L_251)
	.align		4
.L_251:
        /*05a4*/ 	.word	index@(_ZN7cutlass13device_kernelIN5flash11enable_sm90INS1_16FlashAttnBwdSm90INS1_25CollectiveMainloopBwdSm90ILi2ELi2ELi2EN4cute5tupleIJNS5_1CILi1EEES8_S8_EEENS6_IJNS7_ILi128EEESA_NS7_ILi64EEEEEENS_6half_tEfNS_4arch4Sm90ELb0ELb1ELb1ELb0ELb0ELb1ELb0ELb0ELi2ELi1ELi2ELi2ELb0EEENS1_24CollectiveEpilogueBwdGQAISC_fSF_Li256ELb0ELb0EEENS1_19SingleTileSchedulerILb0ELb0ELb0ELi128EEEEEEEEEvNT_6ParamsE)
        /*05a8*/ 	.word	0x00000000


	//----- nvinfo : EIATTR_MIN_STACK_SIZE
	.align		4
.L_252:
        /*05ac*/ 	.byte	0x04, 0x12
        /*05ae*/ 	.short	(.L_254 - .L_253)
	.align		4
.L_253:
        /*05b0*/ 	.word	index@(_ZN7cutlass13device_kernelIN5flash11enable_sm90INS1_16FlashAttnBwdSm90INS1_25CollectiveMainloopBwdSm90ILi2ELi2ELi2EN4cute5tupleIJNS5_1CILi1EEES8_S8_EEENS6_IJNS7_ILi128EEESA_NS7_ILi64EEEEEENS_6half_tEfNS_4arch4Sm90ELb0ELb1ELb1ELb0ELb1ELb1ELb0ELb0ELi2ELi1ELi2ELi2ELb0EEENS1_24CollectiveEpilogueBwdGQAISC_fSF_Li256ELb0ELb1EEENS1_19SingleTileSchedulerILb0ELb0ELb0ELi128EEEEEEEEEvNT_6ParamsE)
        /*05b4*/ 	.word	0x00000000


	//----- nvinfo : EIATTR_MIN_STACK_SIZE
	.align		4
.L_254:
        /*05b8*/ 	.byte	0x04, 0x12
        /*05ba*/ 	.short	(.L_256 - .L_255)
	.align		4
.L_255:
        /*05bc*/ 	.word	index@(_ZN7cutlass13device_kernelIN5flash11enable_sm90INS1_16FlashAttnBwdSm90INS1_25CollectiveMainloopBwdSm90ILi2ELi2ELi2EN4cute5tupleIJNS5_1CILi1EEES8_S8_EEENS6_IJNS7_ILi128EEESA_NS7_ILi64EEEEEENS_6half_tEfNS_4arch4Sm90ELb0ELb1ELb1ELb1ELb0ELb1ELb0ELb0ELi2ELi1ELi2ELi2ELb0EEENS1_21CollectiveEpilogueBwdISC_SD_SF_Li256ELb1ELb0ELi1EEENS1_19SingleTileSchedulerILb1ELb0ELb0ELi128EEEEEEEEEvNT_6ParamsE)
        /*05c0*/ 	.word	0x00000000


	//----- nvinfo : EIATTR_MIN_STACK_SIZE
	.align		4
.L_256:
        /*05c4*/ 	.byte	0x04, 0x12
        /*05c6*/ 	.short	(.L_258 - .L_257)
	.align		4
.L_257:
        /*05c8*/ 	.word	index@(_ZN7cutlass13device_kernelIN5flash11enable_sm90INS1_16FlashAttnBwdSm90INS1_25CollectiveMainloopBwdSm90ILi2ELi2ELi2EN4cute5tupleIJNS5_1CILi1EEES8_S8_EEENS6_IJNS7_ILi128EEESA_NS7_ILi64EEEEEENS_6half_tEfNS_4arch4Sm90ELb0ELb1ELb1ELb1ELb1ELb1ELb0ELb0ELi2ELi1ELi2ELi2ELb0EEENS1_21CollectiveEpilogueBwdISC_SD_SF_Li256ELb1ELb0ELi1EEENS1_19SingleTileSchedulerILb1ELb0ELb0ELi128EEEEEEEEEvNT_6ParamsE)
        /*05cc*/ 	.word	0x00000000


	//----- nvinfo : EIATTR_MIN_STACK_SIZE
	.align		4
.L_258:
        /*05d0*/ 	.byte	0x04, 0x12
        /*05d2*/ 	.short	(.L_260 - .L_259)
	.align		4
.L_259:
        /*05d4*/ 	.word	index@(_ZN7cutlass13device_kernelIN5flash11enable_sm90INS1_16FlashAttnBwdSm90INS1_25CollectiveMainloopBwdSm90ILi2ELi2ELi2EN4cute5tupleIJNS5_1CILi1EEES8_S8_EEENS6_IJNS7_ILi128EEESA_NS7_ILi64EEEEEENS_6half_tEfNS_4arch4Sm90ELb0ELb1ELb1ELb1ELb0ELb1ELb0ELb0ELi2ELi1ELi2ELi2ELb0EEENS1_24CollectiveEpilogueBwdGQAISC_fSF_Li256ELb1ELb0EEENS1_19SingleTileSchedulerILb1ELb0ELb0ELi128EEEEEEEEEvNT_6ParamsE)
        /*05d8*/ 	.word	0x00000000


	//----- nvinfo : EIATTR_MIN_STACK_SIZE
	.align		4
.L_260:
        /*05dc*/ 	.byte	0x04, 0x12
        /*05de*/ 	.short	(.L_262 - .L_261)
	.align		4
.L_261:
        /*05e0*/ 	.word	index@(_ZN7cutlass13device_kernelIN5flash11enable_sm90INS1_16FlashAttnBwdSm90INS1_25CollectiveMainloopBwdSm90ILi2ELi2ELi2EN4cute5tupleIJNS5_1CILi1EEES8_S8_EEENS6_IJNS7_ILi128EEESA_NS7_ILi64EEEEEENS_6half_tEfNS_4arch4Sm90ELb0ELb1ELb1ELb1ELb1ELb1ELb0ELb0ELi2ELi1ELi2ELi2ELb0EEENS1_24CollectiveEpilogueBwdGQAISC_fSF_Li256ELb1ELb1EEENS1_19SingleTileSchedulerILb1ELb0ELb0ELi128EEEEEEEEEvNT_6ParamsE)
        /*05e4*/ 	.word	0x00000000


	//----- nvinfo : EIATTR_MIN_STACK_SIZE
	.align		4
.L_262:
        /*05e8*/ 	.byte	0x04, 0x12
        /*05ea*/ 	.short	(.L_264 - .L_263)
	.align		4
.L_263:
        /*05ec*/ 	.word	index@(_ZN7cutlass13device_kernelIN5flash11enable_sm90INS1_16FlashAttnBwdSm90INS1_25CollectiveMainloopBwdSm90ILi2ELi2ELi2EN4cute5tupleIJNS5_1CILi1EEES8_S8_EEENS6_IJNS7_ILi96EEENS7_ILi128EEENS7_ILi64EEEEEENS_6half_tEfNS_4arch4Sm90ELb1ELb0ELb1ELb0ELb0ELb1ELb0ELb1ELi2ELi1ELi2ELi2ELb0EEENS1_21CollectiveEpilogueBwdISD_SE_SG_Li256ELb0ELb0ELi1EEENS1_25SingleTileBwdLPTSchedulerILb0ELi128ELb0EEEEEEEEEvNT_6ParamsE)
        /*05f0*/ 	.word	0x00000000


	//----- nvinfo : EIATTR_MIN_STACK_SIZE
	.align		4
.L_264:
        /*05f4*/ 	.byte	0x04, 0x12
        /*05f6*/ 	.short	(.L_266 - .L_265)
	.align		4
.L_265:
        /*05f8*/ 	.word	index@(_ZN7cutlass13device_kernelIN5flash11enable_sm90INS1_16FlashAttnBwdSm90INS1_25CollectiveMainloopBwdSm90ILi2ELi2ELi2EN4cute5tupleIJNS5_1CILi1EEES8_S8_EEENS6_IJNS7_ILi96EEENS7_ILi128EEENS7_ILi64EEEEEENS_6half_tEfNS_4arch4Sm90ELb1ELb0ELb1ELb0ELb1ELb1ELb0ELb1ELi2ELi1ELi2ELi2ELb0EEENS1_21CollectiveEpilogueBwdISD_SE_SG_Li256ELb0ELb0ELi1EEENS1_25SingleTileBwdLPTSchedulerILb0ELi128ELb1EEEEEEEEEvNT_6ParamsE)
        /*05fc*/ 	.word	0x00000000


	//----- nvinfo : EIATTR_MIN_STACK_SIZE
	.align		4
.L_266:
        /*0600*/ 	.byte	0x04, 0x12
        /*0602*/ 	.short	(.L_268 - .L_267)
	.align		4
.L_267:
        /*0604*/ 	.word	index@(_ZN7cutlass13device_kernelIN5flash11enable_sm90INS1_16FlashAttnBwdSm90INS1_25CollectiveMainloopBwdSm90ILi2ELi2ELi2EN4cute5tupleIJNS5_1CILi1EEES8_S8_EEENS6_IJNS7_ILi96EEENS7_ILi128EEENS7_ILi64EEEEEENS_6half_tEfNS_4arch4Sm90ELb1ELb0ELb1ELb0ELb0ELb1ELb0ELb1ELi2ELi1ELi2ELi2ELb0EEENS1_24CollectiveEpilogueBwdGQAISD_fSG_Li256ELb0ELb0EEENS1_25SingleTileBwdLPTSchedulerILb0ELi128ELb0EEEEEEEEEvNT_6ParamsE)
        /*0608*/ 	.word	0x00000000


	//----- nvinfo : EIATTR_MIN_STACK_SIZE
	.align		4
.L_268:
        /*060c*/ 	.byte	0x04, 0x12
        /*060e*/ 	.short	(.L_270 - .L_269)
	.align		4
.L_269:
        /*0610*/ 	.word	index@(_ZN7cutlass13device_kernelIN5flash11enable_sm90INS1_16FlashAttnBwdSm90INS1_25CollectiveMainloopBwdSm90ILi2ELi2ELi2EN4cute5tupleIJNS5_1CILi1EEES8_S8_EEENS6_IJNS7_ILi96EEENS7_ILi128EEENS7_ILi64EEEEEENS_6half_tEfNS_4arch4Sm90ELb1ELb0ELb1ELb0ELb1ELb1ELb0ELb1ELi2ELi1ELi2ELi2ELb0EEENS1_24CollectiveEpilogueBwdGQAISD_fSG_Li256ELb0ELb1EEENS1_25SingleTileBwdLPTSchedulerILb0ELi128ELb1EEEEEEEEEvNT_6ParamsE)
        /*0614*/ 	.word	0x00000000


	//----- nvinfo : EIATTR_MIN_STACK_SIZE
	.align		4
.L_270:
        /*0618*/ 	.byte	0x04, 0x12
        /*061a*/ 	.short	(.L_272 - .L_271)
	.align		4
.L_271:
        /*061c*/ 	.word	index@(_ZN7cutlass13device_kernelIN5flash22FlashAttnBwdPreprocessIN4cute5tupleIJNS3_1CILi96EEENS5_ILi64EEEEEENS_6half_tEfNS_4arch4Sm90ELb1ELb0EEEEEvNT_6ParamsE)
        /*0620*/ 	.word	0x00000000


	//----- nvinfo : EIATTR_MIN_STACK_SIZE
	.align		4
.L_272:
        /*0624*/ 	.byte	0x04, 0x12
        /*0626*/ 	.short	(.L_274 - .L_273)
	.align		4
.L_273:
        /*0628*/ 	.word	index@(_ZN7cutlass13device_kernelIN5flash11enable_sm90INS1_16FlashAttnBwdSm90INS1_25CollectiveMainloopBwdSm90ILi2ELi2ELi2EN4cute5tupleIJNS5_1CILi1EEES8_S8_EEENS6_IJNS7_ILi96EEENS7_ILi128EEENS7_ILi64EEEEEENS_6half_tEfNS_4arch4Sm90ELb1ELb0ELb1ELb1ELb0ELb1ELb0ELb1ELi2ELi1ELi2ELi2ELb0EEENS1_21CollectiveEpilogueBwdISD_SE_SG_Li256ELb1ELb0ELi1EEENS1_25SingleTileBwdLPTSchedulerILb1ELi128ELb0EEEEEEEEEvNT_6ParamsE)
        /*062c*/ 	.word	0x00000000


	//----- nvinfo : EIATTR_MIN_STACK_SIZE
	.align		4
.L_274:
        /*0630*/ 	.byte	0x04, 0x12
        /*0632*/ 	.short	(.L_276 - .L_275)
	.align		4
.L_275:
        /*0634*/ 	.word	index@(_ZN7cutlass13device_kernelIN5flash11enable_sm90INS1_16FlashAttnBwdSm90INS1_25CollectiveMainloopBwdSm90ILi2ELi2ELi2EN4cute5tupleIJNS5_1CILi1EEES8_S8_EEENS6_IJNS7_ILi96EEENS7_ILi128EEENS7_ILi64EEEEEENS_6half_tEfNS_4arch4Sm90ELb1ELb0ELb1ELb1ELb1ELb1ELb0ELb1ELi2ELi1ELi2ELi2ELb0EEENS1_21CollectiveEpilogueBwdISD_SE_SG_Li256ELb1ELb0ELi1EEENS1_25SingleTileBwdLPTSchedulerILb1ELi128ELb1EEEEEEEEEvNT_6ParamsE)
        /*0638*/ 	.word	0x00000000


	//----- nvinfo : EIATTR_MIN_STACK_SIZE
	.align		4
.L_276:
        /*063c*/ 	.byte	0x04, 0x12
        /*063e*/ 	.short	(.L_278 - .L_277)
	.align		4
.L_277:
        /*0640*/ 	.word	index@(_ZN7cutlass13device_kernelIN5flash11enable_sm90INS1_16FlashAttnBwdSm90INS1_25CollectiveMainloopBwdSm90ILi2ELi2ELi2EN4cute5tupleIJNS5_1CILi1EEES8_S8_EEENS6_IJNS7_ILi96EEENS7_ILi128EEENS7_ILi64EEEEEENS_6half_tEfNS_4arch4Sm90ELb1ELb0ELb1ELb1ELb0ELb1ELb0ELb1ELi2ELi1ELi2ELi2ELb0EEENS1_24CollectiveEpilogueBwdGQAISD_fSG_Li256ELb1ELb0EEENS1_25SingleTileBwdLPTSchedulerILb1ELi128ELb0EEEEEEEEEvNT_6ParamsE)
        /*0644*/ 	.word	0x00000000


	//----- nvinfo : EIATTR_MIN_STACK_SIZE
	.align		4
.L_278:
        /*0648*/ 	.byte	0x04, 0x12
        /*064a*/ 	.short	(.L_280 - .L_279)
	.align		4
.L_279:
        /*064c*/ 	.word	index@(_ZN7cutlass13device_kernelIN5flash32FlashAttnBwdPostprocessConvertdQIN4cute5tupleIJNS3_1CILi96EEENS5_ILi64EEEEEENS_6half_tEfNS_4arch4Sm90ELi256ENS3_8TiledMMAINS3_8MMA_AtomIJNS3_4SM904GMMA25MMA_64x16x16_F32F16F16_SSILNSF_5MajorE1ELSH_0ELNSF_7ScaleInE1ELSI_1EEEEEENS3_6LayoutINS4_IJNS5_ILi1EEENS5_ILi2EEESM_EEENS4_IJNS5_ILi0EEESM_SP_EEEEENS4_IJNS3_10UnderscoreESS_SS_EEEEELb1EEEEEvNT_6ParamsE)
        /*0650*/ 	.word	0x00000000


	//----- nvinfo : EIATTR_MIN_STACK_SIZE
	.align		4
.L_280:
        /*0654*/ 	.byte	0x04, 0x12
        /*0656*/ 	.short	(.L_282 - .L_281)
	.align		4
.L_281:
        /*0658*/ 	.word	index@(_ZN7cutlass13device_kernelIN5flash11enable_sm90INS1_16FlashAttnBwdSm90INS1_25CollectiveMainloopBwdSm90ILi2ELi2ELi2EN4cute5tupleIJNS5_1CILi1EEES8_S8_EEENS6_IJNS7_ILi96EEENS7_ILi128EEENS7_ILi64EEEEEENS_6half_tEfNS_4arch4Sm90ELb1ELb0ELb1ELb1ELb1ELb1ELb0ELb1ELi2ELi1ELi2ELi2ELb0EEENS1_24CollectiveEpilogueBwdGQAISD_fSG_Li256ELb1ELb1EEENS1_25SingleTileBwdLPTSchedulerILb1ELi128ELb1EEEEEEEEEvNT_6ParamsE)
        /*065c*/ 	.word	0x00000000


	//----- nvinfo : EIATTR_MIN_STACK_SIZE
	.align		4
.L_282:
        /*0660*/ 	.byte	0x04, 0x12
        /*0662*/ 	.short	(.L_284 - .L_283)
	.align		4
.L_283:
        /*0664*/ 	.word	index@(_ZN7cutlass13device_kernelIN5flash22FlashAttnBwdPreprocessIN4cute5tupleIJNS3_1CILi96EEENS5_ILi64EEEEEENS_6half_tEfNS_4arch4Sm90ELb1ELb1EEEEEvNT_6ParamsE)
        /*0668*/ 	.word	0x00000000


	//----- nvinfo : EIATTR_MIN_STACK_SIZE
	.align		4
.L_284:
        /*066c*/ 	.byte	0x04, 0x12
        /*066e*/ 	.short	(.L_286 - .L_285)
	.align		4
.L_285:
        /*0670*/ 	.word	index@(_ZN7cutlass13device_kernelIN5flash11enable_sm90INS1_16FlashAttnBwdSm90INS1_25CollectiveMainloopBwdSm90ILi2ELi2ELi2EN4cute5tupleIJNS5_1CILi1EEES8_S8_EEENS6_IJNS7_ILi128EEESA_NS7_ILi64EEEEEENS_6half_tEfNS_4arch4Sm90ELb0ELb0ELb0ELb0ELb0ELb1ELb0ELb0ELi2ELi1ELi2ELi2ELb0EEENS1_21CollectiveEpilogueBwdISC_SD_SF_Li256ELb0ELb0ELi1EEENS1_19SingleTileSchedulerILb0ELb0ELb0ELi128EEEEEEEEEvNT_6ParamsE)
        /*0674*/ 	.word	0x00000000


	//----- nvinfo : EIATTR_MIN_STACK_SIZE
	.align		4
.L_286:
        /*0678*/ 	.byte	0x04, 0x12
        /*067a*/ 	.short	(.L_288 - .L_287)
	.align		4
.L_287:
        /*067c*/ 	.word	index@(_ZN7cutlass13device_kernelIN5flash11enable_sm90INS1_16FlashAttnBwdSm90INS1_25CollectiveMainloopBwdSm90ILi2ELi2ELi2EN4cute5tupleIJNS5_1CILi1EEES8_S8_EEENS6_IJNS7_ILi128EEESA_NS7_ILi64EEEEEENS_6half_tEfNS_4arch4Sm90ELb0ELb0ELb0ELb0ELb1ELb1ELb0ELb0ELi2ELi1ELi2ELi2ELb0EEENS1_21CollectiveEpilogueBwdISC_SD_SF_Li256ELb0ELb0ELi1EEENS1_19SingleTileSchedulerILb0ELb0ELb0ELi128EEEEEEEEEvNT_6ParamsE)
        /*0680*/ 	.word	0x00000000


	//----- nvinfo : EIATTR_MIN_STACK_SIZE
	.align		4
.L_288:
        /*0684*/ 	.byte	0x04, 0x12
        /*0686*/ 	.short	(.L_290 - .L_289)
	.align		4
.L_289:
        /*0688*/ 	.word	index@(_ZN7cutlass13device_kernelIN5flash11enable_sm90INS1_16FlashAttnBwdSm90INS1_25CollectiveMainloopBwdSm90ILi2ELi2ELi2EN4cute5tupleIJNS5_1CILi1EEES8_S8_EEENS6_IJNS7_ILi128EEESA_NS7_ILi64EEEEEENS_6half_tEfNS_4arch4Sm90ELb0ELb0ELb0ELb0ELb0ELb1ELb0ELb0ELi2ELi1ELi2ELi2ELb0EEENS1_24CollectiveEpilogueBwdGQAISC_fSF_Li256ELb0ELb0EEENS1_19SingleTileSchedulerILb0ELb0ELb0ELi128EEEEEEEEEvNT_6ParamsE)
        /*068c*/ 	.word	0x00000000


	//----- nvinfo : EIATTR_MIN_STACK_SIZE
	.align		4
.L_290:
        /*0690*/ 	.byte	0x04, 0x12
        /*0692*/ 	.short	(.L_292 - .L_291)
	.align		4
.L_291:
        /*0694*/ 	.word	index@(_ZN7cutlass13device_kernelIN5flash11enable_sm90INS1_16FlashAttnBwdSm90INS1_25CollectiveMainloopBwdSm90ILi2ELi2ELi2EN4cute5tupleIJNS5_1CILi1EEES8_S8_EEENS6_IJNS7_ILi128EEESA_NS7_ILi64EEEEEENS_6half_tEfNS_4arch4Sm90ELb0ELb0ELb0ELb0ELb1ELb1ELb0ELb0ELi2ELi1ELi2ELi2ELb0EEENS1_24CollectiveEpilogueBwdGQAISC_fSF_Li256ELb0ELb1EEENS1_19SingleTileSchedulerILb0ELb0ELb0ELi128EEEEEEEEEvNT_6ParamsE)
        /*0698*/ 	.word	0x00000000


	//----- nvinfo : EIATTR_MIN_STACK_SIZE
	.align		4
.L_292:
        /*069c*/ 	.byte	0x04, 0x12
        /*069e*/ 	.short	(.L_294 - .L_293)
	.align		4
.L_293:
        /*06a0*/ 	.word	index@(_ZN7cutlass13device_kernelIN5flash11enable_sm90INS1_16FlashAttnBwdSm90INS1_25CollectiveMainloopBwdSm90ILi2ELi2ELi2EN4cute5tupleIJNS5_1CILi1EEES8_S8_EEENS6_IJNS7_ILi128EEESA_NS7_ILi64EEEEEENS_6half_tEfNS_4arch4Sm90ELb0ELb0ELb0ELb1ELb0ELb1ELb0ELb0ELi2ELi1ELi2ELi2ELb0EEENS1_21CollectiveEpilogueBwdISC_SD_SF_Li256ELb1ELb0ELi1EEENS1_19SingleTileSchedulerILb1ELb0ELb0ELi128EEEEEEEEEvNT_6ParamsE)
        /*06a4*/ 	.word	0x00000000


	//----- nvinfo : EIATTR_MIN_STACK_SIZE
	.align		4
.L_294:
        /*06a8*/ 	.byte	0x04, 0x12
        /*06aa*/ 	.short	(.L_296 - .L_295)
	.align		4
.L_295:
        /*06ac*/ 	.word	index@(_ZN7cutlass13device_kernelIN5flash11enable_sm90INS1_16FlashAttnBwdSm90INS1_25CollectiveMainloopBwdSm90ILi2ELi2ELi2EN4cute5tupleIJNS5_1CILi1EEES8_S8_EEENS6_IJNS7_ILi128EEESA_NS7_ILi64EEEEEENS_6half_tEfNS_4arch4Sm90ELb0ELb0ELb0ELb1ELb1ELb1ELb0ELb0ELi2ELi1ELi2ELi2ELb0EEENS1_21CollectiveEpilogueBwdISC_SD_SF_Li256ELb1ELb0ELi1EEENS1_19SingleTileSchedulerILb1ELb0ELb0ELi128EEEEEEEEEvNT_6ParamsE)
        /*06b0*/ 	.word	0x00000000


	//----- nvinfo : EIATTR_MIN_STACK_SIZE
	.align		4
.L_296:
        /*06b4*/ 	.byte	0x04, 0x12
        /*06b6*/ 	.short	(.L_298 - .L_297)
	.align		4
.L_297:
        /*06b8*/ 	.word	index@(_ZN7cutlass13device_kernelIN5flash11enable_sm90INS1_16FlashAttnBwdSm90INS1_25CollectiveMainloopBwdSm90ILi2ELi2ELi2EN4cute5tupleIJNS5_1CILi1EEES8_S8_EEENS6_IJNS7_ILi128EEESA_NS7_ILi64EEEEEENS_6half_tEfNS_4arch4Sm90ELb0ELb0ELb0ELb1ELb0ELb1ELb0ELb0ELi2ELi1ELi2ELi2ELb0EEENS1_24CollectiveEpilogueBwdGQAISC_fSF_Li256ELb1ELb0EEENS1_19SingleTileSchedulerILb1ELb0ELb0ELi128EEEEEEEEEvNT_6ParamsE)
        /*06bc*/ 	.word	0x00000000


	//----- nvinfo : EIATTR_MIN_STACK_SIZE
	.align		4
.L_298:
        /*06c0*/ 	.byte	0x04, 0x12
        /*06c2*/ 	.short	(.L_300 - .L_299)
	.align		4
.L_299:
        /*06c4*/ 	.word	index@(_ZN7cutlass13device_kernelIN5flash11enable_sm90INS1_16FlashAttnBwdSm90INS1_25CollectiveMainloopBwdSm90ILi2ELi2ELi2EN4cute5tupleIJNS5_1CILi1EEES8_S8_EEENS6_IJNS7_ILi128EEESA_NS7_ILi64EEEEEENS_6half_tEfNS_4arch4Sm90ELb0ELb0ELb0ELb1ELb1ELb1ELb0ELb0ELi2ELi1ELi2ELi2ELb0EEENS1_24CollectiveEpilogueBwdGQAISC_fSF_Li256ELb1ELb1EEENS1_19SingleTileSchedulerILb1ELb0ELb0ELi128EEEEEEEEEvNT_6ParamsE)
        /*06c8*/ 	.word	0x00000000


	//----- nvinfo : EIATTR_MIN_STACK_SIZE
	.align		4
.L_300:
        /*06cc*/ 	.byte	0x04, 0x12
        /*06ce*/ 	.short	(.L_302 - .L_301)
	.align		4
.L_301:
        /*06d0*/ 	.word	index@(_ZN7cutlass13device_kernelIN5flash11enable_sm90INS1_16FlashAttnBwdSm90INS1_25CollectiveMainloopBwdSm90ILi2ELi2ELi2EN4cute5tupleIJNS5_1CILi1EEES8_S8_EEENS6_IJNS7_ILi128EEESA_NS7_ILi64EEEEEENS_6half_tEfNS_4arch4Sm90ELb0ELb1ELb0ELb0ELb0ELb1ELb0ELb0ELi2ELi1ELi2ELi2ELb0EEENS1_21CollectiveEpilogueBwdISC_SD_SF_Li256ELb0ELb0ELi1EEENS1_19SingleTileSchedulerILb0ELb0ELb0ELi128EEEEEEEEEvNT_6ParamsE)
        /*06d4*/ 	.word	0x00000000


	//----- nvinfo : EIATTR_MIN_STACK_SIZE
	.align		4
.L_302:
        /*06d8*/ 	.byte	0x04, 0x12
        /*06da*/ 	.short	(.L_304 - .L_303)
	.align		4
.L_303:
        /*06dc*/ 	.word	index@(_ZN7cutlass13device_kernelIN5flash11enable_sm90INS1_16FlashAttnBwdSm90INS1_25CollectiveMainloopBwdSm90ILi2ELi2ELi2EN4cute5tupleIJNS5_1CILi1EEES8_S8_EEENS6_IJNS7_ILi128EEESA_NS7_ILi64EEEEEENS_6half_tEfNS_4arch4Sm90ELb0ELb1ELb0ELb0ELb1ELb1ELb0ELb0ELi2ELi1ELi2ELi2ELb0EEENS1_21CollectiveEpilogueBwdISC_SD_SF_Li256ELb0ELb0ELi1EEENS1_19SingleTileSchedulerILb0ELb0ELb0ELi128EEEEEEEEEvNT_6ParamsE)
        /*06e0*/ 	.word	0x00000000


	//----- nvinfo : EIATTR_MIN_STACK_SIZE
	.align		4
.L_304:
        /*06e4*/ 	.byte	0x04, 0x12
        /*06e6*/ 	.short	(.L_306 - .L_305)
	.align		4
.L_305:
        /*06e8*/ 	.word	index@(_ZN7cutlass13device_kernelIN5flash11enable_sm90INS1_16FlashAttnBwdSm90INS1_25CollectiveMainloopBwdSm90ILi2ELi2ELi2EN4cute5tupleIJNS5_1CILi1EEES8_S8_EEENS6_IJNS7_ILi128EEESA_NS7_ILi64EEEEEENS_6half_tEfNS_4arch4Sm90ELb0ELb1ELb0ELb0ELb0ELb1ELb0ELb0ELi2ELi1ELi2ELi2ELb0EEENS1_24CollectiveEpilogueBwdGQAISC_fSF_Li256ELb0ELb0EEENS1_19SingleTileSchedulerILb0ELb0ELb0ELi128EEEEEEEEEvNT_6ParamsE)
        /*06ec*/ 	.word	0x00000000


	//----- nvinfo : EIATTR_MIN_STACK_SIZE
	.align		4
.L_306:
        /*06f0*/ 	.byte	0x04, 0x12
        /*06f2*/ 	.short	(.L_308 - .L_307)
	.align		4
.L_307:
        /*06f4*/ 	.word	index@(_ZN7cutlass13device_kernelIN5flash11enable_sm90INS1_16FlashAttnBwdSm90INS1_25CollectiveMainloopBwdSm90ILi2ELi2ELi2EN4cute5tupleIJNS5_1CILi1EEES8_S8_EEENS6_IJNS7_ILi128EEESA_NS7_ILi64EEEEEENS_6half_tEfNS_4arch4Sm90ELb0ELb1ELb0ELb0ELb1ELb1ELb0ELb0ELi2ELi1ELi2ELi2ELb0EEENS1_24CollectiveEpilogueBwdGQAISC_fSF_Li256ELb0ELb1EEENS1_19SingleTileSchedulerILb0ELb0ELb0ELi128EEEEEEEEEvNT_6ParamsE)
        /*06f8*/ 	.word	0x00000000


	//----- nvinfo : EIATTR_MIN_STACK_SIZE
	.align		4
.L_308:
        /*06fc*/ 	.byte	0x04, 0x12
        /*06fe*/ 	.short	(.L_310 - .L_309)
	.align		4
.L_309:
        /*0700*/ 	.word	index@(_ZN7cutlass13device_kernelIN5flash11enable_sm90INS1_16FlashAttnBwdSm90INS1_25CollectiveMainloopBwdSm90ILi2ELi2ELi2EN4cute5tupleIJNS5_1CILi1EEES8_S8_EEENS6_IJNS7_ILi128EEESA_NS7_ILi64EEEEEENS_6half_tEfNS_4arch4Sm90ELb0ELb1ELb0ELb1ELb0ELb1ELb0ELb0ELi2ELi1ELi2ELi2ELb0EEENS1_21CollectiveEpilogueBwdISC_SD_SF_Li256ELb1ELb0ELi1EEENS1_19SingleTileSchedulerILb1ELb0ELb0ELi128EEEEEEEEEvNT_6ParamsE)
        /*0704*/ 	.word	0x00000000


	//----- nvinfo : EIATTR_MIN_STACK_SIZE
	.align		4
.L_310:
        /*0708*/ 	.byte	0x04, 0x12
        /*070a*/ 	.short	(.L_312 - .L_311)
	.align		4
.L_311:
        /*070c*/ 	.word	index@(_ZN7cutlass13device_kernelIN5flash11enable_sm90INS1_16FlashAttnBwdSm90INS1_25CollectiveMainloopBwdSm90ILi2ELi2ELi2EN4cute5tupleIJNS5_1CILi1EEES8_S8_EEENS6_IJNS7_ILi128EEESA_NS7_ILi64EEEEEENS_6half_tEfNS_4arch4Sm90ELb0ELb1ELb0ELb1ELb1ELb1ELb0ELb0ELi2ELi1ELi2ELi2ELb0EEENS1_21CollectiveEpilogueBwdISC_SD_SF_Li256ELb1ELb0ELi1EEENS1_19SingleTileSchedulerILb1ELb0ELb0ELi128EEEEEEEEEvNT_6ParamsE)
        /*0710*/ 	.word	0x00000000


	//----- nvinfo : EIATTR_MIN_STACK_SIZE
	.align		4
.L_312:
        /*0714*/ 	.byte	0x04, 0x12
        /*0716*/ 	.short	(.L_314 - .L_313)
	.align		4
.L_313:
        /*0718*/ 	.word	index@(_ZN7cutlass13device_kernelIN5flash11enable_sm90INS1_16FlashAttnBwdSm90INS1_25CollectiveMainloopBwdSm90ILi2ELi2ELi2EN4cute5tupleIJNS5_1CILi1EEES8_S8_EEENS6_IJNS7_ILi128EEESA_NS7_ILi64EEEEEENS_6half_tEfNS_4arch4Sm90ELb0ELb1ELb0ELb1ELb0ELb1ELb0ELb0ELi2ELi1ELi2ELi2ELb0EEENS1_24CollectiveEpilogueBwdGQAISC_fSF_Li256ELb1ELb0EEENS1_19SingleTileSchedulerILb1ELb0ELb0ELi128EEEEEEEEEvNT_6ParamsE)
        /*071c*/ 	.word	0x00000000


	//----- nvinfo : EIATTR_MIN_STACK_SIZE
	.align		4
.L_314:
        /*0720*/ 	.byte	0x04, 0x12
        /*0722*/ 	.short	(.L_316 - .L_315)
	.align		4
.L_315:
        /*0724*/ 	.word	index@(_ZN7cutlass13device_kernelIN5flash11enable_sm90INS1_16FlashAttnBwdSm90INS1_25CollectiveMainloopBwdSm90ILi2ELi2ELi2EN4cute5tupleIJNS5_1CILi1EEES8_S8_EEENS6_IJNS7_ILi128EEESA_NS7_ILi64EEEEEENS_6half_tEfNS_4arch4Sm90ELb0ELb1ELb0ELb1ELb1ELb1ELb0ELb0ELi2ELi1ELi2ELi2ELb0EEENS1_24CollectiveEpilogueBwdGQAISC_fSF_Li256ELb1ELb1EEENS1_19SingleTileSchedulerILb1ELb0ELb0ELi128EEEEEEEEEvNT_6ParamsE)
        /*0728*/ 	.word	0x00000000


	//----- nvinfo : EIATTR_MIN_STACK_SIZE
	.align		4
.L_316:
        /*072c*/ 	.byte	0x04, 0x12
        /*072e*/ 	.short	(.L_318 - .L_317)
	.align		4
.L_317:
        /*0730*/ 	.word	index@(_ZN7cutlass13device_kernelIN5flash11enable_sm90INS1_16FlashAttnBwdSm90INS1_25CollectiveMainloopBwdSm90ILi2ELi2ELi2EN4cute5tupleIJNS5_1CILi1EEES8_S8_EEENS6_IJNS7_ILi128EEESA_NS7_ILi64EEEEEENS_6half_tEfNS_4arch4Sm90ELb1ELb0ELb0ELb0ELb0ELb1ELb0ELb0ELi2ELi1ELi2ELi2ELb0EEENS1_21CollectiveEpilogueBwdISC_SD_SF_Li256ELb0ELb0ELi1EEENS1_25SingleTileBwdLPTSchedulerILb0ELi128ELb0EEEEEEEEEvNT_6ParamsE)
        /*0734*/ 	.word	0x00000000


	//----- nvinfo : EIATTR_MIN_STACK_SIZE
	.align		4
.L_318:
        /*0738*/ 	.byte	0x04, 0x12
        /*073a*/ 	.short	(.L_320 - .L_319)
	.align		4
.L_319:
        /*073c*/ 	.word	index@(_ZN7cutlass13device_kernelIN5flash11enable_sm90INS1_16FlashAttnBwdSm90INS1_25CollectiveMainloopBwdSm90ILi2ELi2ELi2EN4cute5tupleIJNS5_1CILi1EEES8_S8_EEENS6_IJNS7_ILi128EEESA_NS7_ILi64EEEEEENS_6half_tEfNS_4arch4Sm90ELb1ELb0ELb0ELb0ELb1ELb1ELb0ELb0ELi2ELi1ELi2ELi2ELb0EEENS1_21CollectiveEpilogueBwdISC_SD_SF_Li256ELb0ELb0ELi1EEENS1_25SingleTileBwdLPTSchedulerILb0ELi128ELb1EEEEEEEEEvNT_6ParamsE)
        /*0740*/ 	.word	0x00000000


	//----- nvinfo : EIATTR_MIN_STACK_SIZE
	.align		4
.L_320:
        /*0744*/ 	.byte	0x04, 0x12
        /*0746*/ 	.short	(.L_322 - .L_321)
	.align		4
.L_321:
        /*0748*/ 	.word	index@(_ZN7cutlass13device_kernelIN5flash11enable_sm90INS1_16FlashAttnBwdSm90INS1_25CollectiveMainloopBwdSm90ILi2ELi2ELi2EN4cute5tupleIJNS5_1CILi1EEES8_S8_EEENS6_IJNS7_ILi128EEESA_NS7_ILi64EEEEEENS_6half_tEfNS_4arch4Sm90ELb1ELb0ELb0ELb0ELb0ELb1ELb0ELb0ELi2ELi1ELi2ELi2ELb0EEENS1_24CollectiveEpilogueBwdGQAISC_fSF_Li256ELb0ELb0EEENS1_25SingleTileBwdLPTSchedulerILb0ELi128ELb0EEEEEEEEEvNT_6ParamsE)
        /*074c*/ 	.word	0x00000000


	//----- nvinfo : EIATTR_MIN_STACK_SIZE
	.align		4
.L_322:
        /*0750*/ 	.byte	0x04, 0x12
        /*0752*/ 	.short	(.L_324 - .L_323)
	.align		4
.L_323:
        /*0754*/ 	.word	index@(_ZN7cutlass13device_kernelIN5flash11enable_sm90INS1_16FlashAttnBwdSm90INS1_25CollectiveMainloopBwdSm90ILi2ELi2ELi2EN4cute5tupleIJNS5_1CILi1EEES8_S8_EEENS6_IJNS7_ILi128EEESA_NS7_ILi64EEEEEENS_6half_tEfNS_4arch4Sm90ELb1ELb0ELb0ELb0ELb1ELb1ELb0ELb0ELi2ELi1ELi2ELi2ELb0EEENS1_24CollectiveEpilogueBwdGQAISC_fSF_Li256ELb0ELb1EEENS1_25SingleTileBwdLPTSchedulerILb0ELi128ELb1EEEEEEEEEvNT_6ParamsE)
        /*0758*/ 	.word	0x00000000


	//----- nvinfo : EIATTR_MIN_STACK_SIZE
	.align		4
.L_324:
        /*075c*/ 	.byte	0x04, 0x12
        /*075e*/ 	.short	(.L_326 - .L_325)
	.align		4
.L_325:
        /*0760*/ 	.word	index@(_ZN7cutlass13device_kernelIN5flash22FlashAttnBwdPreprocessIN4cute5tupleIJNS3_1CILi128EEENS5_ILi64EEEEEENS_6half_tEfNS_4arch4Sm90ELb1ELb0EEEEEvNT_6ParamsE)
        /*0764*/ 	.word	0x00000000


	//----- nvinfo : EIATTR_MIN_STACK_SIZE
	.align		4
.L_326:
        /*0768*/ 	.byte	0x04, 0x12
        /*076a*/ 	.short	(.L_328 - .L_327)
	.align		4
.L_327:
        /*076c*/ 	.word	index@(_ZN7cutlass13device_kernelIN5flash11enable_sm90INS1_16FlashAttnBwdSm90INS1_25CollectiveMainloopBwdSm90ILi2ELi2ELi2EN4cute5tupleIJNS5_1CILi1EEES8_S8_EEENS6_IJNS7_ILi128EEESA_NS7_ILi64EEEEEENS_6half_tEfNS_4arch4Sm90ELb1ELb0ELb0ELb1ELb0ELb1ELb0ELb0ELi2ELi1ELi2ELi2ELb0EEENS1_21CollectiveEpilogueBwdISC_SD_SF_Li256ELb1ELb0ELi1EEENS1_25SingleTileBwdLPTSchedulerILb1ELi128ELb0EEEEEEEEEvNT_6ParamsE)
        /*0770*/ 	.word	0x00000000


	//----- nvinfo : EIATTR_MIN_STACK_SIZE
	.align		4
.L_328:
        /*0774*/ 	.byte	0x04, 0x12
        /*0776*/ 	.short	(.L_330 - .L_329)
	.align		4
.L_329:
        /*0778*/ 	.word	index@(_ZN7cutlass13device_kernelIN5flash11enable_sm90INS1_16FlashAttnBwdSm90INS1_25CollectiveMainloopBwdSm90ILi2ELi2ELi2EN4cute5tupleIJNS5_1CILi1EEES8_S8_EEENS6_IJNS7_ILi128EEESA_NS7_ILi64EEEEEENS_6half_tEfNS_4arch4Sm90ELb1ELb0ELb0ELb1ELb1ELb1ELb0ELb0ELi2ELi1ELi2ELi2ELb0EEENS1_21CollectiveEpilogueBwdISC_SD_SF_Li256ELb1ELb0ELi1EEENS1_25SingleTileBwdLPTSchedulerILb1ELi128ELb1EEEEEEEEEvNT_6ParamsE)
        /*077c*/ 	.word	0x00000000


	//----- nvinfo : EIATTR_MIN_STACK_SIZE
	.align		4
.L_330:
        /*0780*/ 	.byte	0x04, 0x12
        /*0782*/ 	.short	(.L_332 - .L_331)
	.align		4
.L_331:
        /*0784*/ 	.word	index@(_ZN7cutlass13device_kernelIN5flash11enable_sm90INS1_16FlashAttnBwdSm90INS1_25CollectiveMainloopBwdSm90ILi2ELi2ELi2EN4cute5tupleIJNS5_1CILi1EEES8_S8_EEENS6_IJNS7_ILi128EEESA_NS7_ILi64EEEEEENS_6half_tEfNS_4arch4Sm90ELb1ELb0ELb0ELb1ELb0ELb1ELb0ELb0ELi2ELi1ELi2ELi2ELb0EEENS1_24CollectiveEpilogueBwdGQAISC_fSF_Li256ELb1ELb0EEENS1_25SingleTileBwdLPTSchedulerILb1ELi128ELb0EEEEEEEEEvNT_6ParamsE)
        /*0788*/ 	.word	0x00000000


	//----- nvinfo : EIATTR_MIN_STACK_SIZE
	.align		4
.L_332:
        /*078c*/ 	.byte	0x04, 0x12
        /*078e*/ 	.short	(.L_334 - .L_333)
	.align		4
.L_333:
        /*0790*/ 	.word	index@(_ZN7cutlass13device_kernelIN5flash32FlashAttnBwdPostprocessConvertdQIN4cute5tupleIJNS3_1CILi128EEENS5_ILi64EEEEEENS_6half_tEfNS_4arch4Sm90ELi256ENS3_8TiledMMAINS3_8MMA_AtomIJNS3_4SM904GMMA25MMA_64x64x16_F32F16F16_RSILNSF_5MajorE0ELSH_1ELNSF_7ScaleInE1ELSI_1EEEEEENS3_6LayoutINS4_IJNS5_ILi2EEENS5_ILi1EEESN_EEENS4_IJSN_NS5_ILi0EEESP_EEEEENS4_IJNS3_10UnderscoreESS_SS_EEEEELb0EEEEEvNT_6ParamsE)
        /*0794*/ 	.word	0x00000000


	//----- nvinfo : EIATTR_MIN_STACK_SIZE
	.align		4
.L_334:
        /*0798*/ 	.byte	0x04, 0x12
        /*079a*/ 	.short	(.L_336 - .L_335)
	.align		4
.L_335:
        /*079c*/ 	.word	index@(_ZN7cutlass13device_kernelIN5flash32FlashAttnBwdPostprocessConvertdQIN4cute5tupleIJNS3_1CILi128EEENS5_ILi64EEEEEENS_6half_tEfNS_4arch4Sm90ELi256ENS3_8TiledMMAINS3_8MMA_AtomIJNS3_4SM904GMMA25MMA_64x64x16_F32F16F16_SSILNSF_5MajorE0ELSH_1ELNSF_7ScaleInE1ELSI_1EEEEEENS3_6LayoutINS4_IJNS5_ILi2EEENS5_ILi1EEESN_EEENS4_IJSN_NS5_ILi0EEESP_EEEEENS4_IJNS3_10UnderscoreESS_SS_EEEEELb0EEEEEvNT_6ParamsE)
        /*07a0*/ 	.word	0x00000000


	//----- nvinfo : EIATTR_MIN_STACK_SIZE
	.align		4
.L_336:
        /*07a4*/ 	.byte	0x04, 0x12
        /*07a6*/ 	.short	(.L_338 - .L_337)
	.align		4
.L_337:
        /*07a8*/ 	.word	index@(_ZN7cutlass13device_kernelIN5flash11enable_sm90INS1_16FlashAttnBwdSm90INS1_25CollectiveMainloopBwdSm90ILi2ELi2ELi2EN4cute5tupleIJNS5_1CILi1EEES8_S8_EEENS6_IJNS7_ILi128EEESA_NS7_ILi64EEEEEENS_6half_tEfNS_4arch4Sm90ELb1ELb0ELb0ELb1ELb1ELb1ELb0ELb0ELi2ELi1ELi2ELi2ELb0EEENS1_24CollectiveEpilogueBwdGQAISC_fSF_Li256ELb1ELb1EEENS1_25SingleTileBwdLPTSchedulerILb1ELi128ELb1EEEEEEEEEvNT_6ParamsE)
        /*07ac*/ 	.word	0x00000000


	//----- nvinfo : EIATTR_MIN_STACK_SIZE
	.align		4
.L_338:
        /*07b0*/ 	.byte	0x04, 0x12
        /*07b2*/ 	.short	(.L_340 - .L_339)
	.align		4
.L_339:
        /*07b4*/ 	.word	index@(_ZN7cutlass13device_kernelIN5flash22FlashAttnBwdPreprocessIN4cute5tupleIJNS3_1CILi128EEENS5_ILi64EEEEEENS_6half_tEfNS_4arch4Sm90ELb1ELb1EEEEEvNT_6ParamsE)
        /*07b8*/ 	.word	0x00000000
.L_340:


//--------------------- .nv.compat                --------------------------
	.section	.nv.compat,"",@"SHT_CUDA_COMPAT_INFO"
	.align	4
        /*0000*/ 	.byte	0x02, 0x09, 0x01, 0x00, 0x02, 0x02, 0x02, 0x00, 0x02, 0x05, 0x05, 0x00, 0x03, 0x07, 0x01, 0x01
        /*0010*/ 	.byte	0x02, 0x03, 0x00, 0x00, 0x02, 0x06, 0x01, 0x00, 0x04, 0x0b, 0x08, 0x00, 0x01, 0x00, 0x00, 0x00
        /*0020*/ 	.byte	0x00, 0x00, 0x00, 0x00


//--------------------- .nv.info._ZN7cutlass13device_kernelIN5flash11enable_sm90INS1_16FlashAttnBwdSm90INS1_25CollectiveMainloopBwdSm90ILi2ELi2ELi2EN4cute5tupleIJNS5_1CILi1EEES8_S8_EEENS6_IJNS7_ILi128EEESA_NS7_ILi64EEEEEENS_6half_tEfNS_4arch4Sm90ELb0ELb0ELb1ELb0ELb0ELb1ELb0ELb0ELi2ELi1ELi2ELi2ELb0EEENS1_21CollectiveEpilogueBwdISC_SD_SF_Li256ELb0ELb0ELi1EEENS1_19SingleTileSchedulerILb0ELb0ELb0ELi128EEEEEEEEEvNT_6ParamsE --------------------------
	.section	.nv.info._ZN7cutlass13device_kernelIN5flash11enable_sm90INS1_16FlashAttnBwdSm90INS1_25CollectiveMainloopBwdSm90ILi2ELi2ELi2EN4cute5tupleIJNS5_1CILi1EEES8_S8_EEENS6_IJNS7_ILi128EEESA_NS7_ILi64EEEEEENS_6half_tEfNS_4arch4Sm90ELb0ELb0ELb1ELb0ELb0ELb1ELb0ELb0ELi2ELi1ELi2ELi2ELb0EEENS1_21CollectiveEpilogueBwdISC_SD_SF_Li256ELb0ELb0ELi1EEENS1_19SingleTileSchedulerILb0ELb0ELb0ELi128EEEEEEEEEvNT_6ParamsE,"",@"SHT_CUDA_INFO"
	.sectionflags	@""
	.align	4


	//----- nvinfo : EIATTR_CUDA_API_VERSION
	.align		4
        /*0000*/ 	.byte	0x04, 0x37
        /*0002*/ 	.short	(.L_342 - .L_341)
.L_341:
        /*0004*/ 	.word	0x00000082


	//----- nvinfo : EIATTR_KPARAM_INFO
	.align		4
.L_342:
        /*0008*/ 	.byte	0x04, 0x17
        /*000a*/ 	.short	(.L_344 - .L_343)
.L_343:
        /*000c*/ 	.word	0x00000000
        /*0010*/ 	.short	0x0000
        /*0012*/ 	.short	0x0000
        /*0014*/ 	.byte	0x00, 0xf0, 0x01, 0x24


	//----- nvinfo : EIATTR_SPARSE_MMA_MASK
	.align		4
.L_344:
        /*0018*/ 	.byte	0x03, 0x50
        /*001a*/ 	.short	0x0000


	//----- nvinfo : EIATTR_MAXREG_COUNT
	.align		4
        /*001c*/ 	.byte	0x03, 0x1b
        /*001e*/ 	.short	0x00a8


	//----- nvinfo : EIATTR_MERCURY_ISA_VERSION
	.align		4
        /*0020*/ 	.byte	0x03, 0x5f
        /*0022*/ 	.short	0x0101


	//----- nvinfo : EIATTR_VRC_CTA_INIT_COUNT
	.align		4
        /*0024*/ 	.byte	0x02, 0x4a
	.zero		1
	.zero		1


	//----- nvinfo : EIATTR_EXIT_INSTR_OFFSETS
	.align		4
        /*0028*/ 	.byte	0x04, 0x1c
        /*002a*/ 	.short	(.L_346 - .L_345)


	//   ....[0]....
.L_345:
        /*002c*/ 	.word	0x00000010


	//----- nvinfo : EIATTR_MAX_THREADS
	.align		4
.L_346:
        /*0030*/ 	.byte	0x04, 0x05
        /*0032*/ 	.short	(.L_348 - .L_347)
.L_347:
        /*0034*/ 	.word	0x00000180
        /*0038*/ 	.word	0x00000001
        /*003c*/ 	.word	0x00000001


	//----- nvinfo : EIATTR_CBANK_PARAM_SIZE
	.align		4
.L_348:
        /*0040*/ 	.byte	0x03, 0x19
        /*0042*/ 	.short	0x0900


	//----- nvinfo : EIATTR_PARAM_CBANK
	.align		4
        /*0044*/ 	.byte	0x04, 0x0a
        /*0046*/ 	.short	(.L_350 - .L_349)
	.align		4
.L_349:
        /*0048*/ 	.word	index@(.nv.constant0._ZN7cutlass13device_kernelIN5flash11enable_sm90INS1_16FlashAttnBwdSm90INS1_25CollectiveMainloopBwdSm90ILi2ELi2ELi2EN4cute5tupleIJNS5_1CILi1EEES8_S8_EEENS6_IJNS7_ILi128EEESA_NS7_ILi64EEEEEENS_6half_tEfNS_4arch4Sm90ELb0ELb0ELb1ELb0ELb0ELb1ELb0ELb0ELi2ELi1ELi2ELi2ELb0EEENS1_21CollectiveEpilogueBwdISC_SD_SF_Li256ELb0ELb0ELi1EEENS1_19SingleTileSchedulerILb0ELb0ELb0ELi128EEEEEEEEEvNT_6ParamsE)
        /*004c*/ 	.short	0x0380
        /*004e*/ 	.short	0x0900


	//----- nvinfo : EIATTR_SW_WAR
	.align		4
.L_350:
        /*0050*/ 	.byte	0x04, 0x36
        /*0052*/ 	.short	(.L_352 - .L_351)
.L_351:
        /*0054*/ 	.word	0x00000008
.L_352:


//--------------------- .nv.info._ZN7cutlass13device_kernelIN5flash11enable_sm90INS1_16FlashAttnBwdSm90INS1_25CollectiveMainloopBwdSm90ILi2ELi2ELi2EN4cute5tupleIJNS5_1CILi1EEES8_S8_EEENS6_IJNS7_ILi128EEESA_NS7_ILi64EEEEEENS_6half_tEfNS_4arch4Sm90ELb0ELb0ELb1ELb0ELb1ELb1ELb0ELb0ELi2ELi1ELi2ELi2ELb0EEENS1_21CollectiveEpilogueBwdISC_SD_SF_Li256ELb0ELb0ELi1EEENS1_19SingleTileSchedulerILb0ELb0ELb0ELi128EEEEEEEEEvNT_6ParamsE --------------------------
	.section	.nv.info._ZN7cutlass13device_kernelIN5flash11enable_sm90INS1_16FlashAttnBwdSm90INS1_25CollectiveMainloopBwdSm90ILi2ELi2ELi2EN4cute5tupleIJNS5_1CILi1EEES8_S8_EEENS6_IJNS7_ILi128EEESA_NS7_ILi64EEEEEENS_6half_tEfNS_4arch4Sm90ELb0ELb0ELb1ELb0ELb1ELb1ELb0ELb0ELi2ELi1ELi2ELi2ELb0EEENS1_21CollectiveEpilogueBwdISC_SD_SF_Li256ELb0ELb0ELi1EEENS1_19SingleTileSchedulerILb0ELb0ELb0ELi128EEEEEEEEEvNT_6ParamsE,"",@"SHT_CUDA_INFO"
	.sectionflags	@""
	.align	4


	//----- nvinfo : EIATTR_CUDA_API_VERSION
	.align		4
        /*0000*/ 	.byte	0x04, 0x37
        /*0002*/ 	.short	(.L_354 - .L_353)
.L_353:
        /*0004*/ 	.word	0x00000082


	//----- nvinfo : EIATTR_KPARAM_INFO
	.align		4
.L_354:
        /*0008*/ 	.byte	0x04, 0x17
        /*000a*/ 	.short	(.L_356 - .L_355)
.L_355:
        /*000c*/ 	.word	0x00000000
        /*0010*/ 	.short	0x0000
        /*0012*/ 	.short	0x0000
        /*0014*/ 	.byte	0x00, 0xf0, 0x01, 0x24


	//----- nvinfo : EIATTR_SPARSE_MMA_MASK
	.align		4
.L_356:
        /*0018*/ 	.byte	0x03, 0x50
        /*001a*/ 	.short	0x0000


	//----- nvinfo : EIATTR_MAXREG_COUNT
	.align		4
        /*001c*/ 	.byte	0x03, 0x1b
        /*001e*/ 	.short	0x00a8


	//----- nvinfo : EIATTR_MERCURY_ISA_VERSION
	.align		4
        /*0020*/ 	.byte	0x03, 0x5f
        /*0022*/ 	.short	0x0101


	//----- nvinfo : EIATTR_VRC_CTA_INIT_COUNT
	.align		4
        /*0024*/ 	.byte	0x02, 0x4a
	.zero		1
	.zero		1


	//----- nvinfo : EIATTR_EXIT_INSTR_OFFSETS
	.align		4
        /*0028*/ 	.byte	0x04, 0x1c
        /*002a*/ 	.short	(.L_358 - .L_357)


	//   ....[0]....
.L_357:
        /*002c*/ 	.word	0x00000010


	//----- nvinfo : EIATTR_MAX_THREADS
	.align		4
.L_358:
        /*0030*/ 	.byte	0x04, 0x05
        /*0032*/ 	.short	(.L_360 - .L_359)
.L_359:
        /*0034*/ 	.word	0x00000180
        /*0038*/ 	.word	0x00000001
        /*003c*/ 	.word	0x00000001


	//----- nvinfo : EIATTR_CBANK_PARAM_SIZE
	.align		4
.L_360:
        /*0040*/ 	.byte	0x03, 0x19
        /*0042*/ 	.short	0x0900


	//----- nvinfo : EIATTR_PARAM_CBANK
	.align		4
        /*0044*/ 	.byte	0x04, 0x0a
        /*0046*/ 	.short	(.L_362 - .L_361)
	.align		4
.L_361:
        /*0048*/ 	.word	index@(.nv.constant0._ZN7cutlass13device_kernelIN5flash11enable_sm90INS1_16FlashAttnBwdSm90INS1_25CollectiveMainloopBwdSm90ILi2ELi2ELi2EN4cute5tupleIJNS5_1CILi1EEES8_S8_EEENS6_IJNS7_ILi128EEESA_NS7_ILi64EEEEEENS_6half_tEfNS_4arch4Sm90ELb0ELb0ELb1ELb0ELb1ELb1ELb0ELb0ELi2ELi1ELi2ELi2ELb0EEENS1_21CollectiveEpilogueBwdISC_SD_SF_Li256ELb0ELb0ELi1EEENS1_19SingleTileSchedulerILb0ELb0ELb0ELi128EEEEEEEEEvNT_6ParamsE)
        /*004c*/ 	.short	0x0380
        /*004e*/ 	.short	0x0900


	//----- nvinfo : EIATTR_SW_WAR
	.align		4
.L_362:
        /*0050*/ 	.byte	0x04, 0x36
        /*0052*/ 	.short	(.L_364 - .L_363)
.L_363:
        /*0054*/ 	.word	0x00000008
.L_364:


//--------------------- .nv.info._ZN7cutlass13device_kernelIN5flash11enable_sm90INS1_16FlashAttnBwdSm90INS1_25CollectiveMainloopBwdSm90ILi2ELi2ELi2EN4cute5tupleIJNS5_1CILi1EEES8_S8_EEENS6_IJNS7_ILi128EEESA_NS7_ILi64EEEEEENS_6half_tEfNS_4arch4Sm90ELb0ELb0ELb1ELb0ELb0ELb1ELb0ELb0ELi2ELi1ELi2ELi2ELb0EEENS1_24CollectiveEpilogueBwdGQAISC_fSF_Li256ELb0ELb0EEENS1_19SingleTileSchedulerILb0ELb0ELb0ELi128EEEEEEEEEvNT_6ParamsE --------------------------
	.section	.nv.info._ZN7cutlass13device_kernelIN5flash11enable_sm90INS1_16FlashAttnBwdSm90INS1_25CollectiveMainloopBwdSm90ILi2ELi2ELi2EN4cute5tupleIJNS5_1CILi1EEES8_S8_EEENS6_IJNS7_ILi128EEESA_NS7_ILi64EEEEEENS_6half_tEfNS_4arch4Sm90ELb0ELb0ELb1ELb0ELb0ELb1ELb0ELb0ELi2ELi1ELi2ELi2ELb0EEENS1_24CollectiveEpilogueBwdGQAISC_fSF_Li256ELb0ELb0EEENS1_19SingleTileSchedulerILb0ELb0ELb0ELi128EEEEEEEEEvNT_6ParamsE,"",@"SHT_CUDA_INFO"
	.sectionflags	@""
	.align	4


	//----- nvinfo : EIATTR_CUDA_API_VERSION
	.align		4
        /*0000*/ 	.byte	0x04, 0x37
        /*0002*/ 	.short	(.L_366 - .L_365)
.L_365:
        /*0004*/ 	.word	0x00000082


	//----- nvinfo : EIATTR_KPARAM_INFO
	.align		4
.L_366:
        /*0008*/ 	.byte	0x04, 0x17
        /*000a*/ 	.short	(.L_368 - .L_367)
.L_367:
        /*000c*/ 	.word	0x00000000
        /*0010*/ 	.short	0x0000
        /*0012*/ 	.short	0x0000
        /*0014*/ 	.byte	0x00, 0xf0, 0x01, 0x1a


	//----- nvinfo : EIATTR_SPARSE_MMA_MASK
	.align		4
.L_368:
        /*0018*/ 	.byte	0x03, 0x50
        /*001a*/ 	.short	0x0000


	//----- nvinfo : EIATTR_MAXREG_COUNT
	.align		4
        /*001c*/ 	.byte	0x03, 0x1b
        /*001e*/ 	.short	0x00a8


	//----- nvinfo : EIATTR_MERCURY_ISA_VERSION
	.align		4
        /*0020*/ 	.byte	0x03, 0x5f
        /*0022*/ 	.short	0x0101


	//----- nvinfo : EIATTR_VRC_CTA_INIT_COUNT
	.align		4
        /*0024*/ 	.byte	0x02, 0x4a
	.zero		1
	.zero		1


	//----- nvinfo : EIATTR_EXIT_INSTR_OFFSETS
	.align		4
        /*0028*/ 	.byte	0x04, 0x1c
        /*002a*/ 	.short	(.L_370 - .L_369)


	//   ....[0]....
.L_369:
        /*002c*/ 	.word	0x00000010


	//----- nvinfo : EIATTR_MAX_THREADS
	.align		4
.L_370:
        /*0030*/ 	.byte	0x04, 0x05
        /*0032*/ 	.short	(.L_372 - .L_371)
.L_371:
        /*0034*/ 	.word	0x00000180
        /*0038*/ 	.word	0x00000001
        /*003c*/ 	.word	0x00000001


	//----- nvinfo : EIATTR_CBANK_PARAM_SIZE
	.align		4
.L_372:
        /*0040*/ 	.byte	0x03, 0x19
        /*0042*/ 	.short	0x0680


	//----- nvinfo : EIATTR_PARAM_CBANK
	.align		4
        /*0044*/ 	.byte	0x04, 0x0a
        /*0046*/ 	.short	(.L_374 - .L_373)
	.align		4
.L_373:
        /*0048*/ 	.word	index@(.nv.constant0._ZN7cutlass13device_kernelIN5flash11enable_sm90INS1_16FlashAttnBwdSm90INS1_25CollectiveMainloopBwdSm90ILi2ELi2ELi2EN4cute5tupleIJNS5_1CILi1EEES8_S8_EEENS6_IJNS7_ILi128EEESA_NS7_ILi64EEEEEENS_6half_tEfNS_4arch4Sm90ELb0ELb0ELb1ELb0ELb0ELb1ELb0ELb0ELi2ELi1ELi2ELi2ELb0EEENS1_24CollectiveEpilogueBwdGQAISC_fSF_Li256ELb0ELb0EEENS1_19SingleTileSchedulerILb0ELb0ELb0ELi128EEEEEEEEEvNT_6ParamsE)
        /*004c*/ 	.short	0x0380
        /*004e*/ 	.short	0x0680


	//----- nvinfo : EIATTR_SW_WAR
	.align		4
.L_374:
        /*0050*/ 	.byte	0x04, 0x36
        /*0052*/ 	.short	(.L_376 - .L_375)
.L_375:
        /*0054*/ 	.word	0x00000008
.L_376:


//--------------------- .nv.info._ZN7cutlass13device_kernelIN5flash11enable_sm90INS1_16FlashAttnBwdSm90INS1_25CollectiveMainloopBwdSm90ILi2ELi2ELi2EN4cute5tupleIJNS5_1CILi1EEES8_S8_EEENS6_IJNS7_ILi128EEESA_NS7_ILi64EEEEEENS_6half_tEfNS_4arch4Sm90ELb0ELb0ELb1ELb0ELb1ELb1ELb0ELb0ELi2ELi1ELi2ELi2ELb0EEENS1_24CollectiveEpilogueBwdGQAISC_fSF_Li256ELb0ELb1EEENS1_19SingleTileSchedulerILb0ELb0ELb0ELi128EEEEEEEEEvNT_6ParamsE --------------------------
	.section	.nv.info._ZN7cutlass13device_kernelIN5flash11enable_sm90INS1_16FlashAttnBwdSm90INS1_25CollectiveMainloopBwdSm90ILi2ELi2ELi2EN4cute5tupleIJNS5_1CILi1EEES8_S8_EEENS6_IJNS7_ILi128EEESA_NS7_ILi64EEEEEENS_6half_tEfNS_4arch4Sm90ELb0ELb0ELb1ELb0ELb1ELb1ELb0ELb0ELi2ELi1ELi2ELi2ELb0EEENS1_24CollectiveEpilogueBwdGQAISC_fSF_Li256ELb0ELb1EEENS1_19SingleTileSchedulerILb0ELb0ELb0ELi128EEEEEEEEEvNT_6ParamsE,"",@"SHT_CUDA_INFO"
	.sectionflags	@""
	.align	4


	//----- nvinfo : EIATTR_CUDA_API_VERSION
	.align		4
        /*0000*/ 	.byte	0x04, 0x37
        /*0002*/ 	.short	(.L_378 - .L_377)
.L_377:
        /*0004*/ 	.word	0x00000082


	//----- nvinfo : EIATTR_KPARAM_INFO
	.align		4
.L_378:
        /*0008*/ 	.byte	0x04, 0x17
        /*000a*/ 	.short	(.L_380 - .L_379)
.L_379:
        /*000c*/ 	.word	0x00000000
        /*0010*/ 	.short	0x0000
        /*0012*/ 	.short	0x0000
        /*0014*/ 	.byte	0x00, 0xf0, 0x01, 0x1a


	//----- nvinfo : EIATTR_SPARSE_MMA_MASK
	.align		4
.L_380:
        /*0018*/ 	.byte	0x03, 0x50
        /*001a*/ 	.short	0x0000


	//----- nvinfo : EIATTR_MAXREG_COUNT
	.align		4
        /*001c*/ 	.byte	0x03, 0x1b
        /*001e*/ 	.short	0x00a8


	//----- nvinfo : EIATTR_MERCURY_ISA_VERSION
	.align		4
        /*0020*/ 	.byte	0x03, 0x5f
        /*0022*/ 	.short	0x0101


	//----- nvinfo : EIATTR_VRC_CTA_INIT_COUNT
	.align		4
        /*0024*/ 	.byte	0x02, 0x4a
	.zero		1
	.zero		1


	//----- nvinfo : EIATTR_EXIT_INSTR_OFFSETS
	.align		4
        /*0028*/ 	.byte	0x04, 0x1c
        /*002a*/ 	.short	(.L_382 - .L_381)


	//   ....[0]....
.L_381:
        /*002c*/ 	.word	0x00000010


	//----- nvinfo : EIATTR_MAX_THREADS
	.align		4
.L_382:
        /*0030*/ 	.byte	0x04, 0x05
        /*0032*/ 	.short	(.L_384 - .L_383)
.L_383:
        /*0034*/ 	.word	0x00000180
        /*0038*/ 	.word	0x00000001
        /*003c*/ 	.word	0x00000001


	//----- nvinfo : EIATTR_CBANK_PARAM_SIZE
	.align		4
.L_384:
        /*0040*/ 	.byte	0x03, 0x19
        /*0042*/ 	.short	0x0680


	//----- nvinfo : EIATTR_PARAM_CBANK
	.align		4
        /*0044*/ 	.byte	0x04, 0x0a
        /*0046*/ 	.short	(.L_386 - .L_385)
	.align		4
.L_385:
        /*0048*/ 	.word	index@(.nv.constant0._ZN7cutlass13device_kernelIN5flash11enable_sm90INS1_16FlashAttnBwdSm90INS1_25CollectiveMainloopBwdSm90ILi2ELi2ELi2EN4cute5tupleIJNS5_1CILi1EEES8_S8_EEENS6_IJNS7_ILi128EEESA_NS7_ILi64EEEEEENS_6half_tEfNS_4arch4Sm90ELb0ELb0ELb1ELb0ELb1ELb1ELb0ELb0ELi2ELi1ELi2ELi2ELb0EEENS1_24CollectiveEpilogueBwdGQAISC_fSF_Li256ELb0ELb1EEENS1_19SingleTileSchedulerILb0ELb0ELb0ELi128EEEEEEEEEvNT_6ParamsE)
        /*004c*/ 	.short	0x0380
        /*004e*/ 	.short	0x0680


	//----- nvinfo : EIATTR_SW_WAR
	.align		4
.L_386:
        /*0050*/ 	.byte	0x04, 0x36
        /*0052*/ 	.short	(.L_388 - .L_387)
.L_387:
        /*0054*/ 	.word	0x00000008
.L_388:


//--------------------- .nv.info._ZN7cutlass13device_kernelIN5flash11enable_sm90INS1_16FlashAttnBwdSm90INS1_25CollectiveMainloopBwdSm90ILi2ELi2ELi2EN4cute5tupleIJNS5_1CILi1EEES8_S8_EEENS6_IJNS7_ILi128EEESA_NS7_ILi64EEEEEENS_6half_tEfNS_4arch4Sm90ELb0ELb0ELb1ELb1ELb0ELb1ELb0ELb0ELi2ELi1ELi2ELi2ELb0EEENS1_21CollectiveEpilogueBwdISC_SD_SF_Li256ELb1ELb0ELi1EEENS1_19SingleTileSchedulerILb1ELb0ELb0ELi128EEEEEEEEEvNT_6ParamsE --------------------------
	.section	.nv.info._ZN7cutlass13device_kernelIN5flash11enable_sm90INS1_16FlashAttnBwdSm90INS1_25CollectiveMainloopBwdSm90ILi2ELi2ELi2EN4cute5tupleIJNS5_1CILi1EEES8_S8_EEENS6_IJNS7_ILi128EEESA_NS7_ILi64EEEEEENS_6half_tEfNS_4arch4Sm90ELb0ELb0ELb1ELb1ELb0ELb1ELb0ELb0ELi2ELi1ELi2ELi2ELb0EEENS1_21CollectiveEpilogueBwdISC_SD_SF_Li256ELb1ELb0ELi1EEENS1_19SingleTileSchedulerILb1ELb0ELb0ELi128EEEEEEEEEvNT_6ParamsE,"",@"SHT_CUDA_INFO"
	.sectionflags	@""
	.align	4


	//----- nvinfo : EIATTR_CUDA_API_VERSION
	.align		4
        /*0000*/ 	.byte	0x04, 0x37
        /*0002*/ 	.short	(.L_390 - .L_389)
.L_389:
        /*0004*/ 	.word	0x00000082


	//----- nvinfo : EIATTR_KPARAM_INFO
	.align		4
.L_390:
        /*0008*/ 	.byte	0x04, 0x17
        /*000a*/ 	.short	(.L_392 - .L_391)
.L_391:
        /*000c*/ 	.word	0x00000000
        /*0010*/ 	.short	0x0000
        /*0012*/ 	.short	0x0000
        /*0014*/ 	.byte	0x00, 0xf0, 0x01, 0x1a


	//----- nvinfo : EIATTR_SPARSE_MMA_MASK
	.align		4
.L_392:
        /*0018*/ 	.byte	0x03, 0x50
        /*001a*/ 	.short	0x0000


	//----- nvinfo : EIATTR_MAXREG_COUNT
	.align		4
        /*001c*/ 	.byte	0x03, 0x1b
        /*001e*/ 	.short	0x00a8


	//----- nvinfo : EIATTR_MERCURY_ISA_VERSION
	.align		4
        /*0020*/ 	.byte	0x03, 0x5f
        /*0022*/ 	.short	0x0101


	//----- nvinfo : EIATTR_VRC_CTA_INIT_COUNT
	.align		4
        /*0024*/ 	.byte	0x02, 0x4a
	.zero		1
	.zero		1


	//----- nvinfo : EIATTR_EXIT_INSTR_OFFSETS
	.align		4
        /*0028*/ 	.byte	0x04, 0x1c
        /*002a*/ 	.short	(.L_394 - .L_393)


	//   ....[0]....
.L_393:
        /*002c*/ 	.word	0x00000010


	//----- nvinfo : EIATTR_MAX_THREADS
	.align		4
.L_394:
        /*0030*/ 	.byte	0x04, 0x05
        /*0032*/ 	.short	(.L_396 - .L_395)
.L_395:
        /*0034*/ 	.word	0x00000180
        /*0038*/ 	.word	0x00000001
        /*003c*/ 	.word	0x00000001


	//----- nvinfo : EIATTR_CBANK_PARAM_SIZE
	.align		4
.L_396:
        /*0040*/ 	.byte	0x03, 0x19
        /*0042*/ 	.short	0x0680


	//----- nvinfo : EIATTR_PARAM_CBANK
	.align		4
        /*0044*/ 	.byte	0x04, 0x0a
        /*0046*/ 	.short	(.L_398 - .L_397)
	.align		4
.L_397:
        /*0048*/ 	.word	index@(.nv.constant0._ZN7cutlass13device_kernelIN5flash11enable_sm90INS1_16FlashAttnBwdSm90INS1_25CollectiveMainloopBwdSm90ILi2ELi2ELi2EN4cute5tupleIJNS5_1CILi1EEES8_S8_EEENS6_IJNS7_ILi128EEESA_NS7_ILi64EEEEEENS_6half_tEfNS_4arch4Sm90ELb0ELb0ELb1ELb1ELb0ELb1ELb0ELb0ELi2ELi1ELi2ELi2ELb0EEENS1_21CollectiveEpilogueBwdISC_SD_SF_Li256ELb1ELb0ELi1EEENS1_19SingleTileSchedulerILb1ELb0ELb0ELi128EEEEEEEEEvNT_6ParamsE)
        /*004c*/ 	.short	0x0380
        /*004e*/ 	.short	0x0680


	//----- nvinfo : EIATTR_SW_WAR
	.align		4
.L_398:
        /*0050*/ 	.byte	0x04, 0x36
        /*0052*/ 	.short	(.L_400 - .L_399)
.L_399:
        /*0054*/ 	.word	0x00000008
.L_400:


//--------------------- .nv.info._ZN7cutlass13device_kernelIN5flash11enable_sm90INS1_16FlashAttnBwdSm90INS1_25CollectiveMainloopBwdSm90ILi2ELi2ELi2EN4cute5tupleIJNS5_1CILi1EEES8_S8_EEENS6_IJNS7_ILi128EEESA_NS7_ILi64EEEEEENS_6half_tEfNS_4arch4Sm90ELb0ELb0ELb1ELb1ELb1ELb1ELb0ELb0ELi2ELi1ELi2ELi2ELb0EEENS1_21CollectiveEpilogueBwdISC_SD_SF_Li256ELb1ELb0ELi1EEENS1_19SingleTileSchedulerILb1ELb0ELb0ELi128EEEEEEEEEvNT_6ParamsE --------------------------
	.section	.nv.info._ZN7cutlass13device_kernelIN5flash11enable_sm90INS1_16FlashAttnBwdSm90INS1_25CollectiveMainloopBwdSm90ILi2ELi2ELi2EN4cute5tupleIJNS5_1CILi1EEES8_S8_EEENS6_IJNS7_ILi128EEESA_NS7_ILi64EEEEEENS_6half_tEfNS_4arch4Sm90ELb0ELb0ELb1ELb1ELb1ELb1ELb0ELb0ELi2ELi1ELi2ELi2ELb0EEENS1_21CollectiveEpilogueBwdISC_SD_SF_Li256ELb1ELb0ELi1EEENS1_19SingleTileSchedulerILb1ELb0ELb0ELi128EEEEEEEEEvNT_6ParamsE,"",@"SHT_CUDA_INFO"
	.sectionflags	@""
	.align	4


	//----- nvinfo : EIATTR_CUDA_API_VERSION
	.align		4
        /*0000*/ 	.byte	0x04, 0x37
        /*0002*/ 	.short	(.L_402 - .L_401)
.L_401:
        /*0004*/ 	.word	0x00000082


	//----- nvinfo : EIATTR_KPARAM_INFO
	.align		4
.L_402:
        /*0008*/ 	.byte	0x04, 0x17
        /*000a*/ 	.short	(.L_404 - .L_403)
.L_403:
        /*000c*/ 	.word	0x00000000
        /*0010*/ 	.short	0x0000
        /*0012*/ 	.short	0x0000
        /*0014*/ 	.byte	0x00, 0xf0, 0x01, 0x1a


	//----- nvinfo : EIATTR_SPARSE_MMA_MASK
	.align		4
.L_404:
        /*0018*/ 	.byte	0x03, 0x50
        /*001a*/ 	.short	0x0000


	//----- nvinfo : EIATTR_MAXREG_COUNT
	.align		4
        /*001c*/ 	.byte	0x03, 0x1b
        /*001e*/ 	.short	0x00a8


	//----- nvinfo : EIATTR_MERCURY_ISA_VERSION
	.align		4
        /*0020*/ 	.byte	0x03, 0x5f
        /*0022*/ 	.short	0x0101


	//----- nvinfo : EIATTR_VRC_CTA_INIT_COUNT
	.align		4
        /*0024*/ 	.byte	0x02, 0x4a
	.zero		1
	.zero		1


	//----- nvinfo : EIATTR_EXIT_INSTR_OFFSETS
	.align		4
        /*0028*/ 	.byte	0x04, 0x1c
        /*002a*/ 	.short	(.L_406 - .L_405)


	//   ....[0]....
.L_405:
        /*002c*/ 	.word	0x00000010


	//----- nvinfo : EIATTR_MAX_THREADS
	.align		4
.L_406:
        /*0030*/ 	.byte	0x04, 0x05
        /*0032*/ 	.short	(.L_408 - .L_407)
.L_407:
        /*0034*/ 	.word	0x00000180
        /*0038*/ 	.word	0x00000001
        /*003c*/ 	.word	0x00000001


	//----- nvinfo : EIATTR_CBANK_PARAM_SIZE
	.align		4
.L_408:
        /*0040*/ 	.byte	0x03, 0x19
        /*0042*/ 	.short	0x0680


	//----- nvinfo : EIATTR_PARAM_CBANK
	.align		4
        /*0044*/ 	.byte	0x04, 0x0a
        /*0046*/ 	.short	(.L_410 - .L_409)
	.align		4
.L_409:
        /*0048*/ 	.word	index@(.nv.constant0._ZN7cutlass13device_kernelIN5flash11enable_sm90INS1_16FlashAttnBwdSm90INS1_25CollectiveMainloopBwdSm90ILi2ELi2ELi2EN4cute5tupleIJNS5_1CILi1EEES8_S8_EEENS6_IJNS7_ILi128EEESA_NS7_ILi64EEEEEENS_6half_tEfNS_4arch4Sm90ELb0ELb0ELb1ELb1ELb1ELb1ELb0ELb0ELi2ELi1ELi2ELi2ELb0EEENS1_21CollectiveEpilogueBwdISC_SD_SF_Li256ELb1ELb0ELi1EEENS1_19SingleTileSchedulerILb1ELb0ELb0ELi128EEEEEEEEEvNT_6ParamsE)
        /*004c*/ 	.short	0x0380
        /*004e*/ 	.short	0x0680


	//----- nvinfo : EIATTR_SW_WAR
	.align		4
.L_410:
        /*0050*/ 	.byte	0x04, 0x36
        /*0052*/ 	.short	(.L_412 - .L_411)
.L_411:
        /*0054*/ 	.word	0x00000008
.L_412:


//--------------------- .nv.info._ZN7cutlass13device_kernelIN5flash11enable_sm90INS1_16FlashAttnBwdSm90INS1_25CollectiveMainloopBwdSm90ILi2ELi2ELi2EN4cute5tupleIJNS5_1CILi1EEES8_S8_EEENS6_IJNS7_ILi128EEESA_NS7_ILi64EEEEEENS_6half_tEfNS_4arch4Sm90ELb0ELb0ELb1ELb1ELb0ELb1ELb0ELb0ELi2ELi1ELi2ELi2ELb0EEENS1_24CollectiveEpilogueBwdGQAISC_fSF_Li256ELb1ELb0EEENS1_19SingleTileSchedulerILb1ELb0ELb0ELi128EEEEEEEEEvNT_6ParamsE --------------------------
	.section	.nv.info._ZN7cutlass13device_kernelIN5flash11enable_sm90INS1_16FlashAttnBwdSm90INS1_25CollectiveMainloopBwdSm90ILi2ELi2ELi2EN4cute5tupleIJNS5_1CILi1EEES8_S8_EEENS6_IJNS7_ILi128EEESA_NS7_ILi64EEEEEENS_6half_tEfNS_4arch4Sm90ELb0ELb0ELb1ELb1ELb0ELb1ELb0ELb0ELi2ELi1ELi2ELi2ELb0EEENS1_24CollectiveEpilogueBwdGQAISC_fSF_Li256ELb1ELb0EEENS1_19SingleTileSchedulerILb1ELb0ELb0ELi128EEEEEEEEEvNT_6ParamsE,"",@"SHT_CUDA_INFO"
	.sectionflags	@""
	.align	4


	//----- nvinfo : EIATTR_CUDA_API_VERSION
	.align		4
        /*0000*/ 	.byte	0x04, 0x37
        /*0002*/ 	.short	(.L_414 - .L_413)
.L_413:
        /*0004*/ 	.word	0x00000082


	//----- nvinfo : EIATTR_KPARAM_INFO
	.align		4
.L_414:
        /*0008*/ 	.byte	0x04, 0x17
        /*000a*/ 	.short	(.L_416 - .L_415)
.L_415:
        /*000c*/ 	.word	0x00000000
        /*0010*/ 	.short	0x0000
        /*0012*/ 	.short	0x0000
        /*0014*/ 	.byte	0x00, 0xf0, 0x01, 0x1a


	//----- nvinfo : EIATTR_SPARSE_MMA_MASK
	.align		4
.L_416:
        /*0018*/ 	.byte	0x03, 0x50
        /*001a*/ 	.short	0x0000


	//----- nvinfo : EIATTR_MAXREG_COUNT
	.align		4
        /*001c*/ 	.byte	0x03, 0x1b
        /*001e*/ 	.short	0x00a8


	//----- nvinfo : EIATTR_MERCURY_ISA_VERSION
	.align		4
        /*0020*/ 	.byte	0x03, 0x5f
        /*0022*/ 	.short	0x0101


	//----- nvinfo : EIATTR_VRC_CTA_INIT_COUNT
	.align		4
        /*0024*/ 	.byte	0x02, 0x4a
	.zero		1
	.zero		1


	//----- nvinfo : EIATTR_EXIT_INSTR_OFFSETS
	.align		4
        /*0028*/ 	.byte	0x04, 0x1c
        /*002a*/ 	.short	(.L_418 - .L_417)


	//   ....[0]....
.L_417:
        /*002c*/ 	.word	0x00000010


	//----- nvinfo : EIATTR_MAX_THREADS
	.align		4
.L_418:
        /*0030*/ 	.byte	0x04, 0x05
        /*0032*/ 	.short	(.L_420 - .L_419)
.L_419:
        /*0034*/ 	.word	0x00000180
        /*0038*/ 	.word	0x00000001
        /*003c*/ 	.word	0x00000001


	//----- nvinfo : EIATTR_CBANK_PARAM_SIZE
	.align		4
.L_420:
        /*0040*/ 	.byte	0x03, 0x19
        /*0042*/ 	.short	0x0680


	//----- nvinfo : EIATTR_PARAM_CBANK
	.align		4
        /*0044*/ 	.byte	0x04, 0x0a
        /*0046*/ 	.short	(.L_422 - .L_421)
	.align		4
.L_421:
        /*0048*/ 	.word	index@(.nv.constant0._ZN7cutlass13device_kernelIN5flash11enable_sm90INS1_16FlashAttnBwdSm90INS1_25CollectiveMainloopBwdSm90ILi2ELi2ELi2EN4cute5tupleIJNS5_1CILi1EEES8_S8_EEENS6_IJNS7_ILi128EEESA_NS7_ILi64EEEEEENS_6half_tEfNS_4arch4Sm90ELb0ELb0ELb1ELb1ELb0ELb1ELb0ELb0ELi2ELi1ELi2ELi2ELb0EEENS1_24CollectiveEpilogueBwdGQAISC_fSF_Li256ELb1ELb0EEENS1_19SingleTileSchedulerILb1ELb0ELb0ELi128EEEEEEEEEvNT_6ParamsE)
        /*004c*/ 	.short	0x0380
        /*004e*/ 	.short	0x0680


	//----- nvinfo : EIATTR_SW_WAR
	.align		4
.L_422:
        /*0050*/ 	.byte	0x04, 0x36
        /*0052*/ 	.short	(.L_424 - .L_423)
.L_423:
        /*0054*/ 	.word	0x00000008
.L_424:


//--------------------- .nv.info._ZN7cutlass13device_kernelIN5flash11enable_sm90INS1_16FlashAttnBwdSm90INS1_25CollectiveMainloopBwdSm90ILi2ELi2ELi2EN4cute5tupleIJNS5_1CILi1EEES8_S8_EEENS6_IJNS7_ILi128EEESA_NS7_ILi64EEEEEENS_6half_tEfNS_4arch4Sm90ELb0ELb0ELb1ELb1ELb1ELb1ELb0ELb0ELi2ELi1ELi2ELi2ELb0EEENS1_24CollectiveEpilogueBwdGQAISC_fSF_Li256ELb1ELb1EEENS1_19SingleTileSchedulerILb1ELb0ELb0ELi128EEEEEEEEEvNT_6ParamsE --------------------------
	.section	.nv.info._ZN7cutlass13device_kernelIN5flash11enable_sm90INS1_16FlashAttnBwdSm90INS1_25CollectiveMainloopBwdSm90ILi2ELi2ELi2EN4cute5tupleIJNS5_1CILi1EEES8_S8_EEENS6_IJNS7_ILi128EEESA_NS7_ILi64EEEEEENS_6half_tEfNS_4arch4Sm90ELb0ELb0ELb1ELb1ELb1ELb1ELb0ELb0ELi2ELi1ELi2ELi2ELb0EEENS1_24CollectiveEpilogueBwdGQAISC_fSF_Li256ELb1ELb1EEENS1_19SingleTileSchedulerILb1ELb0ELb0ELi128EEEEEEEEEvNT_6ParamsE,"",@"SHT_CUDA_INFO"
	.sectionflags	@""
	.align	4


	//----- nvinfo : EIATTR_CUDA_API_VERSION
	.align		4
        /*0000*/ 	.byte	0x04, 0x37
        /*0002*/ 	.short	(.L_426 - .L_425)
.L_425:
        /*0004*/ 	.word	0x00000082


	//----- nvinfo : EIATTR_KPARAM_INFO
	.align		4
.L_426:
        /*0008*/ 	.byte	0x04, 0x17
        /*000a*/ 	.short	(.L_428 - .L_427)
.L_427:
        /*000c*/ 	.word	0x00000000
        /*0010*/ 	.short	0x0000
        /*0012*/ 	.short	0x0000
        /*0014*/ 	.byte	0x00, 0xf0, 0x01, 0x1a


	//----- nvinfo : EIATTR_SPARSE_MMA_MASK
	.align		4
.L_428:
        /*0018*/ 	.byte	0x03, 0x50
        /*001a*/ 	.short	0x0000


	//----- nvinfo : EIATTR_MAXREG_COUNT
	.align		4
        /*001c*/ 	.byte	0x03, 0x1b
        /*001e*/ 	.short	0x00a8


	//----- nvinfo : EIATTR_MERCURY_ISA_VERSION
	.align		4
        /*0020*/ 	.byte	0x03, 0x5f
        /*0022*/ 	.short	0x0101


	//----- nvinfo : EIATTR_VRC_CTA_INIT_COUNT
	.align		4
        /*0024*/ 	.byte	0x02, 0x4a
	.zero		1
	.zero		1


	//----- nvinfo : EIATTR_EXIT_INSTR_OFFSETS
	.align		4
        /*0028*/ 	.byte	0x04, 0x1c
        /*002a*/ 	.short	(.L_430 - .L_429)


	//   ....[0]....
.L_429:
        /*002c*/ 	.word	0x00000010


	//----- nvinfo : EIATTR_MAX_THREADS
	.align		4
.L_430:
        /*0030*/ 	.byte	0x04, 0x05
        /*0032*/ 	.short	(.L_432 - .L_431)
.L_431:
        /*0034*/ 	.word	0x00000180
        /*0038*/ 	.word	0x00000001
        /*003c*/ 	.word	0x00000001


	//----- nvinfo : EIATTR_CBANK_PARAM_SIZE
	.align		4
.L_432:
        /*0040*/ 	.byte	0x03, 0x19
        /*0042*/ 	.short	0x0680


	//----- nvinfo : EIATTR_PARAM_CBANK
	.align		4
        /*0044*/ 	.byte	0x04, 0x0a
        /*0046*/ 	.short	(.L_434 - .L_433)
	.align		4
.L_433:
        /*0048*/ 	.word	index@(.nv.constant0._ZN7cutlass13device_kernelIN5flash11enable_sm90INS1_16FlashAttnBwdSm90INS1_25CollectiveMainloopBwdSm90ILi2ELi2ELi2EN4cute5tupleIJNS5_1CILi1EEES8_S8_EEENS6_IJNS7_ILi128EEESA_NS7_ILi64EEEEEENS_6half_tEfNS_4arch4Sm90ELb0ELb0ELb1ELb1ELb1ELb1ELb0ELb0ELi2ELi1ELi2ELi2ELb0EEENS1_24CollectiveEpilogueBwdGQAISC_fSF_Li256ELb1ELb1EEENS1_19SingleTileSchedulerILb1ELb0ELb0ELi128EEEEEEEEEvNT_6ParamsE)
        /*004c*/ 	.short	0x0380
        /*004e*/ 	.short	0x0680


	//----- nvinfo : EIATTR_SW_WAR
	.align		4
.L_434:
        /*0050*/ 	.byte	0x04, 0x36
        /*0052*/ 	.short	(.L_436 - .L_435)
.L_435:
        /*0054*/ 	.word	0x00000008
.L_436:


//--------------------- .nv.info._ZN7cutlass13device_kernelIN5flash11enable_sm90INS1_16FlashAttnBwdSm90INS1_25CollectiveMainloopBwdSm90ILi2ELi2ELi2EN4cute5tupleIJNS5_1CILi1EEES8_S8_EEENS6_IJNS7_ILi128EEESA_NS7_ILi64EEEEEENS_6half_tEfNS_4arch4Sm90ELb0ELb1ELb1ELb0ELb0ELb1ELb0ELb0ELi2ELi1ELi2ELi2ELb0EEENS1_21CollectiveEpilogueBwdISC_SD_SF_Li256ELb0ELb0ELi1EEENS1_19SingleTileSchedulerILb0ELb0ELb0ELi128EEEEEEEEEvNT_6ParamsE --------------------------
	.section	.nv.info._ZN7cutlass13device_kernelIN5flash11enable_sm90INS1_16FlashAttnBwdSm90INS1_25CollectiveMainloopBwdSm90ILi2ELi2ELi2EN4cute5tupleIJNS5_1CILi1EEES8_S8_EEENS6_IJNS7_ILi128EEESA_NS7_ILi64EEEEEENS_6half_tEfNS_4arch4Sm90ELb0ELb1ELb1ELb0ELb0ELb1ELb0ELb0ELi2ELi1ELi2ELi2ELb0EEENS1_21CollectiveEpilogueBwdISC_SD_SF_Li256ELb0ELb0ELi1EEENS1_19SingleTileSchedulerILb0ELb0ELb0ELi128EEEEEEEEEvNT_6ParamsE,"",@"SHT_CUDA_INFO"
	.sectionflags	@""
	.align	4


	//----- nvinfo : EIATTR_CUDA_API_VERSION
	.align		4
        /*0000*/ 	.byte	0x04, 0x37
        /*0002*/ 	.short	(.L_438 - .L_437)
.L_437:
        /*0004*/ 	.word	0x00000082


	//----- nvinfo : EIATTR_KPARAM_INFO
	.align		4
.L_438:
        /*0008*/ 	.byte	0x04, 0x17
        /*000a*/ 	.short	(.L_440 - .L_439)
.L_439:
        /*000c*/ 	.word	0x00000000
        /*0010*/ 	.short	0x0000
        /*0012*/ 	.short	0x0000
        /*0014*/ 	.byte	0x00, 0xf0, 0x01, 0x24


	//----- nvinfo : EIATTR_SPARSE_MMA_MASK
	.align		4
.L_440:
        /*0018*/ 	.byte	0x03, 0x50
        /*001a*/ 	.short	0x0000


	//----- nvinfo : EIATTR_MAXREG_COUNT
	.align		4
        /*001c*/ 	.byte	0x03, 0x1b
        /*001e*/ 	.short	0x00a8


	//----- nvinfo : EIATTR_MERCURY_ISA_VERSION
	.align		4
        /*0020*/ 	.byte	0x03, 0x5f
        /*0022*/ 	.short	0x0101


	//----- nvinfo : EIATTR_VRC_CTA_INIT_COUNT
	.align		4
        /*0024*/ 	.byte	0x02, 0x4a
	.zero		1
	.zero		1


	//----- nvinfo : EIATTR_EXIT_INSTR_OFFSETS
	.align		4
        /*0028*/ 	.byte	0x04, 0x1c
        /*002a*/ 	.short	(.L_442 - .L_441)


	//   ....[0]....
.L_441:
        /*002c*/ 	.word	0x00000010


	//----- nvinfo : EIATTR_MAX_THREADS
	.align		4
.L_442:
        /*0030*/ 	.byte	0x04, 0x05
        /*0032*/ 	.short	(.L_444 - .L_443)
.L_443:
        /*0034*/ 	.word	0x00000180
        /*0038*/ 	.word	0x00000001
        /*003c*/ 	.word	0x00000001


	//----- nvinfo : EIATTR_CBANK_PARAM_SIZE
	.align		4
.L_444:
        /*0040*/ 	.byte	0x03, 0x19
        /*0042*/ 	.short	0x0900


	//----- nvinfo : EIATTR_PARAM_CBANK
	.align		4
        /*0044*/ 	.byte	0x04, 0x0a
        /*0046*/ 	.short	(.L_446 - .L_445)
	.align		4
.L_445:
        /*0048*/ 	.word	index@(.nv.constant0._ZN7cutlass13device_kernelIN5flash11enable_sm90INS1_16FlashAttnBwdSm90INS1_25CollectiveMainloopBwdSm90ILi2ELi2ELi2EN4cute5tupleIJNS5_1CILi1EEES8_S8_EEENS6_IJNS7_ILi128EEESA_NS7_ILi64EEEEEENS_6half_tEfNS_4arch4Sm90ELb0ELb1ELb1ELb0ELb0ELb1ELb0ELb0ELi2ELi1ELi2ELi2ELb0EEENS1_21CollectiveEpilogueBwdISC_SD_SF_Li256ELb0ELb0ELi1EEENS1_19SingleTileSchedulerILb0ELb0ELb0ELi128EEEEEEEEEvNT_6ParamsE)
        /*004c*/ 	.short	0x0380
        /*004e*/ 	.short	0x0900


	//----- nvinfo : EIATTR_SW_WAR
	.align		4
.L_446:
        /*0050*/ 	.byte	0x04, 0x36
        /*0052*/ 	.short	(.L_448 - .L_447)
.L_447:
        /*0054*/ 	.word	0x00000008
.L_448:


//--------------------- .nv.info._ZN7cutlass13device_kernelIN5flash11enable_sm90INS1_16FlashAttnBwdSm90INS1_25CollectiveMainloopBwdSm90ILi2ELi2ELi2EN4cute5tupleIJNS5_1CILi1EEES8_S8_EEENS6_IJNS7_ILi128EEESA_NS7_ILi64EEEEEENS_6half_tEfNS_4arch4Sm90ELb0ELb1ELb1ELb0ELb1ELb1ELb0ELb0ELi2ELi1ELi2ELi2ELb0EEENS1_21CollectiveEpilogueBwdISC_SD_SF_Li256ELb0ELb0ELi1EEENS1_19SingleTileSchedulerILb0ELb0ELb0ELi128EEEEEEEEEvNT_6ParamsE --------------------------
	.section	.nv.info._ZN7cutlass13device_kernelIN5flash11enable_sm90INS1_16FlashAttnBwdSm90INS1_25CollectiveMainloopBwdSm90ILi2ELi2ELi2EN4cute5tupleIJNS5_1CILi1EEES8_S8_EEENS6_IJNS7_ILi128EEESA_NS7_ILi64EEEEEENS_6half_tEfNS_4arch4Sm90ELb0ELb1ELb1ELb0ELb1ELb1ELb0ELb0ELi2ELi1ELi2ELi2ELb0EEENS1_21CollectiveEpilogueBwdISC_SD_SF_Li256ELb0ELb0ELi1EEENS1_19SingleTileSchedulerILb0ELb0ELb0ELi128EEEEEEEEEvNT_6ParamsE,"",@"SHT_CUDA_INFO"
	.sectionflags	@""
	.align	4


	//----- nvinfo : EIATTR_CUDA_API_VERSION
	.align		4
        /*0000*/ 	.byte	0x04, 0x37
        /*0002*/ 	.short	(.L_450 - .L_449)
.L_449:
        /*0004*/ 	.word	0x00000082


	//----- nvinfo : EIATTR_KPARAM_INFO
	.align		4
.L_450:
        /*0008*/ 	.byte	0x04, 0x17
        /*000a*/ 	.short	(.L_452 - .L_451)
.L_451:
        /*000c*/ 	.word	0x00000000
        /*0010*/ 	.short	0x0000
        /*0012*/ 	.short	0x0000
        /*0014*/ 	.byte	0x00, 0xf0, 0x01, 0x24


	//----- nvinfo : EIATTR_SPARSE_MMA_MASK
	.align		4
.L_452:
        /*0018*/ 	.byte	0x03, 0x50
        /*001a*/ 	.short	0x0000


	//----- nvinfo : EIATTR_MAXREG_COUNT
	.align		4
        /*001c*/ 	.byte	0x03, 0x1b
        /*001e*/ 	.short	0x00a8


	//----- nvinfo : EIATTR_MERCURY_ISA_VERSION
	.align		4
        /*0020*/ 	.byte	0x03, 0x5f
        /*0022*/ 	.short	0x0101


	//----- nvinfo : EIATTR_VRC_CTA_INIT_COUNT
	.align		4
        /*0024*/ 	.byte	0x02, 0x4a
	.zero		1
	.zero		1


	//----- nvinfo : EIATTR_EXIT_INSTR_OFFSETS
	.align		4
        /*0028*/ 	.byte	0x04, 0x1c
        /*002a*/ 	.short	(.L_454 - .L_453)


	//   ....[0]....
.L_453:
        /*002c*/ 	.word	0x00000010


	//----- nvinfo : EIATTR_MAX_THREADS
	.align		4
.L_454:
        /*0030*/ 	.byte	0x04, 0x05
        /*0032*/ 	.short	(.L_456 - .L_455)
.L_455:
        /*0034*/ 	.word	0x00000180
        /*0038*/ 	.word	0x00000001
        /*003c*/ 	.word	0x00000001


	//----- nvinfo : EIATTR_CBANK_PARAM_SIZE
	.align		4
.L_456:
        /*0040*/ 	.byte	0x03, 0x19
        /*0042*/ 	.short	0x0900


	//----- nvinfo : EIATTR_PARAM_CBANK
	.align		4
        /*0044*/ 	.byte	0x04, 0x0a
        /*0046*/ 	.short	(.L_458 - .L_457)
	.align		4
.L_457:
        /*0048*/ 	.word	index@(.nv.constant0._ZN7cutlass13device_kernelIN5flash11enable_sm90INS1_16FlashAttnBwdSm90INS1_25CollectiveMainloopBwdSm90ILi2ELi2ELi2EN4cute5tupleIJNS5_1CILi1EEES8_S8_EEENS6_IJNS7_ILi128EEESA_NS7_ILi64EEEEEENS_6half_tEfNS_4arch4Sm90ELb0ELb1ELb1ELb0ELb1ELb1ELb0ELb0ELi2ELi1ELi2ELi2ELb0EEENS1_21CollectiveEpilogueBwdISC_SD_SF_Li256ELb0ELb0ELi1EEENS1_19SingleTileSchedulerILb0ELb0ELb0ELi128EEEEEEEEEvNT_6ParamsE)
        /*004c*/ 	.short	0x0380
        /*004e*/ 	.short	0x0900


	//----- nvinfo : EIATTR_SW_WAR
	.align		4
.L_458:
        /*0050*/ 	.byte	0x04, 0x36
        /*0052*/ 	.short	(.L_460 - .L_459)
.L_459:
        /*0054*/ 	.word	0x00000008
.L_460:


//--------------------- .nv.info._ZN7cutlass13device_kernelIN5flash11enable_sm90INS1_16FlashAttnBwdSm90INS1_25CollectiveMainloopBwdSm90ILi2ELi2ELi2EN4cute5tupleIJNS5_1CILi1EEES8_S8_EEENS6_IJNS7_ILi128EEESA_NS7_ILi64EEEEEENS_6half_tEfNS_4arch4Sm90ELb0ELb1ELb1ELb0ELb0ELb1ELb0ELb0ELi2ELi1ELi2ELi2ELb0EEENS1_24CollectiveEpilogueBwdGQAISC_fSF_Li256ELb0ELb0EEENS1_19SingleTileSchedulerILb0ELb0ELb0ELi128EEEEEEEEEvNT_6ParamsE --------------------------
	.section	.nv.info._ZN7cutlass13device_kernelIN5flash11enable_sm90INS1_16FlashAttnBwdSm90INS1_25CollectiveMainloopBwdSm90ILi2ELi2ELi2EN4cute5tupleIJNS5_1CILi1EEES8_S8_EEENS6_IJNS7_ILi128EEESA_NS7_ILi64EEEEEENS_6half_tEfNS_4arch4Sm90ELb0ELb1ELb1ELb0ELb0ELb1ELb0ELb0ELi2ELi1ELi2ELi2ELb0EEENS1_24CollectiveEpilogueBwdGQAISC_fSF_Li256ELb0ELb0EEENS1_19SingleTileSchedulerILb0ELb0ELb0ELi128EEEEEEEEEvNT_6ParamsE,"",@"SHT_CUDA_INFO"
	.sectionflags	@""
	.align	4


	//----- nvinfo : EIATTR_CUDA_API_VERSION
	.align		4
        /*0000*/ 	.byte	0x04, 0x37
        /*0002*/ 	.short	(.L_462 - .L_461)
.L_461:
        /*0004*/ 	.word	0x00000082


	//----- nvinfo : EIATTR_KPARAM_INFO
	.align		4
.L_462:
        /*0008*/ 	.byte	0x04, 0x17
        /*000a*/ 	.short	(.L_464 - .L_463)
.L_463:
        /*000c*/ 	.word	0x00000000
        /*0010*/ 	.short	0x0000
        /*0012*/ 	.short	0x0000
        /*0014*/ 	.byte	0x00, 0xf0, 0x01, 0x1a


	//----- nvinfo : EIATTR_SPARSE_MMA_MASK
	.align		4
.L_464:
        /*0018*/ 	.byte	0x03, 0x50
        /*001a*/ 	.short	0x0000


	//----- nvinfo : EIATTR_MAXREG_COUNT
	.align		4
        /*001c*/ 	.byte	0x03, 0x1b
        /*001e*/ 	.short	0x00a8


	//----- nvinfo : EIATTR_MERCURY_ISA_VERSION
	.align		4
        /*0020*/ 	.byte	0x03, 0x5f
        /*0022*/ 	.short	0x0101


	//----- nvinfo : EIATTR_VRC_CTA_INIT_COUNT
	.align		4
        /*0024*/ 	.byte	0x02, 0x4a
	.zero		1
	.zero		1


	//----- nvinfo : EIATTR_EXIT_INSTR_OFFSETS
	.align		4
        /*0028*/ 	.byte	0x04, 0x1c
        /*002a*/ 	.short	(.L_466 - .L_465)


	//   ....[0]....
.L_465:
        /*002c*/ 	.word	0x00000010


	//----- nvinfo : EIATTR_MAX_THREADS
	.align		4
.L_466:
        /*0030*/ 	.byte	0x04, 0x05
        /*0032*/ 	.short	(.L_468 - .L_467)
.L_467:
        /*0034*/ 	.word	0x00000180
        /*0038*/ 	.word	0x00000001
        /*003c*/ 	.word	0x00000001


	//----- nvinfo : EIATTR_CBANK_PARAM_SIZE
	.align		4
.L_468:
        /*0040*/ 	.byte	0x03, 0x19
        /*0042*/ 	.short	0x0680


	//----- nvinfo : EIATTR_PARAM_CBANK
	.align		4
        /*0044*/ 	.byte	0x04, 0x0a
        /*0046*/ 	.short	(.L_470 - .L_469)
	.align		4
.L_469:
        /*0048*/ 	.word	index@(.nv.constant0._ZN7cutlass13device_kernelIN5flash11enable_sm90INS1_16FlashAttnBwdSm90INS1_25CollectiveMainloopBwdSm90ILi2ELi2ELi2EN4cute5tupleIJNS5_1CILi1EEES8_S8_EEENS6_IJNS7_ILi128EEESA_NS7_ILi64EEEEEENS_6half_tEfNS_4arch4Sm90ELb0ELb1ELb1ELb0ELb0ELb1ELb0ELb0ELi2ELi1ELi2ELi2ELb0EEENS1_24CollectiveEpilogueBwdGQAISC_fSF_Li256ELb0ELb0EEENS1_19SingleTileSchedulerILb0ELb0ELb0ELi128EEEEEEEEEvNT_6ParamsE)
        /*004c*/ 	.short	0x0380
        /*004e*/ 	.short	0x0680


	//----- nvinfo : EIATTR_SW_WAR
	.align		4
.L_470:
        /*0050*/ 	.byte	0x04, 0x36
        /*0052*/ 	.short	(.L_472 - .L_471)
.L_471:
        /*0054*/ 	.word	0x00000008
.L_472:


//--------------------- .nv.info._ZN7cutlass13device_kernelIN5flash11enable_sm90INS1_16FlashAttnBwdSm90INS1_25CollectiveMainloopBwdSm90ILi2ELi2ELi2EN4cute5tupleIJNS5_1CILi1EEES8_S8_EEENS6_IJNS7_ILi128EEESA_NS7_ILi64EEEEEENS_6half_tEfNS_4arch4Sm90ELb0ELb1ELb1ELb0ELb1ELb1ELb0ELb0ELi2ELi1ELi2ELi2ELb0EEENS1_24CollectiveEpilogueBwdGQAISC_fSF_Li256ELb0ELb1EEENS1_19SingleTileSchedulerILb0ELb0ELb0ELi128EEEEEEEEEvNT_6ParamsE --------------------------
	.section	.nv.info._ZN7cutlass13device_kernelIN5flash11enable_sm90INS1_16FlashAttnBwdSm90INS1_25CollectiveMainloopBwdSm90ILi2ELi2ELi2EN4cute5tupleIJNS5_1CILi1EEES8_S8_EEENS6_IJNS7_ILi128EEESA_NS7_ILi64EEEEEENS_6half_tEfNS_4arch4Sm90ELb0ELb1ELb1ELb0ELb1ELb1ELb0ELb0ELi2ELi1ELi2ELi2ELb0EEENS1_24CollectiveEpilogueBwdGQAISC_fSF_Li256ELb0ELb1EEENS1_19SingleTileSchedulerILb0ELb0ELb0ELi128EEEEEEEEEvNT_6ParamsE,"",@"SHT_CUDA_INFO"
	.sectionflags	@""
	.align	4


	//----- nvinfo : EIATTR_CUDA_API_VERSION
	.align		4
        /*0000*/ 	.byte	0x04, 0x37
        /*0002*/ 	.short	(.L_474 - .L_473)
.L_473:
        /*0004*/ 	.word	0x00000082


	//----- nvinfo : EIATTR_KPARAM_INFO
	.align		4
.L_474:
        /*0008*/ 	.byte	0x04, 0x17
        /*000a*/ 	.short	(.L_476 - .L_475)
.L_475:
        /*000c*/ 	.word	0x00000000
        /*0010*/ 	.short	0x0000
        /*0012*/ 	.short	0x0000
        /*0014*/ 	.byte	0x00, 0xf0, 0x01, 0x1a


	//----- nvinfo : EIATTR_SPARSE_MMA_MASK
	.align		4
.L_476:
        /*0018*/ 	.byte	0x03, 0x50
        /*001a*/ 	.short	0x0000


	//----- nvinfo : EIATTR_MAXREG_COUNT
	.align		4
        /*001c*/ 	.byte	0x03, 0x1b
        /*001e*/ 	.short	0x00a8


	//----- nvinfo : EIATTR_MERCURY_ISA_VERSION
	.align		4
        /*0020*/ 	.byte	0x03, 0x5f
        /*0022*/ 	.short	0x0101


	//----- nvinfo : EIATTR_VRC_CTA_INIT_COUNT
	.align		4
        /*0024*/ 	.byte	0x02, 0x4a
	.zero		1
	.zero		1


	//----- nvinfo : EIATTR_EXIT_INSTR_OFFSETS
	.align		4
        /*0028*/ 	.byte	0x04, 0x1c
        /*002a*/ 	.short	(.L_478 - .L_477)


	//   ....[0]....
.L_477:
        /*002c*/ 	.word	0x00000010


	//----- nvinfo : EIATTR_MAX_THREADS
	.align		4
.L_478:
        /*0030*/ 	.byte	0x04, 0x05
        /*0032*/ 	.short	(.L_480 - .L_479)
.L_479:
        /*0034*/ 	.word	0x00000180
        /*0038*/ 	.word	0x00000001
        /*003c*/ 	.word	0x00000001


	//----- nvinfo : EIATTR_CBANK_PARAM_SIZE
	.align		4
.L_480:
        /*0040*/ 	.byte	0x03, 0x19
        /*0042*/ 	.short	0x0680


	//----- nvinfo : EIATTR_PARAM_CBANK
	.align		4
        /*0044*/ 	.byte	0x04, 0x0a
        /*0046*/ 	.short	(.L_482 - .L_481)
	.align		4
.L_481:
        /*0048*/ 	.word	index@(.nv.constant0._ZN7cutlass13device_kernelIN5flash11enable_sm90INS1_16FlashAttnBwdSm90INS1_25CollectiveMainloopBwdSm90ILi2ELi2ELi2EN4cute5tupleIJNS5_1CILi1EEES8_S8_EEENS6_IJNS7_ILi128EEESA_NS7_ILi64EEEEEENS_6half_tEfNS_4arch4Sm90ELb0ELb1ELb1ELb0ELb1ELb1ELb0ELb0ELi2ELi1ELi2ELi2ELb0EEENS1_24CollectiveEpilogueBwdGQAISC_fSF_Li256ELb0ELb1EEENS1_19SingleTileSchedulerILb0ELb0ELb0ELi128EEEEEEEEEvNT_6ParamsE)
        /*004c*/ 	.short	0x0380
        /*004e*/ 	.short	0x0680


	//----- nvinfo : EIATTR_SW_WAR
	.align		4
.L_482:
        /*0050*/ 	.byte	0x04, 0x36
        /*0052*/ 	.short	(.L_484 - .L_483)
.L_483:
        /*0054*/ 	.word	0x00000008
.L_484:


//--------------------- .nv.info._ZN7cutlass13device_kernelIN5flash11enable_sm90INS1_16FlashAttnBwdSm90INS1_25CollectiveMainloopBwdSm90ILi2ELi2ELi2EN4cute5tupleIJNS5_1CILi1EEES8_S8_EEENS6_IJNS7_ILi128EEESA_NS7_ILi64EEEEEENS_6half_tEfNS_4arch4Sm90ELb0ELb1ELb1ELb1ELb0ELb1ELb0ELb0ELi2ELi1ELi2ELi2ELb0EEENS1_21CollectiveEpilogueBwdISC_SD_SF_Li256ELb1ELb0ELi1EEENS1_19SingleTileSchedulerILb1ELb0ELb0ELi128EEEEEEEEEvNT_6ParamsE --------------------------
	.section	.nv.info._ZN7cutlass13device_kernelIN5flash11enable_sm90INS1_16FlashAttnBwdSm90INS1_25CollectiveMainloopBwdSm90ILi2ELi2ELi2EN4cute5tupleIJNS5_1CILi1EEES8_S8_EEENS6_IJNS7_ILi128EEESA_NS7_ILi64EEEEEENS_6half_tEfNS_4arch4Sm90ELb0ELb1ELb1ELb1ELb0ELb1ELb0ELb0ELi2ELi1ELi2ELi2ELb0EEENS1_21CollectiveEpilogueBwdISC_SD_SF_Li256ELb1ELb0ELi1EEENS1_19SingleTileSchedulerILb1ELb0ELb0ELi128EEEEEEEEEvNT_6ParamsE,"",@"SHT_CUDA_INFO"
	.sectionflags	@""
	.align	4


	//----- nvinfo : EIATTR_CUDA_API_VERSION
	.align		4
        /*0000*/ 	.byte	0x04, 0x37
        /*0002*/ 	.short	(.L_486 - .L_485)
.L_485:
        /*0004*/ 	.word	0x00000082


	//----- nvinfo : EIATTR_KPARAM_INFO
	.align		4
.L_486:
        /*0008*/ 	.byte	0x04, 0x17
        /*000a*/ 	.short	(.L_488 - .L_487)
.L_487:
        /*000c*/ 	.word	0x00000000
        /*0010*/ 	.short	0x0000
        /*0012*/ 	.short	0x0000
        /*0014*/ 	.byte	0x00, 0xf0, 0x01, 0x1a


	//----- nvinfo : EIATTR_SPARSE_MMA_MASK
	.align		4
.L_488:
        /*0018*/ 	.byte	0x03, 0x50
        /*001a*/ 	.short	0x0000


	//----- nvinfo : EIATTR_MAXREG_COUNT
	.align		4
        /*001c*/ 	.byte	0x03, 0x1b
        /*001e*/ 	.short	0x00a8


	//----- nvinfo : EIATTR_MERCURY_ISA_VERSION
	.align		4
        /*0020*/ 	.byte	0x03, 0x5f
        /*0022*/ 	.short	0x0101


	//----- nvinfo : EIATTR_VRC_CTA_INIT_COUNT
	.align		4
        /*0024*/ 	.byte	0x02, 0x4a
	.zero		1
	.zero		1


	//----- nvinfo : EIATTR_EXIT_INSTR_OFFSETS
	.align		4
        /*0028*/ 	.byte	0x04, 0x1c
        /*002a*/ 	.short	(.L_490 - .L_489)


	//   ....[0]....
.L_489:
        /*002c*/ 	.word	0x00000010


	//----- nvinfo : EIATTR_MAX_THREADS
	.align		4
.L_490:
        /*0030*/ 	.byte	0x04, 0x05
        /*0032*/ 	.short	(.L_492 - .L_491)
.L_491:
        /*0034*/ 	.word	0x00000180
        /*0038*/ 	.word	0x00000001
        /*003c*/ 	.word	0x00000001


	//----- nvinfo : EIATTR_CBANK_PARAM_SIZE
	.align		4
.L_492:
        /*0040*/ 	.byte	0x03, 0x19
        /*0042*/ 	.short	0x0680


	//----- nvinfo : EIATTR_PARAM_CBANK
	.align		4
        /*0044*/ 	.byte	0x04, 0x0a
        /*0046*/ 	.short	(.L_494 - .L_493)
	.align		4
.L_493:
        /*0048*/ 	.word	index@(.nv.constant0._ZN7cutlass13device_kernelIN5flash11enable_sm90INS1_16FlashAttnBwdSm90INS1_25CollectiveMainloopBwdSm90ILi2ELi2ELi2EN4cute5tupleIJNS5_1CILi1EEES8_S8_EEENS6_IJNS7_ILi128EEESA_NS7_ILi64EEEEEENS_6half_tEfNS_4arch4Sm90ELb0ELb1ELb1ELb1ELb0ELb1ELb0ELb0ELi2ELi1ELi2ELi2ELb0EEENS1_21CollectiveEpilogueBwdISC_SD_SF_Li256ELb1ELb0ELi1EEENS1_19SingleTileSchedulerILb1ELb0ELb0ELi128EEEEEEEEEvNT_6ParamsE)
        /*004c*/ 	.short	0x0380
        /*004e*/ 	.short	0x0680


	//----- nvinfo : EIATTR_SW_WAR
	.align		4
.L_494:
        /*0050*/ 	.byte	0x04, 0x36
        /*0052*/ 	.short	(.L_496 - .L_495)
.L_495:
        /*0054*/ 	.word	0x00000008
.L_496:


//--------------------- .nv.info._ZN7cutlass13device_kernelIN5flash11enable_sm90INS1_16FlashAttnBwdSm90INS1_25CollectiveMainloopBwdSm90ILi2ELi2ELi2EN4cute5tupleIJNS5_1CILi1EEES8_S8_EEENS6_IJNS7_ILi128EEESA_NS7_ILi64EEEEEENS_6half_tEfNS_4arch4Sm90ELb0ELb1ELb1ELb1ELb1ELb1ELb0ELb0ELi2ELi1ELi2ELi2ELb0EEENS1_21CollectiveEpilogueBwdISC_SD_SF_Li256ELb1ELb0ELi1EEENS1_19SingleTileSchedulerILb1ELb0ELb0ELi128EEEEEEEEEvNT_6ParamsE --------------------------
	.section	.nv.info._ZN7cutlass13device_kernelIN5flash11enable_sm90INS1_16FlashAttnBwdSm90INS1_25CollectiveMainloopBwdSm90ILi2ELi2ELi2EN4cute5tupleIJNS5_1CILi1EEES8_S8_EEENS6_IJNS7_ILi128EEESA_NS7_ILi64EEEEEENS_6half_tEfNS_4arch4Sm90ELb0ELb1ELb1ELb1ELb1ELb1ELb0ELb0ELi2ELi1ELi2ELi2ELb0EEENS1_21CollectiveEpilogueBwdISC_SD_SF_Li256ELb1ELb0ELi1EEENS1_19SingleTileSchedulerILb1ELb0ELb0ELi128EEEEEEEEEvNT_6ParamsE,"",@"SHT_CUDA_INFO"
	.sectionflags	@""
	.align	4


	//----- nvinfo : EIATTR_CUDA_API_VERSION
	.align		4
        /*0000*/ 	.byte	0x04, 0x37
        /*0002*/ 	.short	(.L_498 - .L_497)
.L_497:
        /*0004*/ 	.word	0x00000082


	//----- nvinfo : EIATTR_KPARAM_INFO
	.align		4
.L_498:
        /*0008*/ 	.byte	0x04, 0x17
        /*000a*/ 	.short	(.L_500 - .L_499)
.L_499:
        /*000c*/ 	.word	0x00000000
        /*0010*/ 	.short	0x0000
        /*0012*/ 	.short	0x0000
        /*0014*/ 	.byte	0x00, 0xf0, 0x01, 0x1a


	//----- nvinfo : EIATTR_SPARSE_MMA_MASK
	.align		4
.L_500:
        /*0018*/ 	.byte	0x03, 0x50
        /*001a*/ 	.short	0x0000


	//----- nvinfo : EIATTR_MAXREG_COUNT
	.align		4
        /*001c*/ 	.byte	0x03, 0x1b
        /*001e*/ 	.short	0x00a8


	//----- nvinfo : EIATTR_MERCURY_ISA_VERSION
	.align		4
        /*0020*/ 	.byte	0x03, 0x5f
        /*0022*/ 	.short	0x0101


	//----- nvinfo : EIATTR_VRC_CTA_INIT_COUNT
	.align		4
        /*0024*/ 	.byte	0x02, 0x4a
	.zero		1
	.zero		1


	//----- nvinfo : EIATTR_EXIT_INSTR_OFFSETS
	.align		4
        /*0028*/ 	.byte	0x04, 0x1c
        /*002a*/ 	.short	(.L_502 - .L_501)


	//   ....[0]....
.L_501:
        /*002c*/ 	.word	0x00000010


	//----- nvinfo : EIATTR_MAX_THREADS
	.align		4
.L_502:
        /*0030*/ 	.byte	0x04, 0x05
        /*0032*/ 	.short	(.L_504 - .L_503)
.L_503:
        /*0034*/ 	.word	0x00000180
        /*0038*/ 	.word	0x00000001
        /*003c*/ 	.word	0x00000001


	//----- nvinfo : EIATTR_CBANK_PARAM_SIZE
	.align		4
.L_504:
        /*0040*/ 	.byte	0x03, 0x19
        /*0042*/ 	.short	0x0680


	//----- nvinfo : EIATTR_PARAM_CBANK
	.align		4
        /*0044*/ 	.byte	0x04, 0x0a
        /*0046*/ 	.short	(.L_506 - .L_505)
	.align		4
.L_505:
        /*0048*/ 	.word	index@(.nv.constant0._ZN7cutlass13device_kernelIN5flash11enable_sm90INS1_16FlashAttnBwdSm90INS1_25CollectiveMainloopBwdSm90ILi2ELi2ELi2EN4cute5tupleIJNS5_1CILi1EEES8_S8_EEENS6_IJNS7_ILi128EEESA_NS7_ILi64EEEEEENS_6half_tEfNS_4arch4Sm90ELb0ELb1ELb1ELb1ELb1ELb1ELb0ELb0ELi2ELi1ELi2ELi2ELb0EEENS1_21CollectiveEpilogueBwdISC_SD_SF_Li256ELb1ELb0ELi1EEENS1_19SingleTileSchedulerILb1ELb0ELb0ELi128EEEEEEEEEvNT_6ParamsE)
        /*004c*/ 	.short	0x0380
        /*004e*/ 	.short	0x0680


	//----- nvinfo : EIATTR_SW_WAR
	.align		4
.L_506:
        /*0050*/ 	.byte	0x04, 0x36
        /*0052*/ 	.short	(.L_508 - .L_507)
.L_507:
        /*0054*/ 	.word	0x00000008
.L_508:


//--------------------- .nv.info._ZN7cutlass13device_kernelIN5flash11enable_sm90INS1_16FlashAttnBwdSm90INS1_25CollectiveMainloopBwdSm90ILi2ELi2ELi2EN4cute5tupleIJNS5_1CILi1EEES8_S8_EEENS6_IJNS7_ILi128EEESA_NS7_ILi64EEEEEENS_6half_tEfNS_4arch4Sm90ELb0ELb1ELb1ELb1ELb0ELb1ELb0ELb0ELi2ELi1ELi2ELi2ELb0EEENS1_24CollectiveEpilogueBwdGQAISC_fSF_Li256ELb1ELb0EEENS1_19SingleTileSchedulerILb1ELb0ELb0ELi128EEEEEEEEEvNT_6ParamsE --------------------------
	.section	.nv.info._ZN7cutlass13device_kernelIN5flash11enable_sm90INS1_16FlashAttnBwdSm90INS1_25CollectiveMainloopBwdSm90ILi2ELi2ELi2EN4cute5tupleIJNS5_1CILi1EEES8_S8_EEENS6_IJNS7_ILi128EEESA_NS7_ILi64EEEEEENS_6half_tEfNS_4arch4Sm90ELb0ELb1ELb1ELb1ELb0ELb1ELb0ELb0ELi2ELi1ELi2ELi2ELb0EEENS1_24CollectiveEpilogueBwdGQAISC_fSF_Li256ELb1ELb0EEENS1_19SingleTileSchedulerILb1ELb0ELb0ELi128EEEEEEEEEvNT_6ParamsE,"",@"SHT_CUDA_INFO"
	.sectionflags	@""
	.align	4


	//----- nvinfo : EIATTR_CUDA_API_VERSION
	.align		4
        /*0000*/ 	.byte	0x04, 0x37
        /*0002*/ 	.short	(.L_510 - .L_509)
.L_509:
        /*0004*/ 	.word	0x00000082


	//----- nvinfo : EIATTR_KPARAM_INFO
	.align		4
.L_510:
        /*0008*/ 	.byte	0x04, 0x17
        /*000a*/ 	.short	(.L_512 - .L_511)
.L_511:
        /*000c*/ 	.word	0x00000000
        /*0010*/ 	.short	0x0000
        /*0012*/ 	.short	0x0000
        /*0014*/ 	.byte	0x00, 0xf0, 0x01, 0x1a


	//----- nvinfo : EIATTR_SPARSE_MMA_MASK
	.align		4
.L_512:
        /*0018*/ 	.byte	0x03, 0x50
        /*001a*/ 	.short	0x0000


	//----- nvinfo : EIATTR_MAXREG_COUNT
	.align		4
        /*001c*/ 	.byte	0x03, 0x1b
        /*001e*/ 	.short	0x00a8


	//----- nvinfo : EIATTR_MERCURY_ISA_VERSION
	.align		4
        /*0020*/ 	.byte	0x03, 0x5f
        /*0022*/ 	.short	0x0101


	//----- nvinfo : EIATTR_VRC_CTA_INIT_COUNT
	.align		4
        /*0024*/ 	.byte	0x02, 0x4a
	.zero		1
	.zero		1


	//----- nvinfo : EIATTR_EXIT_INSTR_OFFSETS
	.align		4
        /*0028*/ 	.byte	0x04, 0x1c
        /*002a*/ 	.short	(.L_514 - .L_513)


	//   ....[0]....
.L_513:
        /*002c*/ 	.word	0x00000010


	//----- nvinfo : EIATTR_MAX_THREADS
	.align		4
.L_514:
        /*0030*/ 	.byte	0x04, 0x05
        /*0032*/ 	.short	(.L_516 - .L_515)
.L_515:
        /*0034*/ 	.word	0x00000180
        /*0038*/ 	.word	0x00000001
        /*003c*/ 	.word	0x00000001


	//----- nvinfo : EIATTR_CBANK_PARAM_SIZE
	.align		4
.L_516:
        /*0040*/ 	.byte	0x03, 0x19
        /*0042*/ 	.short	0x0680


	//----- nvinfo : EIATTR_PARAM_CBANK
	.align		4
        /*0044*/ 	.byte	0x04, 0x0a
        /*0046*/ 	.short	(.L_518 - .L_517)
	.align		4
.L_517:
        /*0048*/ 	.word	index@(.nv.constant0._ZN7cutlass13device_kernelIN5flash11enable_sm90INS1_16FlashAttnBwdSm90INS1_25CollectiveMainloopBwdSm90ILi2ELi2ELi2EN4cute5tupleIJNS5_1CILi1EEES8_S8_EEENS6_IJNS7_ILi128EEESA_NS7_ILi64EEEEEENS_6half_tEfNS_4arch4Sm90ELb0ELb1ELb1ELb1ELb0ELb1ELb0ELb0ELi2ELi1ELi2ELi2ELb0EEENS1_24CollectiveEpilogueBwdGQAISC_fSF_Li256ELb1ELb0EEENS1_19SingleTileSchedulerILb1ELb0ELb0ELi128EEEEEEEEEvNT_6ParamsE)
        /*004c*/ 	.short	0x0380
        /*004e*/ 	.short	0x0680


	//----- nvinfo : EIATTR_SW_WAR
	.align		4
.L_518:
        /*0050*/ 	.byte	0x04, 0x36
        /*0052*/ 	.short	(.L_520 - .L_519)
.L_519:
        /*0054*/ 	.word	0x00000008
.L_520:


//--------------------- .nv.info._ZN7cutlass13device_kernelIN5flash11enable_sm90INS1_16FlashAttnBwdSm90INS1_25CollectiveMainloopBwdSm90ILi2ELi2ELi2EN4cute5tupleIJNS5_1CILi1EEES8_S8_EEENS6_IJNS7_ILi128EEESA_NS7_ILi64EEEEEENS_6half_tEfNS_4arch4Sm90ELb0ELb1ELb1ELb1ELb1ELb1ELb0ELb0ELi2ELi1ELi2ELi2ELb0EEENS1_24CollectiveEpilogueBwdGQAISC_fSF_Li256ELb1ELb1EEENS1_19SingleTileSchedulerILb1ELb0ELb0ELi128EEEEEEEEEvNT_6ParamsE --------------------------
	.section	.nv.info._ZN7cutlass13device_kernelIN5flash11enable_sm90INS1_16FlashAttnBwdSm90INS1_25CollectiveMainloopBwdSm90ILi2ELi2ELi2EN4cute5tupleIJNS5_1CILi1EEES8_S8_EEENS6_IJNS7_ILi128EEESA_NS7_ILi64EEEEEENS_6half_tEfNS_4arch4Sm90ELb0ELb1ELb1ELb1ELb1ELb1ELb0ELb0ELi2ELi1ELi2ELi2ELb0EEENS1_24CollectiveEpilogueBwdGQAISC_fSF_Li256ELb1ELb1EEENS1_19SingleTileSchedulerILb1ELb0ELb0ELi128EEEEEEEEEvNT_6ParamsE,"",@"SHT_CUDA_INFO"
	.sectionflags	@""
	.align	4


	//----- nvinfo : EIATTR_CUDA_API_VERSION
	.align		4
        /*0000*/ 	.byte	0x04, 0x37
        /*0002*/ 	.short	(.L_522 - .L_521)
.L_521:
        /*0004*/ 	.word	0x00000082


	//----- nvinfo : EIATTR_KPARAM_INFO
	.align		4
.L_522:
        /*0008*/ 	.byte	0x04, 0x17
        /*000a*/ 	.short	(.L_524 - .L_523)
.L_523:
        /*000c*/ 	.word	0x00000000
        /*0010*/ 	.short	0x0000
        /*0012*/ 	.short	0x0000
        /*0014*/ 	.byte	0x00, 0xf0, 0x01, 0x1a


	//----- nvinfo : EIATTR_SPARSE_MMA_MASK
	.align		4
.L_524:
        /*0018*/ 	.byte	0x03, 0x50
        /*001a*/ 	.short	0x0000


	//----- nvinfo : EIATTR_MAXREG_COUNT
	.align		4
        /*001c*/ 	.byte	0x03, 0x1b
        /*001e*/ 	.short	0x00a8


	//----- nvinfo : EIATTR_MERCURY_ISA_VERSION
	.align		4
        /*0020*/ 	.byte	0x03, 0x5f
        /*0022*/ 	.short	0x0101


	//----- nvinfo : EIATTR_VRC_CTA_INIT_COUNT
	.align		4
        /*0024*/ 	.byte	0x02, 0x4a
	.zero		1
	.zero		1


	//----- nvinfo : EIATTR_EXIT_INSTR_OFFSETS
	.align		4
        /*0028*/ 	.byte	0x04, 0x1c
        /*002a*/ 	.short	(.L_526 - .L_525)


	//   ....[0]....
.L_525:
        /*002c*/ 	.word	0x00000010


	//----- nvinfo : EIATTR_MAX_THREADS
	.align		4
.L_526:
        /*0030*/ 	.byte	0x04, 0x05
        /*0032*/ 	.short	(.L_528 - .L_527)
.L_527:
        /*0034*/ 	.word	0x00000180
        /*0038*/ 	.word	0x00000001
        /*003c*/ 	.word	0x00000001


	//----- nvinfo : EIATTR_CBANK_PARAM_SIZE
	.align		4
.L_528:
        /*0040*/ 	.byte	0x03, 0x19
        /*0042*/ 	.short	0x0680


	//----- nvinfo : EIATTR_PARAM_CBANK
	.align		4
        /*0044*/ 	.byte	0x04, 0x0a
        /*0046*/ 	.short	(.L_530 - .L_529)
	.align		4
.L_529:
        /*0048*/ 	.word	index@(.nv.constant0._ZN7cutlass13device_kernelIN5flash11enable_sm90INS1_16FlashAttnBwdSm90INS1_25CollectiveMainloopBwdSm90ILi2ELi2ELi2EN4cute5tupleIJNS5_1CILi1EEES8_S8_EEENS6_IJNS7_ILi128EEESA_NS7_ILi64EEEEEENS_6half_tEfNS_4arch4Sm90ELb0ELb1ELb1ELb1ELb1ELb1ELb0ELb0ELi2ELi1ELi2ELi2ELb0EEENS1_24CollectiveEpilogueBwdGQAISC_fSF_Li256ELb1ELb1EEENS1_19SingleTileSchedulerILb1ELb0ELb0ELi128EEEEEEEEEvNT_6ParamsE)
        /*004c*/ 	.short	0x0380
        /*004e*/ 	.short	0x0680


	//----- nvinfo : EIATTR_SW_WAR
	.align		4
.L_530:
        /*0050*/ 	.byte	0x04, 0x36
        /*0052*/ 	.short	(.L_532 - .L_531)
.L_531:
        /*0054*/ 	.word	0x00000008
.L_532:


//--------------------- .nv.info._ZN7cutlass13device_kernelIN5flash11enable_sm90INS1_16FlashAttnBwdSm90INS1_25CollectiveMainloopBwdSm90ILi2ELi2ELi2EN4cute5tupleIJNS5_1CILi1EEES8_S8_EEENS6_IJNS7_ILi96EEENS7_ILi128EEENS7_ILi64EEEEEENS_6half_tEfNS_4arch4Sm90ELb1ELb0ELb1ELb0ELb0ELb1ELb0ELb1ELi2ELi1ELi2ELi2ELb0EEENS1_21CollectiveEpilogueBwdISD_SE_SG_Li256ELb0ELb0ELi1EEENS1_25SingleTileBwdLPTSchedulerILb0ELi128ELb0EEEEEEEEEvNT_6ParamsE --------------------------
	.section	.nv.info._ZN7cutlass13device_kernelIN5flash11enable_sm90INS1_16FlashAttnBwdSm90INS1_25CollectiveMainloopBwdSm90ILi2ELi2ELi2EN4cute5tupleIJNS5_1CILi1EEES8_S8_EEENS6_IJNS7_ILi96EEENS7_ILi128EEENS7_ILi64EEEEEENS_6half_tEfNS_4arch4Sm90ELb1ELb0ELb1ELb0ELb0ELb1ELb0ELb1ELi2ELi1ELi2ELi2ELb0EEENS1_21CollectiveEpilogueBwdISD_SE_SG_Li256ELb0ELb0ELi1EEENS1_25SingleTileBwdLPTSchedulerILb0ELi128ELb0EEEEEEEEEvNT_6ParamsE,"",@"SHT_CUDA_INFO"
	.sectionflags	@""
	.align	4


	//----- nvinfo : EIATTR_CUDA_API_VERSION
	.align		4
        /*0000*/ 	.byte	0x04, 0x37
        /*0002*/ 	.short	(.L_534 - .L_533)
.L_533:
        /*0004*/ 	.word	0x00000082


	//----- nvinfo : EIATTR_KPARAM_INFO
	.align		4
.L_534:
        /*0008*/ 	.byte	0x04, 0x17
        /*000a*/ 	.short	(.L_536 - .L_535)
.L_535:
        /*000c*/ 	.word	0x00000000
        /*0010*/ 	.short	0x0000
        /*0012*/ 	.short	0x0000
        /*0014*/ 	.byte	0x00, 0xf0, 0x01, 0x24


	//----- nvinfo : EIATTR_SPARSE_MMA_MASK
	.align		4
.L_536:
        /*0018*/ 	.byte	0x03, 0x50
        /*001a*/ 	.short	0x0000


	//----- nvinfo : EIATTR_MAXREG_COUNT
	.align		4
        /*001c*/ 	.byte	0x03, 0x1b
        /*001e*/ 	.short	0x00a8


	//----- nvinfo : EIATTR_MERCURY_ISA_VERSION
	.align		4
        /*0020*/ 	.byte	0x03, 0x5f
        /*0022*/ 	.short	0x0101


	//----- nvinfo : EIATTR_VRC_CTA_INIT_COUNT
	.align		4
        /*0024*/ 	.byte	0x02, 0x4a
	.zero		1
	.zero		1


	//----- nvinfo : EIATTR_EXIT_INSTR_OFFSETS
	.align		4
        /*0028*/ 	.byte	0x04, 0x1c
        /*002a*/ 	.short	(.L_538 - .L_537)


	//   ....[0]....
.L_537:
        /*002c*/ 	.word	0x00000010


	//----- nvinfo : EIATTR_MAX_THREADS
	.align		4
.L_538:
        /*0030*/ 	.byte	0x04, 0x05
        /*0032*/ 	.short	(.L_540 - .L_539)
.L_539:
        /*0034*/ 	.word	0x00000180
        /*0038*/ 	.word	0x00000001
        /*003c*/ 	.word	0x00000001


	//----- nvinfo : EIATTR_CBANK_PARAM_SIZE
	.align		4
.L_540:
        /*0040*/ 	.byte	0x03, 0x19
        /*0042*/ 	.short	0x0900


	//----- nvinfo : EIATTR_PARAM_CBANK
	.align		4
        /*0044*/ 	.byte	0x04, 0x0a
        /*0046*/ 	.short	(.L_542 - .L_541)
	.align		4
.L_541:
        /*0048*/ 	.word	index@(.nv.constant0._ZN7cutlass13device_kernelIN5flash11enable_sm90INS1_16FlashAttnBwdSm90INS1_25CollectiveMainloopBwdSm90ILi2ELi2ELi2EN4cute5tupleIJNS5_1CILi1EEES8_S8_EEENS6_IJNS7_ILi96EEENS7_ILi128EEENS7_ILi64EEEEEENS_6half_tEfNS_4arch4Sm90ELb1ELb0ELb1ELb0ELb0ELb1ELb0ELb1ELi2ELi1ELi2ELi2ELb0EEENS1_21CollectiveEpilogueBwdISD_SE_SG_Li256ELb0ELb0ELi1EEENS1_25SingleTileBwdLPTSchedulerILb0ELi128ELb0EEEEEEEEEvNT_6ParamsE)
        /*004c*/ 	.short	0x0380
        /*004e*/ 	.short	0x0900


	//----- nvinfo : EIATTR_SW_WAR
	.align		4
.L_542:
        /*0050*/ 	.byte	0x04, 0x36
        /*0052*/ 	.short	(.L_544 - .L_543)
.L_543:
        /*0054*/ 	.word	0x00000008
.L_544:


//--------------------- .nv.info._ZN7cutlass13device_kernelIN5flash11enable_sm90INS1_16FlashAttnBwdSm90INS1_25CollectiveMainloopBwdSm90ILi2ELi2ELi2EN4cute5tupleIJNS5_1CILi1EEES8_S8_EEENS6_IJNS7_ILi96EEENS7_ILi128EEENS7_ILi64EEEEEENS_6half_tEfNS_4arch4Sm90ELb1ELb0ELb1ELb0ELb1ELb1ELb0ELb1ELi2ELi1ELi2ELi2ELb0EEENS1_21CollectiveEpilogueBwdISD_SE_SG_Li256ELb0ELb0ELi1EEENS1_25SingleTileBwdLPTSchedulerILb0ELi128ELb1EEEEEEEEEvNT_6ParamsE --------------------------
	.section	.nv.info._ZN7cutlass13device_kernelIN5flash11enable_sm90INS1_16FlashAttnBwdSm90INS1_25CollectiveMainloopBwdSm90ILi2ELi2ELi2EN4cute5tupleIJNS5_1CILi1EEES8_S8_EEENS6_IJNS7_ILi96EEENS7_ILi128EEENS7_ILi64EEEEEENS_6half_tEfNS_4arch4Sm90ELb1ELb0ELb1ELb0ELb1ELb1ELb0ELb1ELi2ELi1ELi2ELi2ELb0EEENS1_21CollectiveEpilogueBwdISD_SE_SG_Li256ELb0ELb0ELi1EEENS1_25SingleTileBwdLPTSchedulerILb0ELi128ELb1EEEEEEEEEvNT_6ParamsE,"",@"SHT_CUDA_INFO"
	.sectionflags	@""
	.align	4


	//----- nvinfo : EIATTR_CUDA_API_VERSION
	.align		4
        /*0000*/ 	.byte	0x04, 0x37
        /*0002*/ 	.short	(.L_546 - .L_545)
.L_545:
        /*0004*/ 	.word	0x00000082


	//----- nvinfo : EIATTR_KPARAM_INFO
	.align		4
.L_546:
        /*0008*/ 	.byte	0x04, 0x17
        /*000a*/ 	.short	(.L_548 - .L_547)
.L_547:
        /*000c*/ 	.word	0x00000000
        /*0010*/ 	.short	0x0000
        /*0012*/ 	.short	0x0000
        /*0014*/ 	.byte	0x00, 0xf0, 0x01, 0x24


	//----- nvinfo : EIATTR_SPARSE_MMA_MASK
	.align		4
.L_548:
        /*0018*/ 	.byte	0x03, 0x50
        /*001a*/ 	.short	0x0000


	//----- nvinfo : EIATTR_MAXREG_COUNT
	.align		4
        /*001c*/ 	.byte	0x03, 0x1b
        /*001e*/ 	.short	0x00a8


	//----- nvinfo : EIATTR_MERCURY_ISA_VERSION
	.align		4
        /*0020*/ 	.byte	0x03, 0x5f
        /*0022*/ 	.short	0x0101


	//----- nvinfo : EIATTR_VRC_CTA_INIT_COUNT
	.align		4
        /*0024*/ 	.byte	0x02, 0x4a
	.zero		1
	.zero		1


	//----- nvinfo : EIATTR_EXIT_INSTR_OFFSETS
	.align		4
        /*0028*/ 	.byte	0x04, 0x1c
        /*002a*/ 	.short	(.L_550 - .L_549)


	//   ....[0]....
.L_549:
        /*002c*/ 	.word	0x00000010


	//----- nvinfo : EIATTR_MAX_THREADS
	.align		4
.L_550:
        /*0030*/ 	.byte	0x04, 0x05
        /*0032*/ 	.short	(.L_552 - .L_551)
.L_551:
        /*0034*/ 	.word	0x00000180
        /*0038*/ 	.word	0x00000001
        /*003c*/ 	.word	0x00000001


	//----- nvinfo : EIATTR_CBANK_PARAM_SIZE
	.align		4
.L_552:
        /*0040*/ 	.byte	0x03, 0x19
        /*0042*/ 	.short	0x0900


	//----- nvinfo : EIATTR_PARAM_CBANK
	.align		4
        /*0044*/ 	.byte	0x04, 0x0a
        /*0046*/ 	.short	(.L_554 - .L_553)
	.align		4
.L_553:
        /*0048*/ 	.word	index@(.nv.constant0._ZN7cutlass13device_kernelIN5flash11enable_sm90INS1_16FlashAttnBwdSm90INS1_25CollectiveMainloopBwdSm90ILi2ELi2ELi2EN4cute5tupleIJNS5_1CILi1EEES8_S8_EEENS6_IJNS7_ILi96EEENS7_ILi128EEENS7_ILi64EEEEEENS_6half_tEfNS_4arch4Sm90ELb1ELb0ELb1ELb0ELb1ELb1ELb0ELb1ELi2ELi1ELi2ELi2ELb0EEENS1_21CollectiveEpilogueBwdISD_SE_SG_Li256ELb0ELb0ELi1EEENS1_25SingleTileBwdLPTSchedulerILb0ELi128ELb1EEEEEEEEEvNT_6ParamsE)
        /*004c*/ 	.short	0x0380
        /*004e*/ 	.short	0x0900


	//----- nvinfo : EIATTR_SW_WAR
	.align		4
.L_554:
        /*0050*/ 	.byte	0x04, 0x36
        /*0052*/ 	.short	(.L_556 - .L_555)
.L_555:
        /*0054*/ 	.word	0x00000008
.L_556:


//--------------------- .nv.info._ZN7cutlass13device_kernelIN5flash11enable_sm90INS1_16FlashAttnBwdSm90INS1_25CollectiveMainloopBwdSm90ILi2ELi2ELi2EN4cute5tupleIJNS5_1CILi1EEES8_S8_EEENS6_IJNS7_ILi96EEENS7_ILi128EEENS7_ILi64EEEEEENS_6half_tEfNS_4arch4Sm90ELb1ELb0ELb1ELb0ELb0ELb1ELb0ELb1ELi2ELi1ELi2ELi2ELb0EEENS1_24CollectiveEpilogueBwdGQAISD_fSG_Li256ELb0ELb0EEENS1_25SingleTileBwdLPTSchedulerILb0ELi128ELb0EEEEEEEEEvNT_6ParamsE --------------------------
	.section	.nv.info._ZN7cutlass13device_kernelIN5flash11enable_sm90INS1_16FlashAttnBwdSm90INS1_25CollectiveMainloopBwdSm90ILi2ELi2ELi2EN4cute5tupleIJNS5_1CILi1EEES8_S8_EEENS6_IJNS7_ILi96EEENS7_ILi128EEENS7_ILi64EEEEEENS_6half_tEfNS_4arch4Sm90ELb1ELb0ELb1ELb0ELb0ELb1ELb0ELb1ELi2ELi1ELi2ELi2ELb0EEENS1_24CollectiveEpilogueBwdGQAISD_fSG_Li256ELb0ELb0EEENS1_25SingleTileBwdLPTSchedulerILb0ELi128ELb0EEEEEEEEEvNT_6ParamsE,"",@"SHT_CUDA_INFO"
	.sectionflags	@""
	.align	4


	//----- nvinfo : EIATTR_CUDA_API_VERSION
	.align		4
        /*0000*/ 	.byte	0x04, 0x37
        /*0002*/ 	.short	(.L_558 - .L_557)
.L_557:
        /*0004*/ 	.word	0x00000082


	//----- nvinfo : EIATTR_KPARAM_INFO
	.align		4
.L_558:
        /*0008*/ 	.byte	0x04, 0x17
        /*000a*/ 	.short	(.L_560 - .L_559)
.L_559:
        /*000c*/ 	.word	0x00000000
        /*0010*/ 	.short	0x0000
        /*0012*/ 	.short	0x0000
        /*0014*/ 	.byte	0x00, 0xf0, 0x01, 0x1c


	//----- nvinfo : EIATTR_SPARSE_MMA_MASK
	.align		4
.L_560:
        /*0018*/ 	.byte	0x03, 0x50
        /*001a*/ 	.short	0x0000


	//----- nvinfo : EIATTR_MAXREG_COUNT
	.align		4
        /*001c*/ 	.byte	0x03, 0x1b
        /*001e*/ 	.short	0x00a8


	//----- nvinfo : EIATTR_MERCURY_ISA_VERSION
	.align		4
        /*0020*/ 	.byte	0x03, 0x5f
        /*0022*/ 	.short	0x0101


	//----- nvinfo : EIATTR_VRC_CTA_INIT_COUNT
	.align		4
        /*0024*/ 	.byte	0x02, 0x4a
	.zero		1
	.zero		1


	//----- nvinfo : EIATTR_EXIT_INSTR_OFFSETS
	.align		4
        /*0028*/ 	.byte	0x04, 0x1c
        /*002a*/ 	.short	(.L_562 - .L_561)


	//   ....[0]....
.L_561:
        /*002c*/ 	.word	0x00000010


	//----- nvinfo : EIATTR_MAX_THREADS
	.align		4
.L_562:
        /*0030*/ 	.byte	0x04, 0x05
        /*0032*/ 	.short	(.L_564 - .L_563)
.L_563:
        /*0034*/ 	.word	0x00000180
        /*0038*/ 	.word	0x00000001
        /*003c*/ 	.word	0x00000001


	//----- nvinfo : EIATTR_CBANK_PARAM_SIZE
	.align		4
.L_564:
        /*0040*/ 	.byte	0x03, 0x19
        /*0042*/ 	.short	0x0700


	//----- nvinfo : EIATTR_PARAM_CBANK
	.align		4
        /*0044*/ 	.byte	0x04, 0x0a
        /*0046*/ 	.short	(.L_566 - .L_565)
	.align		4
.L_565:
        /*0048*/ 	.word	index@(.nv.constant0._ZN7cutlass13device_kernelIN5flash11enable_sm90INS1_16FlashAttnBwdSm90INS1_25CollectiveMainloopBwdSm90ILi2ELi2ELi2EN4cute5tupleIJNS5_1CILi1EEES8_S8_EEENS6_IJNS7_ILi96EEENS7_ILi128EEENS7_ILi64EEEEEENS_6half_tEfNS_4arch4Sm90ELb1ELb0ELb1ELb0ELb0ELb1ELb0ELb1ELi2ELi1ELi2ELi2ELb0EEENS1_24CollectiveEpilogueBwdGQAISD_fSG_Li256ELb0ELb0EEENS1_25SingleTileBwdLPTSchedulerILb0ELi128ELb0EEEEEEEEEvNT_6ParamsE)
        /*004c*/ 	.short	0x0380
        /*004e*/ 	.short	0x0700


	//----- nvinfo : EIATTR_SW_WAR
	.align		4
.L_566:
        /*0050*/ 	.byte	0x04, 0x36
        /*0052*/ 	.short	(.L_568 - .L_567)
.L_567:
        /*0054*/ 	.word	0x00000008
.L_568:


//--------------------- .nv.info._ZN7cutlass13device_kernelIN5flash11enable_sm90INS1_16FlashAttnBwdSm90INS1_25CollectiveMainloopBwdSm90ILi2ELi2ELi2EN4cute5tupleIJNS5_1CILi1EEES8_S8_EEENS6_IJNS7_ILi96EEENS7_ILi128EEENS7_ILi64EEEEEENS_6half_tEfNS_4arch4Sm90ELb1ELb0ELb1ELb0ELb1ELb1ELb0ELb1ELi2ELi1ELi2ELi2ELb0EEENS1_24CollectiveEpilogueBwdGQAISD_fSG_Li256ELb0ELb1EEENS1_25SingleTileBwdLPTSchedulerILb0ELi128ELb1EEEEEEEEEvNT_6ParamsE --------------------------
	.section	.nv.info._ZN7cutlass13device_kernelIN5flash11enable_sm90INS1_16FlashAttnBwdSm90INS1_25CollectiveMainloopBwdSm90ILi2ELi2ELi2EN4cute5tupleIJNS5_1CILi1EEES8_S8_EEENS6_IJNS7_ILi96EEENS7_ILi128EEENS7_ILi64EEEEEENS_6half_tEfNS_4arch4Sm90ELb1ELb0ELb1ELb0ELb1ELb1ELb0ELb1ELi2ELi1ELi2ELi2ELb0EEENS1_24CollectiveEpilogueBwdGQAISD_fSG_Li256ELb0ELb1EEENS1_25SingleTileBwdLPTSchedulerILb0ELi128ELb1EEEEEEEEEvNT_6ParamsE,"",@"SHT_CUDA_INFO"
	.sectionflags	@""
	.align	4


	//----- nvinfo : EIATTR_CUDA_API_VERSION
	.align		4
        /*0000*/ 	.byte	0x04, 0x37
        /*0002*/ 	.short	(.L_570 - .L_569)
.L_569:
        /*0004*/ 	.word	0x00000082


	//----- nvinfo : EIATTR_KPARAM_INFO
	.align		4
.L_570:
        /*0008*/ 	.byte	0x04, 0x17
        /*000a*/ 	.short	(.L_572 - .L_571)
.L_571:
        /*000c*/ 	.word	0x00000000
        /*0010*/ 	.short	0x0000
        /*0012*/ 	.short	0x0000
        /*0014*/ 	.byte	0x00, 0xf0, 0x01, 0x1c


	//----- nvinfo : EIATTR_SPARSE_MMA_MASK
	.align		4
.L_572:
        /*0018*/ 	.byte	0x03, 0x50
        /*001a*/ 	.short	0x0000


	//----- nvinfo : EIATTR_MAXREG_COUNT
	.align		4
        /*001c*/ 	.byte	0x03, 0x1b
        /*001e*/ 	.short	0x00a8


	//----- nvinfo : EIATTR_MERCURY_ISA_VERSION
	.align		4
        /*0020*/ 	.byte	0x03, 0x5f
        /*0022*/ 	.short	0x0101


	//----- nvinfo : EIATTR_VRC_CTA_INIT_COUNT
	.align		4
        /*0024*/ 	.byte	0x02, 0x4a
	.zero		1
	.zero		1


	//----- nvinfo : EIATTR_EXIT_INSTR_OFFSETS
	.align		4
        /*0028*/ 	.byte	0x04, 0x1c
        /*002a*/ 	.short	(.L_574 - .L_573)


	//   ....[0]....
.L_573:
        /*002c*/ 	.word	0x00000010


	//----- nvinfo : EIATTR_MAX_THREADS
	.align		4
.L_574:
        /*0030*/ 	.byte	0x04, 0x05
        /*0032*/ 	.short	(.L_576 - .L_575)
.L_575:
        /*0034*/ 	.word	0x00000180
        /*0038*/ 	.word	0x00000001
        /*003c*/ 	.word	0x00000001


	//----- nvinfo : EIATTR_CBANK_PARAM_SIZE
	.align		4
.L_576:
        /*0040*/ 	.byte	0x03, 0x19
        /*0042*/ 	.short	0x0700


	//----- nvinfo : EIATTR_PARAM_CBANK
	.align		4
        /*0044*/ 	.byte	0x04, 0x0a
        /*0046*/ 	.short	(.L_578 - .L_577)
	.align		4
.L_577:
        /*0048*/ 	.word	index@(.nv.constant0._ZN7cutlass13device_kernelIN5flash11enable_sm90INS1_16FlashAttnBwdSm90INS1_25CollectiveMainloopBwdSm90ILi2ELi2ELi2EN4cute5tupleIJNS5_1CILi1EEES8_S8_EEENS6_IJNS7_ILi96EEENS7_ILi128EEENS7_ILi64EEEEEENS_6half_tEfNS_4arch4Sm90ELb1ELb0ELb1ELb0ELb1ELb1ELb0ELb1ELi2ELi1ELi2ELi2ELb0EEENS1_24CollectiveEpilogueBwdGQAISD_fSG_Li256ELb0ELb1EEENS1_25SingleTileBwdLPTSchedulerILb0ELi128ELb1EEEEEEEEEvNT_6ParamsE)
        /*004c*/ 	.short	0x0380
        /*004e*/ 	.short	0x0700


	//----- nvinfo : EIATTR_SW_WAR
	.align		4
.L_578:
        /*0050*/ 	.byte	0x04, 0x36
        /*0052*/ 	.short	(.L_580 - .L_579)
.L_579:
        /*0054*/ 	.word	0x00000008
.L_580:


//--------------------- .nv.info._ZN7cutlass13device_kernelIN5flash22FlashAttnBwdPreprocessIN4cute5tupleIJNS3_1CILi96EEENS5_ILi64EEEEEENS_6half_tEfNS_4arch4Sm90ELb1ELb0EEEEEvNT_6ParamsE --------------------------
	.section	.nv.info._ZN7cutlass13device_kernelIN5flash22FlashAttnBwdPreprocessIN4cute5tupleIJNS3_1CILi96EEENS5_ILi64EEEEEENS_6half_tEfNS_4arch4Sm90ELb1ELb0EEEEEvNT_6ParamsE,"",@"SHT_CUDA_INFO"
	.sectionflags	@""
	.align	4


	//----- nvinfo : EIATTR_CUDA_API_VERSION
	.align		4
        /*0000*/ 	.byte	0x04, 0x37
        /*0002*/ 	.short	(.L_582 - .L_581)
.L_581:
        /*0004*/ 	.word	0x00000082


	//----- nvinfo : EIATTR_KPARAM_INFO
	.align		4
.L_582:
        /*0008*/ 	.byte	0x04, 0x17
        /*000a*/ 	.short	(.L_584 - .L_583)
.L_583:
        /*000c*/ 	.word	0x00000000
        /*0010*/ 	.short	0x0000
        /*0012*/ 	.short	0x0000
        /*0014*/ 	.byte	0x00, 0xf0, 0xc1, 0x03


	//----- nvinfo : EIATTR_SPARSE_MMA_MASK
	.align		4
.L_584:
        /*0018*/ 	.byte	0x03, 0x50
        /*001a*/ 	.short	0x0000


	//----- nvinfo : EIATTR_MAXREG_COUNT
	.align		4
        /*001c*/ 	.byte	0x03, 0x1b
        /*001e*/ 	.short	0x0080


	//----- nvinfo : EIATTR_MERCURY_ISA_VERSION
	.align		4
        /*0020*/ 	.byte	0x03, 0x5f
        /*0022*/ 	.short	0x0101


	//----- nvinfo : EIATTR_COOP_GROUP_MASK_REGIDS
	.align		4
        /*0024*/ 	.byte	0x04, 0x29
        /*0026*/ 	.short	(.L_586 - .L_585)


	//   ....[0]....
.L_585:
        /*0028*/ 	.word	0xffffffff


	//   ....[1]....
        /*002c*/ 	.word	0xffffffff


	//   ....[2]....
        /*0030*/ 	.word	0xffffffff


	//   ....[3]....
        /*0034*/ 	.word	0xffffffff


	//   ....[4]....
        /*0038*/ 	.word	0xffffffff


	//   ....[5]....
        /*003c*/ 	.word	0xffffffff


	//   ....[6]....
        /*0040*/ 	.word	0xffffffff


	//   ....[7]....
        /*0044*/ 	.word	0xffffffff


	//   ....[8]....
        /*0048*/ 	.word	0xffffffff


	//----- nvinfo : EIATTR_COOP_GROUP_INSTR_OFFSETS
	.align		4
.L_586:
        /*004c*/ 	.byte	0x04, 0x28
        /*004e*/ 	.short	(.L_588 - .L_587)


	//   ....[0]....
.L_587:
        /*0050*/ 	.word	0x00000cd0


	//   ....[1]....
        /*0054*/ 	.word	0x00000ce0


	//   ....[2]....
        /*0058*/ 	.word	0x00000cf0


	//   ....[3]....
        /*005c*/ 	.word	0x00000d30


	//   ....[4]....
        /*0060*/ 	.word	0x00000d40


	//   ....[5]....
        /*0064*/ 	.word	0x00000d50


	//   ....[6]....
        /*0068*/ 	.word	0x00000db0


	//   ....[7]....
        /*006c*/ 	.word	0x00000de0


	//   ....[8]....
        /*0070*/ 	.word	0x00000df0


	//----- nvinfo : EIATTR_VRC_CTA_INIT_COUNT
	.align		4
.L_588:
        /*0074*/ 	.byte	0x02, 0x4a
	.zero		1
	.zero		1


	//----- nvinfo : EIATTR_EXIT_INSTR_OFFSETS
	.align		4
        /*0078*/ 	.byte	0x04, 0x1c
        /*007a*/ 	.short	(.L_590 - .L_589)


	//   ....[0]....
.L_589:
        /*007c*/ 	.word	0x00001250


	//   ....[1]....
        /*0080*/ 	.word	0x000012d0


	//----- nvinfo : EIATTR_MAX_THREADS
	.align		4
.L_590:
        /*0084*/ 	.byte	0x04, 0x05
        /*0086*/ 	.short	(.L_592 - .L_591)
.L_591:
        /*0088*/ 	.word	0x00000100
        /*008c*/ 	.word	0x00000001
        /*0090*/ 	.word	0x00000001


	//----- nvinfo : EIATTR_CRS_STACK_SIZE
	.align		4
.L_592:
        /*0094*/ 	.byte	0x04, 0x1e
        /*0096*/ 	.short	(.L_594 - .L_593)
.L_593:
        /*0098*/ 	.word	0x00000000


	//----- nvinfo : EIATTR_CBANK_PARAM_SIZE
	.align		4
.L_594:
        /*009c*/ 	.byte	0x03, 0x19
        /*009e*/ 	.short	0x00f0


	//----- nvinfo : EIATTR_PARAM_CBANK
	.align		4
        /*00a0*/ 	.byte	0x04, 0x0a
        /*00a2*/ 	.short	(.L_596 - .L_595)
	.align		4
.L_595:
        /*00a4*/ 	.word	index@(.nv.constant0._ZN7cutlass13device_kernelIN5flash22FlashAttnBwdPreprocessIN4cute5tupleIJNS3_1CILi96EEENS5_ILi64EEEEEENS_6half_tEfNS_4arch4Sm90ELb1ELb0EEEEEvNT_6ParamsE)
        /*00a8*/ 	.short	0x0380
        /*00aa*/ 	.short	0x00f0


	//----- nvinfo : EIATTR_SW_WAR
	.align		4
.L_596:
        /*00ac*/ 	.byte	0x04, 0x36
        /*00ae*/ 	.short	(.L_598 - .L_597)
.L_597:
        /*00b0*/ 	.word	0x00000008
.L_598:


//--------------------- .nv.info._ZN7cutlass13device_kernelIN5flash11enable_sm90INS1_16FlashAttnBwdSm90INS1_25CollectiveMainloopBwdSm90ILi2ELi2ELi2EN4cute5tupleIJNS5_1CILi1EEES8_S8_EEENS6_IJNS7_ILi96EEENS7_ILi128EEENS7_ILi64EEEEEENS_6half_tEfNS_4arch4Sm90ELb1ELb0ELb1ELb1ELb0ELb1ELb0ELb1ELi2ELi1ELi2ELi2ELb0EEENS1_21CollectiveEpilogueBwdISD_SE_SG_Li256ELb1ELb0ELi1EEENS1_25SingleTileBwdLPTSchedulerILb1ELi128ELb0EEEEEEEEEvNT_6ParamsE --------------------------
	.section	.nv.info._ZN7cutlass13device_kernelIN5flash11enable_sm90INS1_16FlashAttnBwdSm90INS1_25CollectiveMainloopBwdSm90ILi2ELi2ELi2EN4cute5tupleIJNS5_1CILi1EEES8_S8_EEENS6_IJNS7_ILi96EEENS7_ILi128EEENS7_ILi64EEEEEENS_6half_tEfNS_4arch4Sm90ELb1ELb0ELb1ELb1ELb0ELb1ELb0ELb1ELi2ELi1ELi2ELi2ELb0EEENS1_21CollectiveEpilogueBwdISD_SE_SG_Li256ELb1ELb0ELi1EEENS1_25SingleTileBwdLPTSchedulerILb1ELi128ELb0EEEEEEEEEvNT_6ParamsE,"",@"SHT_CUDA_INFO"
	.sectionflags	@""
	.align	4


	//----- nvinfo : EIATTR_CUDA_API_VERSION
	.align		4
        /*0000*/ 	.byte	0x04, 0x37
        /*0002*/ 	.short	(.L_600 - .L_599)
.L_599:
        /*0004*/ 	.word	0x00000082


	//----- nvinfo : EIATTR_KPARAM_INFO
	.align		4
.L_600:
        /*0008*/ 	.byte	0x04, 0x17
        /*000a*/ 	.short	(.L_602 - .L_601)
.L_601:
        /*000c*/ 	.word	0x00000000
        /*0010*/ 	.short	0x0000
        /*0012*/ 	.short	0x0000
        /*0014*/ 	.byte	0x00, 0xf0, 0x01, 0x1a


	//----- nvinfo : EIATTR_SPARSE_MMA_MASK
	.align		4
.L_602:
        /*0018*/ 	.byte	0x03, 0x50
        /*001a*/ 	.short	0x0000


	//----- nvinfo : EIATTR_MAXREG_COUNT
	.align		4
        /*001c*/ 	.byte	0x03, 0x1b
        /*001e*/ 	.short	0x00a8


	//----- nvinfo : EIATTR_MERCURY_ISA_VERSION
	.align		4
        /*0020*/ 	.byte	0x03, 0x5f
        /*0022*/ 	.short	0x0101


	//----- nvinfo : EIATTR_VRC_CTA_INIT_COUNT
	.align		4
        /*0024*/ 	.byte	0x02, 0x4a
	.zero		1
	.zero		1


	//----- nvinfo : EIATTR_EXIT_INSTR_OFFSETS
	.align		4
        /*0028*/ 	.byte	0x04, 0x1c
        /*002a*/ 	.short	(.L_604 - .L_603)


	//   ....[0]....
.L_603:
        /*002c*/ 	.word	0x00000010


	//----- nvinfo : EIATTR_MAX_THREADS
	.align		4
.L_604:
        /*0030*/ 	.byte	0x04, 0x05
        /*0032*/ 	.short	(.L_606 - .L_605)
.L_605:
        /*0034*/ 	.word	0x00000180
        /*0038*/ 	.word	0x00000001
        /*003c*/ 	.word	0x00000001


	//----- nvinfo : EIATTR_CBANK_PARAM_SIZE
	.align		4
.L_606:
        /*0040*/ 	.byte	0x03, 0x19
        /*0042*/ 	.short	0x0680


	//----- nvinfo : EIATTR_PARAM_CBANK
	.align		4
        /*0044*/ 	.byte	0x04, 0x0a
        /*0046*/ 	.short	(.L_608 - .L_607)
	.align		4
.L_607:
        /*0048*/ 	.word	index@(.nv.constant0._ZN7cutlass13device_kernelIN5flash11enable_sm90INS1_16FlashAttnBwdSm90INS1_25CollectiveMainloopBwdSm90ILi2ELi2ELi2EN4cute5tupleIJNS5_1CILi1EEES8_S8_EEENS6_IJNS7_ILi96EEENS7_ILi128EEENS7_ILi64EEEEEENS_6half_tEfNS_4arch4Sm90ELb1ELb0ELb1ELb1ELb0ELb1ELb0ELb1ELi2ELi1ELi2ELi2ELb0EEENS1_21CollectiveEpilogueBwdISD_SE_SG_Li256ELb1ELb0ELi1EEENS1_25SingleTileBwdLPTSchedulerILb1ELi128ELb0EEEEEEEEEvNT_6ParamsE)
        /*004c*/ 	.short	0x0380
        /*004e*/ 	.short	0x0680


	//----- nvinfo : EIATTR_SW_WAR
	.align		4
.L_608:
        /*0050*/ 	.byte	0x04, 0x36
        /*0052*/ 	.short	(.L_610 - .L_609)
.L_609:
        /*0054*/ 	.word	0x00000008
.L_610:


//--------------------- .nv.info._ZN7cutlass13device_kernelIN5flash11enable_sm90INS1_16FlashAttnBwdSm90INS1_25CollectiveMainloopBwdSm90ILi2ELi2ELi2EN4cute5tupleIJNS5_1CILi1EEES8_S8_EEENS6_IJNS7_ILi96EEENS7_ILi128EEENS7_ILi64EEEEEENS_6half_tEfNS_4arch4Sm90ELb1ELb0ELb1ELb1ELb1ELb1ELb0ELb1ELi2ELi1ELi2ELi2ELb0EEENS1_21CollectiveEpilogueBwdISD_SE_SG_Li256ELb1ELb0ELi1EEENS1_25SingleTileBwdLPTSchedulerILb1ELi128ELb1EEEEEEEEEvNT_6ParamsE --------------------------
	.section	.nv.info._ZN7cutlass13device_kernelIN5flash11enable_sm90INS1_16FlashAttnBwdSm90INS1_25CollectiveMainloopBwdSm90ILi2ELi2ELi2EN4cute5tupleIJNS5_1CILi1EEES8_S8_EEENS6_IJNS7_ILi96EEENS7_ILi128EEENS7_ILi64EEEEEENS_6half_tEfNS_4arch4Sm90ELb1ELb0ELb1ELb1ELb1ELb1ELb0ELb1ELi2ELi1ELi2ELi2ELb0EEENS1_21CollectiveEpilogueBwdISD_SE_SG_Li256ELb1ELb0ELi1EEENS1_25SingleTileBwdLPTSchedulerILb1ELi128ELb1EEEEEEEEEvNT_6ParamsE,"",@"SHT_CUDA_INFO"
	.sectionflags	@""
	.align	4


	//----- nvinfo : EIATTR_CUDA_API_VERSION
	.align		4
        /*0000*/ 	.byte	0x04, 0x37
        /*0002*/ 	.short	(.L_612 - .L_611)
.L_611:
        /*0004*/ 	.word	0x00000082


	//----- nvinfo : EIATTR_KPARAM_INFO
	.align		4
.L_612:
        /*0008*/ 	.byte	0x04, 0x17
        /*000a*/ 	.short	(.L_614 - .L_613)
.L_613:
        /*000c*/ 	.word	0x00000000
        /*0010*/ 	.short	0x0000
        /*0012*/ 	.short	0x0000
        /*0014*/ 	.byte	0x00, 0xf0, 0x01, 0x1a


	//----- nvinfo : EIATTR_SPARSE_MMA_MASK
	.align		4
.L_614:
        /*0018*/ 	.byte	0x03, 0x50
        /*001a*/ 	.short	0x0000


	//----- nvinfo : EIATTR_MAXREG_COUNT
	.align		4
        /*001c*/ 	.byte	0x03, 0x1b
        /*001e*/ 	.short	0x00a8


	//----- nvinfo : EIATTR_MERCURY_ISA_VERSION
	.align		4
        /*0020*/ 	.byte	0x03, 0x5f
        /*0022*/ 	.short	0x0101


	//----- nvinfo : EIATTR_VRC_CTA_INIT_COUNT
	.align		4
        /*0024*/ 	.byte	0x02, 0x4a
	.zero		1
	.zero		1


	//----- nvinfo : EIATTR_EXIT_INSTR_OFFSETS
	.align		4
        /*0028*/ 	.byte	0x04, 0x1c
        /*002a*/ 	.short	(.L_616 - .L_615)


	//   ....[0]....
.L_615:
        /*002c*/ 	.word	0x00000010


	//----- nvinfo : EIATTR_MAX_THREADS
	.align		4
.L_616:
        /*0030*/ 	.byte	0x04, 0x05
        /*0032*/ 	.short	(.L_618 - .L_617)
.L_617:
        /*0034*/ 	.word	0x00000180
        /*0038*/ 	.word	0x00000001
        /*003c*/ 	.word	0x00000001


	//----- nvinfo : EIATTR_CBANK_PARAM_SIZE
	.align		4
.L_618:
        /*0040*/ 	.byte	0x03, 0x19
        /*0042*/ 	.short	0x0680


	//----- nvinfo : EIATTR_PARAM_CBANK
	.align		4
        /*0044*/ 	.byte	0x04, 0x0a
        /*0046*/ 	.short	(.L_620 - .L_619)
	.align		4
.L_619:
        /*0048*/ 	.word	index@(.nv.constant0._ZN7cutlass13device_kernelIN5flash11enable_sm90INS1_16FlashAttnBwdSm90INS1_25CollectiveMainloopBwdSm90ILi2ELi2ELi2EN4cute5tupleIJNS5_1CILi1EEES8_S8_EEENS6_IJNS7_ILi96EEENS7_ILi128EEENS7_ILi64EEEEEENS_6half_tEfNS_4arch4Sm90ELb1ELb0ELb1ELb1ELb1ELb1ELb0ELb1ELi2ELi1ELi2ELi2ELb0EEENS1_21CollectiveEpilogueBwdISD_SE_SG_Li256ELb1ELb0ELi1EEENS1_25SingleTileBwdLPTSchedulerILb1ELi128ELb1EEEEEEEEEvNT_6ParamsE)
        /*004c*/ 	.short	0x0380
        /*004e*/ 	.short	0x0680


	//----- nvinfo : EIATTR_SW_WAR
	.align		4
.L_620:
        /*0050*/ 	.byte	0x04, 0x36
        /*0052*/ 	.short	(.L_622 - .L_621)
.L_621:
        /*0054*/ 	.word	0x00000008
.L_622:


//--------------------- .nv.info._ZN7cutlass13device_kernelIN5flash11enable_sm90INS1_16FlashAttnBwdSm90INS1_25CollectiveMainloopBwdSm90ILi2ELi2ELi2EN4cute5tupleIJNS5_1CILi1EEES8_S8_EEENS6_IJNS7_ILi96EEENS7_ILi128EEENS7_ILi64EEEEEENS_6half_tEfNS_4arch4Sm90ELb1ELb0ELb1ELb1ELb0ELb1ELb0ELb1ELi2ELi1ELi2ELi2ELb0EEENS1_24CollectiveEpilogueBwdGQAISD_fSG_Li256ELb1ELb0EEENS1_25SingleTileBwdLPTSchedulerILb1ELi128ELb0EEEEEEEEEvNT_6ParamsE --------------------------
	.section	.nv.info._ZN7cutlass13device_kernelIN5flash11enable_sm90INS1_16FlashAttnBwdSm90INS1_25CollectiveMainloopBwdSm90ILi2ELi2ELi2EN4cute5tupleIJNS5_1CILi1EEES8_S8_EEENS6_IJNS7_ILi96EEENS7_ILi128EEENS7_ILi64EEEEEENS_6half_tEfNS_4arch4Sm90ELb1ELb0ELb1ELb1ELb0ELb1ELb0ELb1ELi2ELi1ELi2ELi2ELb0EEENS1_24CollectiveEpilogueBwdGQAISD_fSG_Li256ELb1ELb0EEENS1_25SingleTileBwdLPTSchedulerILb1ELi128ELb0EEEEEEEEEvNT_6ParamsE,"",@"SHT_CUDA_INFO"
	.sectionflags	@""
	.align	4


	//----- nvinfo : EIATTR_CUDA_API_VERSION
	.align		4
        /*0000*/ 	.byte	0x04, 0x37
        /*0002*/ 	.short	(.L_624 - .L_623)
.L_623:
        /*0004*/ 	.word	0x00000082


	//----- nvinfo : EIATTR_KPARAM_INFO
	.align		4
.L_624:
        /*0008*/ 	.byte	0x04, 0x17
        /*000a*/ 	.short	(.L_626 - .L_625)
.L_625:
        /*000c*/ 	.word	0x00000000
        /*0010*/ 	.short	0x0000
        /*0012*/ 	.short	0x0000
        /*0014*/ 	.byte	0x00, 0xf0, 0x01, 0x1c


	//----- nvinfo : EIATTR_SPARSE_MMA_MASK
	.align		4
.L_626:
        /*0018*/ 	.byte	0x03, 0x50
        /*001a*/ 	.short	0x0000


	//----- nvinfo : EIATTR_MAXREG_COUNT
	.align		4
        /*001c*/ 	.byte	0x03, 0x1b
        /*001e*/ 	.short	0x00a8


	//----- nvinfo : EIATTR_MERCURY_ISA_VERSION
	.align		4
        /*0020*/ 	.byte	0x03, 0x5f
        /*0022*/ 	.short	0x0101


	//----- nvinfo : EIATTR_VRC_CTA_INIT_COUNT
	.align		4
        /*0024*/ 	.byte	0x02, 0x4a
	.zero		1
	.zero		1


	//----- nvinfo : EIATTR_EXIT_INSTR_OFFSETS
	.align		4
        /*0028*/ 	.byte	0x04, 0x1c
        /*002a*/ 	.short	(.L_628 - .L_627)


	//   ....[0]....
.L_627:
        /*002c*/ 	.word	0x00000010


	//----- nvinfo : EIATTR_MAX_THREADS
	.align		4
.L_628:
        /*0030*/ 	.byte	0x04, 0x05
        /*0032*/ 	.short	(.L_630 - .L_629)
.L_629:
        /*0034*/ 	.word	0x00000180
        /*0038*/ 	.word	0x00000001
        /*003c*/ 	.word	0x00000001


	//----- nvinfo : EIATTR_CBANK_PARAM_SIZE
	.align		4
.L_630:
        /*0040*/ 	.byte	0x03, 0x19
        /*0042*/ 	.short	0x0700


	//----- nvinfo : EIATTR_PARAM_CBANK
	.align		4
        /*0044*/ 	.byte	0x04, 0x0a
        /*0046*/ 	.short	(.L_632 - .L_631)
	.align		4
.L_631:
        /*0048*/ 	.word	index@(.nv.constant0._ZN7cutlass13device_kernelIN5flash11enable_sm90INS1_16FlashAttnBwdSm90INS1_25CollectiveMainloopBwdSm90ILi2ELi2ELi2EN4cute5tupleIJNS5_1CILi1EEES8_S8_EEENS6_IJNS7_ILi96EEENS7_ILi128EEENS7_ILi64EEEEEENS_6half_tEfNS_4arch4Sm90ELb1ELb0ELb1ELb1ELb0ELb1ELb0ELb1ELi2ELi1ELi2ELi2ELb0EEENS1_24CollectiveEpilogueBwdGQAISD_fSG_Li256ELb1ELb0EEENS1_25SingleTileBwdLPTSchedulerILb1ELi128ELb0EEEEEEEEEvNT_6ParamsE)
        /*004c*/ 	.short	0x0380
        /*004e*/ 	.short	0x0700


	//----- nvinfo : EIATTR_SW_WAR
	.align		4
.L_632:
        /*0050*/ 	.byte	0x04, 0x36
        /*0052*/ 	.short	(.L_634 - .L_633)
.L_633:
        /*0054*/ 	.word	0x00000008
.L_634:


//--------------------- .nv.info._ZN7cutlass13device_kernelIN5flash32FlashAttnBwdPostprocessConvertdQIN4cute5tupleIJNS3_1CILi96EEENS5_ILi64EEEEEENS_6half_tEfNS_4arch4Sm90ELi256ENS3_8TiledMMAINS3_8MMA_AtomIJNS3_4SM904GMMA25MMA_64x16x16_F32F16F16_SSILNSF_5MajorE1ELSH_0ELNSF_7ScaleInE1ELSI_1EEEEEENS3_6LayoutINS4_IJNS5_ILi1EEENS5_ILi2EEESM_EEENS4_IJNS5_ILi0EEESM_SP_EEEEENS4_IJNS3_10UnderscoreESS_SS_EEEEELb1EEEEEvNT_6ParamsE --------------------------
	.section	.nv.info._ZN7cutlass13device_kernelIN5flash32FlashAttnBwdPostprocessConvertdQIN4cute5tupleIJNS3_1CILi96EEENS5_ILi64EEEEEENS_6half_tEfNS_4arch4Sm90ELi256ENS3_8TiledMMAINS3_8MMA_AtomIJNS3_4SM904GMMA25MMA_64x16x16_F32F16F16_SSILNSF_5MajorE1ELSH_0ELNSF_7ScaleInE1ELSI_1EEEEEENS3_6LayoutINS4_IJNS5_ILi1EEENS5_ILi2EEESM_EEENS4_IJNS5_ILi0EEESM_SP_EEEEENS4_IJNS3_10UnderscoreESS_SS_EEEEELb1EEEEEvNT_6ParamsE,"",@"SHT_CUDA_INFO"
	.sectionflags	@""
	.align	4


	//----- nvinfo : EIATTR_CUDA_API_VERSION
	.align		4
        /*0000*/ 	.byte	0x04, 0x37
        /*0002*/ 	.short	(.L_636 - .L_635)
.L_635:
        /*0004*/ 	.word	0x00000082


	//----- nvinfo : EIATTR_KPARAM_INFO
	.align		4
.L_636:
        /*0008*/ 	.byte	0x04, 0x17
        /*000a*/ 	.short	(.L_638 - .L_637)
.L_637:
        /*000c*/ 	.word	0x00000000
        /*0010*/ 	.short	0x0000
        /*0012*/ 	.short	0x0000
        /*0014*/ 	.byte	0x00, 0xf0, 0xc1, 0x01


	//----- nvinfo : EIATTR_SPARSE_MMA_MASK
	.align		4
.L_638:
        /*0018*/ 	.byte	0x03, 0x50
        /*001a*/ 	.short	0x0000


	//----- nvinfo : EIATTR_MAXREG_COUNT
	.align		4
        /*001c*/ 	.byte	0x03, 0x1b
        /*001e*/ 	.short	0x0080


	//----- nvinfo : EIATTR_NUM_BARRIERS
	.align		4
        /*0020*/ 	.byte	0x02, 0x4c
        /*0022*/ 	.byte	0x01
	.zero		1


	//----- nvinfo : EIATTR_MERCURY_ISA_VERSION
	.align		4
        /*0024*/ 	.byte	0x03, 0x5f
        /*0026*/ 	.short	0x0101


	//----- nvinfo : EIATTR_VRC_CTA_INIT_COUNT
	.align		4
        /*0028*/ 	.byte	0x02, 0x4a
	.zero		1
	.zero		1


	//----- nvinfo : EIATTR_MBARRIER_INSTR_OFFSETS
	.align		4
        /*002c*/ 	.byte	0x04, 0x39
        /*002e*/ 	.short	(.L_640 - .L_639)


	//   ....[0]....
.L_639:
        /*0030*/ 	.word	0x00000470
        /*0034*/ 	.word	0x000000ff
        /*0038*/ 	.word	0x00009000
        /*003c*/ 	.short	0x0100
        /*003e*/ 	.byte	0x06
	.zero		1


	//   ....[1]....
        /*0040*/ 	.word	0x00000550
        /*0044*/ 	.word	0x00000006
        /*0048*/ 	.word	0x00009000
        /*004c*/ 	.short	0x010a
        /*004e*/ 	.byte	0xff
	.zero		1


	//----- nvinfo : EIATTR_NUM_MBARRIERS
	.align		4
.L_640:
        /*0050*/ 	.byte	0x03, 0x38
        /*0052*/ 	.short	0x0001


	//----- nvinfo : EIATTR_EXIT_INSTR_OFFSETS
	.align		4
        /*0054*/ 	.byte	0x04, 0x1c
        /*0056*/ 	.short	(.L_642 - .L_641)


	//   ....[0]....
.L_641:
        /*0058*/ 	.word	0x00000270


	//   ....[1]....
        /*005c*/ 	.word	0x00000db0


	//   ....[2]....
        /*0060*/ 	.word	0x00000e90


	//----- nvinfo : EIATTR_MAX_THREADS
	.align		4
.L_642:
        /*0064*/ 	.byte	0x04, 0x05
        /*0066*/ 	.short	(.L_644 - .L_643)
.L_643:
        /*0068*/ 	.word	0x00000100
        /*006c*/ 	.word	0x00000001
        /*0070*/ 	.word	0x00000001


	//----- nvinfo : EIATTR_CRS_STACK_SIZE
	.align		4
.L_644:
        /*0074*/ 	.byte	0x04, 0x1e
        /*0076*/ 	.short	(.L_646 - .L_645)
.L_645:
        /*0078*/ 	.word	0x00000000


	//----- nvinfo : EIATTR_CBANK_PARAM_SIZE
	.align		4
.L_646:
        /*007c*/ 	.byte	0x03, 0x19
        /*007e*/ 	.short	0x0070


	//----- nvinfo : EIATTR_PARAM_CBANK
	.align		4
        /*0080*/ 	.byte	0x04, 0x0a
        /*0082*/ 	.short	(.L_648 - .L_647)
	.align		4
.L_647:
        /*0084*/ 	.word	index@(.nv.constant0._ZN7cutlass13device_kernelIN5flash32FlashAttnBwdPostprocessConvertdQIN4cute5tupleIJNS3_1CILi96EEENS5_ILi64EEEEEENS_6half_tEfNS_4arch4Sm90ELi256ENS3_8TiledMMAINS3_8MMA_AtomIJNS3_4SM904GMMA25MMA_64x16x16_F32F16F16_SSILNSF_5MajorE1ELSH_0ELNSF_7ScaleInE1ELSI_1EEEEEENS3_6LayoutINS4_IJNS5_ILi1EEENS5_ILi2EEESM_EEENS4_IJNS5_ILi0EEESM_SP_EEEEENS4_IJNS3_10UnderscoreESS_SS_EEEEELb1EEEEEvNT_6ParamsE)
        /*0088*/ 	.short	0x0380
        /*008a*/ 	.short	0x0070


	//----- nvinfo : EIATTR_SW_WAR
	.align		4
.L_648:
        /*008c*/ 	.byte	0x04, 0x36
        /*008e*/ 	.short	(.L_650 - .L_649)
.L_649:
        /*0090*/ 	.word	0x00000008
.L_650:


//--------------------- .nv.info._ZN7cutlass13device_kernelIN5flash11enable_sm90INS1_16FlashAttnBwdSm90INS1_25CollectiveMainloopBwdSm90ILi2ELi2ELi2EN4cute5tupleIJNS5_1CILi1EEES8_S8_EEENS6_IJNS7_ILi96EEENS7_ILi128EEENS7_ILi64EEEEEENS_6half_tEfNS_4arch4Sm90ELb1ELb0ELb1ELb1ELb1ELb1ELb0ELb1ELi2ELi1ELi2ELi2ELb0EEENS1_24CollectiveEpilogueBwdGQAISD_fSG_Li256ELb1ELb1EEENS1_25SingleTileBwdLPTSchedulerILb1ELi128ELb1EEEEEEEEEvNT_6ParamsE --------------------------
	.section	.nv.info._ZN7cutlass13device_kernelIN5flash11enable_sm90INS1_16FlashAttnBwdSm90INS1_25CollectiveMainloopBwdSm90ILi2ELi2ELi2EN4cute5tupleIJNS5_1CILi1EEES8_S8_EEENS6_IJNS7_ILi96EEENS7_ILi128EEENS7_ILi64EEEEEENS_6half_tEfNS_4arch4Sm90ELb1ELb0ELb1ELb1ELb1ELb1ELb0ELb1ELi2ELi1ELi2ELi2ELb0EEENS1_24CollectiveEpilogueBwdGQAISD_fSG_Li256ELb1ELb1EEENS1_25SingleTileBwdLPTSchedulerILb1ELi128ELb1EEEEEEEEEvNT_6ParamsE,"",@"SHT_CUDA_INFO"
	.sectionflags	@""
	.align	4


	//----- nvinfo : EIATTR_CUDA_API_VERSION
	.align		4
        /*0000*/ 	.byte	0x04, 0x37
        /*0002*/ 	.short	(.L_652 - .L_651)
.L_651:
        /*0004*/ 	.word	0x00000082


	//----- nvinfo : EIATTR_KPARAM_INFO
	.align		4
.L_652:
        /*0008*/ 	.byte	0x04, 0x17
        /*000a*/ 	.short	(.L_654 - .L_653)
.L_653:
        /*000c*/ 	.word	0x00000000
        /*0010*/ 	.short	0x0000
        /*0012*/ 	.short	0x0000
        /*0014*/ 	.byte	0x00, 0xf0, 0x01, 0x1c


	//----- nvinfo : EIATTR_SPARSE_MMA_MASK
	.align		4
.L_654:
        /*0018*/ 	.byte	0x03, 0x50
        /*001a*/ 	.short	0x0000


	//----- nvinfo : EIATTR_MAXREG_COUNT
	.align		4
        /*001c*/ 	.byte	0x03, 0x1b
        /*001e*/ 	.short	0x00a8


	//----- nvinfo : EIATTR_MERCURY_ISA_VERSION
	.align		4
        /*0020*/ 	.byte	0x03, 0x5f
        /*0022*/ 	.short	0x0101


	//----- nvinfo : EIATTR_VRC_CTA_INIT_COUNT
	.align		4
        /*0024*/ 	.byte	0x02, 0x4a
	.zero		1
	.zero		1


	//----- nvinfo : EIATTR_EXIT_INSTR_OFFSETS
	.align		4
        /*0028*/ 	.byte	0x04, 0x1c
        /*002a*/ 	.short	(.L_656 - .L_655)


	//   ....[0]....
.L_655:
        /*002c*/ 	.word	0x00000010


	//----- nvinfo : EIATTR_MAX_THREADS
	.align		4
.L_656:
        /*0030*/ 	.byte	0x04, 0x05
        /*0032*/ 	.short	(.L_658 - .L_657)
.L_657:
        /*0034*/ 	.word	0x00000180
        /*0038*/ 	.word	0x00000001
        /*003c*/ 	.word	0x00000001


	//----- nvinfo : EIATTR_CBANK_PARAM_SIZE
	.align		4
.L_658:
        /*0040*/ 	.byte	0x03, 0x19
        /*0042*/ 	.short	0x0700


	//----- nvinfo : EIATTR_PARAM_CBANK
	.align		4
        /*0044*/ 	.byte	0x04, 0x0a
        /*0046*/ 	.short	(.L_660 - .L_659)
	.align		4
.L_659:
        /*0048*/ 	.word	index@(.nv.constant0._ZN7cutlass13device_kernelIN5flash11enable_sm90INS1_16FlashAttnBwdSm90INS1_25CollectiveMainloopBwdSm90ILi2ELi2ELi2EN4cute5tupleIJNS5_1CILi1EEES8_S8_EEENS6_IJNS7_ILi96EEENS7_ILi128EEENS7_ILi64EEEEEENS_6half_tEfNS_4arch4Sm90ELb1ELb0ELb1ELb1ELb1ELb1ELb0ELb1ELi2ELi1ELi2ELi2ELb0EEENS1_24CollectiveEpilogueBwdGQAISD_fSG_Li256ELb1ELb1EEENS1_25SingleTileBwdLPTSchedulerILb1ELi128ELb1EEEEEEEEEvNT_6ParamsE)
        /*004c*/ 	.short	0x0380
        /*004e*/ 	.short	0x0700


	//----- nvinfo : EIATTR_SW_WAR
	.align		4
.L_660:
        /*0050*/ 	.byte	0x04, 0x36
        /*0052*/ 	.short	(.L_662 - .L_661)
.L_661:
        /*0054*/ 	.word	0x00000008
.L_662:


//--------------------- .nv.info._ZN7cutlass13device_kernelIN5flash22FlashAttnBwdPreprocessIN4cute5tupleIJNS3_1CILi96EEENS5_ILi64EEEEEENS_6half_tEfNS_4arch4Sm90ELb1ELb1EEEEEvNT_6ParamsE --------------------------
	.section	.nv.info._ZN7cutlass13device_kernelIN5flash22FlashAttnBwdPreprocessIN4cute5tupleIJNS3_1CILi96EEENS5_ILi64EEEEEENS_6half_tEfNS_4arch4Sm90ELb1ELb1EEEEEvNT_6ParamsE,"",@"SHT_CUDA_INFO"
	.sectionflags	@""
	.align	4


	//----- nvinfo : EIATTR_CUDA_API_VERSION
	.align		4
        /*0000*/ 	.byte	0x04, 0x37
        /*0002*/ 	.short	(.L_664 - .L_663)
.L_663:
        /*0004*/ 	.word	0x00000082


	//----- nvinfo : EIATTR_KPARAM_INFO
	.align		4
.L_664:
        /*0008*/ 	.byte	0x04, 0x17
        /*000a*/ 	.short	(.L_666 - .L_665)
.L_665:
        /*000c*/ 	.word	0x00000000
        /*0010*/ 	.short	0x0000
        /*0012*/ 	.short	0x0000
        /*0014*/ 	.byte	0x00, 0xf0, 0xc1, 0x03


	//----- nvinfo : EIATTR_SPARSE_MMA_MASK
	.align		4
.L_666:
        /*0018*/ 	.byte	0x03, 0x50
        /*001a*/ 	.short	0x0000


	//----- nvinfo : EIATTR_MAXREG_COUNT
	.align		4
        /*001c*/ 	.byte	0x03, 0x1b
        /*001e*/ 	.short	0x0080


	//----- nvinfo : EIATTR_MERCURY_ISA_VERSION
	.align		4
        /*0020*/ 	.byte	0x03, 0x5f
        /*0022*/ 	.short	0x0101


	//----- nvinfo : EIATTR_COOP_GROUP_MASK_REGIDS
	.align		4
        /*0024*/ 	.byte	0x04, 0x29
        /*0026*/ 	.short	(.L_668 - .L_667)


	//   ....[0]....
.L_667:
        /*0028*/ 	.word	0xffffffff


	//   ....[1]....
        /*002c*/ 	.word	0xffffffff


	//   ....[2]....
        /*0030*/ 	.word	0xffffffff


	//   ....[3]....
        /*0034*/ 	.word	0xffffffff


	//   ....[4]....
        /*0038*/ 	.word	0xffffffff


	//   ....[5]....
        /*003c*/ 	.word	0xffffffff


	//   ....[6]....
        /*0040*/ 	.word	0xffffffff


	//   ....[7]....
        /*0044*/ 	.word	0xffffffff


	//   ....[8]....
        /*0048*/ 	.word	0xffffffff


	//----- nvinfo : EIATTR_COOP_GROUP_INSTR_OFFSETS
	.align		4
.L_668:
        /*004c*/ 	.byte	0x04, 0x28
        /*004e*/ 	.short	(.L_670 - .L_669)


	//   ....[0]....
.L_669:
        /*0050*/ 	.word	0x00000ee0


	//   ....[1]....
        /*0054*/ 	.word	0x00000ef0


	//   ....[2]....
        /*0058*/ 	.word	0x00000f00


	//   ....[3]....
        /*005c*/ 	.word	0x00000f40


	//   ....[4]....
        /*0060*/ 	.word	0x00000f50


	//   ....[5]....
        /*0064*/ 	.word	0x00000f60


	//   ....[6]....
        /*0068*/ 	.word	0x00000fd0


	//   ....[7]....
        /*006c*/ 	.word	0x00000ff0


	//   ....[8]....
        /*0070*/ 	.word	0x00001000


	//----- nvinfo : EIATTR_VRC_CTA_INIT_COUNT
	.align		4
.L_670:
        /*0074*/ 	.byte	0x02, 0x4a
	.zero		1
	.zero		1


	//----- nvinfo : EIATTR_EXIT_INSTR_OFFSETS
	.align		4
        /*0078*/ 	.byte	0x04, 0x1c
        /*007a*/ 	.short	(.L_672 - .L_671)


	//   ....[0]....
.L_671:
        /*007c*/ 	.word	0x00000280


	//   ....[1]....
        /*0080*/ 	.word	0x000014a0


	//   ....[2]....
        /*0084*/ 	.word	0x00001520


	//----- nvinfo : EIATTR_MAX_THREADS
	.align		4
.L_672:
        /*0088*/ 	.byte	0x04, 0x05
        /*008a*/ 	.short	(.L_674 - .L_673)
.L_673:
        /*008c*/ 	.word	0x00000100
        /*0090*/ 	.word	0x00000001
        /*0094*/ 	.word	0x00000001


	//----- nvinfo : EIATTR_CRS_STACK_SIZE
	.align		4
.L_674:
        /*0098*/ 	.byte	0x04, 0x1e
        /*009a*/ 	.short	(.L_676 - .L_675)
.L_675:
        /*009c*/ 	.word	0x00000000


	//----- nvinfo : EIATTR_CBANK_PARAM_SIZE
	.align		4
.L_676:
        /*00a0*/ 	.byte	0x03, 0x19
        /*00a2*/ 	.short	0x00f0


	//----- nvinfo : EIATTR_PARAM_CBANK
	.align		4
        /*00a4*/ 	.byte	0x04, 0x0a
        /*00a6*/ 	.short	(.L_678 - .L_677)
	.align		4
.L_677:
        /*00a8*/ 	.word	index@(.nv.constant0._ZN7cutlass13device_kernelIN5flash22FlashAttnBwdPreprocessIN4cute5tupleIJNS3_1CILi96EEENS5_ILi64EEEEEENS_6half_tEfNS_4arch4Sm90ELb1ELb1EEEEEvNT_6ParamsE)
        /*00ac*/ 	.short	0x0380
        /*00ae*/ 	.short	0x00f0


	//----- nvinfo : EIATTR_SW_WAR
	.align		4
.L_678:
        /*00b0*/ 	.byte	0x04, 0x36
        /*00b2*/ 	.short	(.L_680 - .L_679)
.L_679:
        /*00b4*/ 	.word	0x00000008
.L_680:


//--------------------- .nv.info._ZN7cutlass13device_kernelIN5flash11enable_sm90INS1_16FlashAttnBwdSm90INS1_25CollectiveMainloopBwdSm90ILi2ELi2ELi2EN4cute5tupleIJNS5_1CILi1EEES8_S8_EEENS6_IJNS7_ILi128EEESA_NS7_ILi64EEEEEENS_6half_tEfNS_4arch4Sm90ELb0ELb0ELb0ELb0ELb0ELb1ELb0ELb0ELi2ELi1ELi2ELi2ELb0EEENS1_21CollectiveEpilogueBwdISC_SD_SF_Li256ELb0ELb0ELi1EEENS1_19SingleTileSchedulerILb0ELb0ELb0ELi128EEEEEEEEEvNT_6ParamsE --------------------------
	.section	.nv.info._ZN7cutlass13device_kernelIN5flash11enable_sm90INS1_16FlashAttnBwdSm90INS1_25CollectiveMainloopBwdSm90ILi2ELi2ELi2EN4cute5tupleIJNS5_1CILi1EEES8_S8_EEENS6_IJNS7_ILi128EEESA_NS7_ILi64EEEEEENS_6half_tEfNS_4arch4Sm90ELb0ELb0ELb0ELb0ELb0ELb1ELb0ELb0ELi2ELi1ELi2ELi2ELb0EEENS1_21CollectiveEpilogueBwdISC_SD_SF_Li256ELb0ELb0ELi1EEENS1_19SingleTileSchedulerILb0ELb0ELb0ELi128EEEEEEEEEvNT_6ParamsE,"",@"SHT_CUDA_INFO"
	.sectionflags	@""
	.align	4


	//----- nvinfo : EIATTR_CUDA_API_VERSION
	.align		4
        /*0000*/ 	.byte	0x04, 0x37
        /*0002*/ 	.short	(.L_682 - .L_681)
.L_681:
        /*0004*/ 	.word	0x00000082


	//----- nvinfo : EIATTR_KPARAM_INFO
	.align		4
.L_682:
        /*0008*/ 	.byte	0x04, 0x17
        /*000a*/ 	.short	(.L_684 - .L_683)
.L_683:
        /*000c*/ 	.word	0x00000000
        /*0010*/ 	.short	0x0000
        /*0012*/ 	.short	0x0000
        /*0014*/ 	.byte	0x00, 0xf0, 0x01, 0x24


	//----- nvinfo : EIATTR_SPARSE_MMA_MASK
	.align		4
.L_684:
        /*0018*/ 	.byte	0x03, 0x50
        /*001a*/ 	.short	0x0000


	//----- nvinfo : EIATTR_MAXREG_COUNT
	.align		4
        /*001c*/ 	.byte	0x03, 0x1b
        /*001e*/ 	.short	0x00a8


	//----- nvinfo : EIATTR_MERCURY_ISA_VERSION
	.align		4
        /*0020*/ 	.byte	0x03, 0x5f
        /*0022*/ 	.short	0x0101


	//----- nvinfo : EIATTR_VRC_CTA_INIT_COUNT
	.align		4
        /*0024*/ 	.byte	0x02, 0x4a
	.zero		1
	.zero		1


	//----- nvinfo : EIATTR_EXIT_INSTR_OFFSETS
	.align		4
        /*0028*/ 	.byte	0x04, 0x1c
        /*002a*/ 	.short	(.L_686 - .L_685)


	//   ....[0]....
.L_685:
        /*002c*/ 	.word	0x00000010


	//----- nvinfo : EIATTR_MAX_THREADS
	.align		4
.L_686:
        /*0030*/ 	.byte	0x04, 0x05
        /*0032*/ 	.short	(.L_688 - .L_687)
.L_687:
        /*0034*/ 	.word	0x00000180
        /*0038*/ 	.word	0x00000001
        /*003c*/ 	.word	0x00000001


	//----- nvinfo : EIATTR_CBANK_PARAM_SIZE
	.align		4
.L_688:
        /*0040*/ 	.byte	0x03, 0x19
        /*0042*/ 	.short	0x0900


	//----- nvinfo : EIATTR_PARAM_CBANK
	.align		4
        /*0044*/ 	.byte	0x04, 0x0a
        /*0046*/ 	.short	(.L_690 - .L_689)
	.align		4
.L_689:
        /*0048*/ 	.word	index@(.nv.constant0._ZN7cutlass13device_kernelIN5flash11enable_sm90INS1_16FlashAttnBwdSm90INS1_25CollectiveMainloopBwdSm90ILi2ELi2ELi2EN4cute5tupleIJNS5_1CILi1EEES8_S8_EEENS6_IJNS7_ILi128EEESA_NS7_ILi64EEEEEENS_6half_tEfNS_4arch4Sm90ELb0ELb0ELb0ELb0ELb0ELb1ELb0ELb0ELi2ELi1ELi2ELi2ELb0EEENS1_21CollectiveEpilogueBwdISC_SD_SF_Li256ELb0ELb0ELi1EEENS1_19SingleTileSchedulerILb0ELb0ELb0ELi128EEEEEEEEEvNT_6ParamsE)
        /*004c*/ 	.short	0x0380
        /*004e*/ 	.short	0x0900


	//----- nvinfo : EIATTR_SW_WAR
	.align		4
.L_690:
        /*0050*/ 	.byte	0x04, 0x36
        /*0052*/ 	.short	(.L_692 - .L_691)
.L_691:
        /*0054*/ 	.word	0x00000008
.L_692:


//--------------------- .nv.info._ZN7cutlass13device_kernelIN5flash11enable_sm90INS1_16FlashAttnBwdSm90INS1_25CollectiveMainloopBwdSm90ILi2ELi2ELi2EN4cute5tupleIJNS5_1CILi1EEES8_S8_EEENS6_IJNS7_ILi128EEESA_NS7_ILi64EEEEEENS_6half_tEfNS_4arch4Sm90ELb0ELb0ELb0ELb0ELb1ELb1ELb0ELb0ELi2ELi1ELi2ELi2ELb0EEENS1_21CollectiveEpilogueBwdISC_SD_SF_Li256ELb0ELb0ELi1EEENS1_19SingleTileSchedulerILb0ELb0ELb0ELi128EEEEEEEEEvNT_6ParamsE --------------------------
	.section	.nv.info._ZN7cutlass13device_kernelIN5flash11enable_sm90INS1_16FlashAttnBwdSm90INS1_25CollectiveMainloopBwdSm90ILi2ELi2ELi2EN4cute5tupleIJNS5_1CILi1EEES8_S8_EEENS6_IJNS7_ILi128EEESA_NS7_ILi64EEEEEENS_6half_tEfNS_4arch4Sm90ELb0ELb0ELb0ELb0ELb1ELb1ELb0ELb0ELi2ELi1ELi2ELi2ELb0EEENS1_21CollectiveEpilogueBwdISC_SD_SF_Li256ELb0ELb0ELi1EEENS1_19SingleTileSchedulerILb0ELb0ELb0ELi128EEEEEEEEEvNT_6ParamsE,"",@"SHT_CUDA_INFO"
	.sectionflags	@""
	.align	4


	//----- nvinfo : EIATTR_CUDA_API_VERSION
	.align		4
        /*0000*/ 	.byte	0x04, 0x37
        /*0002*/ 	.short	(.L_694 - .L_693)
.L_693:
        /*0004*/ 	.word	0x00000082


	//----- nvinfo : EIATTR_KPARAM_INFO
	.align		4
.L_694:
        /*0008*/ 	.byte	0x04, 0x17
        /*000a*/ 	.short	(.L_696 - .L_695)
.L_695:
        /*000c*/ 	.word	0x00000000
        /*0010*/ 	.short	0x0000
        /*0012*/ 	.short	0x0000
        /*0014*/ 	.byte	0x00, 0xf0, 0x01, 0x24


	//----- nvinfo : EIATTR_SPARSE_MMA_MASK
	.align		4
.L_696:
        /*0018*/ 	.byte	0x03, 0x50
        /*001a*/ 	.short	0x0000


	//----- nvinfo : EIATTR_MAXREG_COUNT
	.align		4
        /*001c*/ 	.byte	0x03, 0x1b
        /*001e*/ 	.short	0x00a8


	//----- nvinfo : EIATTR_MERCURY_ISA_VERSION
	.align		4
        /*0020*/ 	.byte	0x03, 0x5f
        /*0022*/ 	.short	0x0101


	//----- nvinfo : EIATTR_VRC_CTA_INIT_COUNT
	.align		4
        /*0024*/ 	.byte	0x02, 0x4a
	.zero		1
	.zero		1


	//----- nvinfo : EIATTR_EXIT_INSTR_OFFSETS
	.align		4
        /*0028*/ 	.byte	0x04, 0x1c
        /*002a*/ 	.short	(.L_698 - .L_697)


	//   ....[0]....
.L_697:
        /*002c*/ 	.word	0x00000010


	//----- nvinfo : EIATTR_MAX_THREADS
	.align		4
.L_698:
        /*0030*/ 	.byte	0x04, 0x05
        /*0032*/ 	.short	(.L_700 - .L_699)
.L_699:
        /*0034*/ 	.word	0x00000180
        /*0038*/ 	.word	0x00000001
        /*003c*/ 	.word	0x00000001


	//----- nvinfo : EIATTR_CBANK_PARAM_SIZE
	.align		4
.L_700:
        /*0040*/ 	.byte	0x03, 0x19
        /*0042*/ 	.short	0x0900


	//----- nvinfo : EIATTR_PARAM_CBANK
	.align		4
        /*0044*/ 	.byte	0x04, 0x0a
        /*0046*/ 	.short	(.L_702 - .L_701)
	.align		4
.L_701:
        /*0048*/ 	.word	index@(.nv.constant0._ZN7cutlass13device_kernelIN5flash11enable_sm90INS1_16FlashAttnBwdSm90INS1_25CollectiveMainloopBwdSm90ILi2ELi2ELi2EN4cute5tupleIJNS5_1CILi1EEES8_S8_EEENS6_IJNS7_ILi128EEESA_NS7_ILi64EEEEEENS_6half_tEfNS_4arch4Sm90ELb0ELb0ELb0ELb0ELb1ELb1ELb0ELb0ELi2ELi1ELi2ELi2ELb0EEENS1_21CollectiveEpilogueBwdISC_SD_SF_Li256ELb0ELb0ELi1EEENS1_19SingleTileSchedulerILb0ELb0ELb0ELi128EEEEEEEEEvNT_6ParamsE)
        /*004c*/ 	.short	0x0380
        /*004e*/ 	.short	0x0900


	//----- nvinfo : EIATTR_SW_WAR
	.align		4
.L_702:
        /*0050*/ 	.byte	0x04, 0x36
        /*0052*/ 	.short	(.L_704 - .L_703)
.L_703:
        /*0054*/ 	.word	0x00000008
.L_704:


//--------------------- .nv.info._ZN7cutlass13device_kernelIN5flash11enable_sm90INS1_16FlashAttnBwdSm90INS1_25CollectiveMainloopBwdSm90ILi2ELi2ELi2EN4cute5tupleIJNS5_1CILi1EEES8_S8_EEENS6_IJNS7_ILi128EEESA_NS7_ILi64EEEEEENS_6half_tEfNS_4arch4Sm90ELb0ELb0ELb0ELb0ELb0ELb1ELb0ELb0ELi2ELi1ELi2ELi2ELb0EEENS1_24CollectiveEpilogueBwdGQAISC_fSF_Li256ELb0ELb0EEENS1_19SingleTileSchedulerILb0ELb0ELb0ELi128EEEEEEEEEvNT_6ParamsE --------------------------
	.section	.nv.info._ZN7cutlass13device_kernelIN5flash11enable_sm90INS1_16FlashAttnBwdSm90INS1_25CollectiveMainloopBwdSm90ILi2ELi2ELi2EN4cute5tupleIJNS5_1CILi1EEES8_S8_EEENS6_IJNS7_ILi128EEESA_NS7_ILi64EEEEEENS_6half_tEfNS_4arch4Sm90ELb0ELb0ELb0ELb0ELb0ELb1ELb0ELb0ELi2ELi1ELi2ELi2ELb0EEENS1_24CollectiveEpilogueBwdGQAISC_fSF_Li256ELb0ELb0EEENS1_19SingleTileSchedulerILb0ELb0ELb0ELi128EEEEEEEEEvNT_6ParamsE,"",@"SHT_CUDA_INFO"
	.sectionflags	@""
	.align	4


	//----- nvinfo : EIATTR_CUDA_API_VERSION
	.align		4
        /*0000*/ 	.byte	0x04, 0x37
        /*0002*/ 	.short	(.L_706 - .L_705)
.L_705:
        /*0004*/ 	.word	0x00000082


	//----- nvinfo : EIATTR_KPARAM_INFO
	.align		4
.L_706:
        /*0008*/ 	.byte	0x04, 0x17
        /*000a*/ 	.short	(.L_708 - .L_707)
.L_707:
        /*000c*/ 	.word	0x00000000
        /*0010*/ 	.short	0x0000
        /*0012*/ 	.short	0x0000
        /*0014*/ 	.byte	0x00, 0xf0, 0x01, 0x1a


	//----- nvinfo : EIATTR_SPARSE_MMA_MASK
	.align		4
.L_708:
        /*0018*/ 	.byte	0x03, 0x50
        /*001a*/ 	.short	0x0000


	//----- nvinfo : EIATTR_MAXREG_COUNT
	.align		4
        /*001c*/ 	.byte	0x03, 0x1b
        /*001e*/ 	.short	0x00a8


	//----- nvinfo : EIATTR_MERCURY_ISA_VERSION
	.align		4
        /*0020*/ 	.byte	0x03, 0x5f
        /*0022*/ 	.short	0x0101


	//----- nvinfo : EIATTR_VRC_CTA_INIT_COUNT
	.align		4
        /*0024*/ 	.byte	0x02, 0x4a
	.zero		1
	.zero		1


	//----- nvinfo : EIATTR_EXIT_INSTR_OFFSETS
	.align		4
        /*0028*/ 	.byte	0x04, 0x1c
        /*002a*/ 	.short	(.L_710 - .L_709)


	//   ....[0]....
.L_709:
        /*002c*/ 	.word	0x00000010


	//----- nvinfo : EIATTR_MAX_THREADS
	.align		4
.L_710:
        /*0030*/ 	.byte	0x04, 0x05
        /*0032*/ 	.short	(.L_712 - .L_711)
.L_711:
        /*0034*/ 	.word	0x00000180
        /*0038*/ 	.word	0x00000001
        /*003c*/ 	.word	0x00000001


	//----- nvinfo : EIATTR_CBANK_PARAM_SIZE
	.align		4
.L_712:
        /*0040*/ 	.byte	0x03, 0x19
        /*0042*/ 	.short	0x0680


	//----- nvinfo : EIATTR_PARAM_CBANK
	.align		4
        /*0044*/ 	.byte	0x04, 0x0a
        /*0046*/ 	.short	(.L_714 - .L_713)
	.align		4
.L_713:
        /*0048*/ 	.word	index@(.nv.constant0._ZN7cutlass13device_kernelIN5flash11enable_sm90INS1_16FlashAttnBwdSm90INS1_25CollectiveMainloopBwdSm90ILi2ELi2ELi2EN4cute5tupleIJNS5_1CILi1EEES8_S8_EEENS6_IJNS7_ILi128EEESA_NS7_ILi64EEEEEENS_6half_tEfNS_4arch4Sm90ELb0ELb0ELb0ELb0ELb0ELb1ELb0ELb0ELi2ELi1ELi2ELi2ELb0EEENS1_24CollectiveEpilogueBwdGQAISC_fSF_Li256ELb0ELb0EEENS1_19SingleTileSchedulerILb0ELb0ELb0ELi128EEEEEEEEEvNT_6ParamsE)
        /*004c*/ 	.short	0x0380
        /*004e*/ 	.short	0x0680


	//----- nvinfo : EIATTR_SW_WAR
	.align		4
.L_714:
        /*0050*/ 	.byte	0x04, 0x36
        /*0052*/ 	.short	(.L_716 - .L_715)
.L_715:
        /*0054*/ 	.word	0x00000008
.L_716:


//--------------------- .nv.info._ZN7cutlass13device_kernelIN5flash11enable_sm90INS1_16FlashAttnBwdSm90INS1_25CollectiveMainloopBwdSm90ILi2ELi2ELi2EN4cute5tupleIJNS5_1CILi1EEES8_S8_EEENS6_IJNS7_ILi128EEESA_NS7_ILi64EEEEEENS_6half_tEfNS_4arch4Sm90ELb0ELb0ELb0ELb0ELb1ELb1ELb0ELb0ELi2ELi1ELi2ELi2ELb0EEENS1_24CollectiveEpilogueBwdGQAISC_fSF_Li256ELb0ELb1EEENS1_19SingleTileSchedulerILb0ELb0ELb0ELi128EEEEEEEEEvNT_6ParamsE --------------------------
	.section	.nv.info._ZN7cutlass13device_kernelIN5flash11enable_sm90INS1_16FlashAttnBwdSm90INS1_25CollectiveMainloopBwdSm90ILi2ELi2ELi2EN4cute5tupleIJNS5_1CILi1EEES8_S8_EEENS6_IJNS7_ILi128EEESA_NS7_ILi64EEEEEENS_6half_tEfNS_4arch4Sm90ELb0ELb0ELb0ELb0ELb1ELb1ELb0ELb0ELi2ELi1ELi2ELi2ELb0EEENS1_24CollectiveEpilogueBwdGQAISC_fSF_Li256ELb0ELb1EEENS1_19SingleTileSchedulerILb0ELb0ELb0ELi128EEEEEEEEEvNT_6ParamsE,"",@"SHT_CUDA_INFO"
	.sectionflags	@""
	.align	4


	//----- nvinfo : EIATTR_CUDA_API_VERSION
	.align		4
        /*0000*/ 	.byte	0x04, 0x37
        /*0002*/ 	.short	(.L_718 - .L_717)
.L_717:
        /*0004*/ 	.word	0x00000082


	//----- nvinfo : EIATTR_KPARAM_INFO
	.align		4
.L_718:
        /*0008*/ 	.byte	0x04, 0x17
        /*000a*/ 	.short	(.L_720 - .L_719)
.L_719:
        /*000c*/ 	.word	0x00000000
        /*0010*/ 	.short	0x0000
        /*0012*/ 	.short	0x0000
        /*0014*/ 	.byte	0x00, 0xf0, 0x01, 0x1a


	//----- nvinfo : EIATTR_SPARSE_MMA_MASK
	.align		4
.L_720:
        /*0018*/ 	.byte	0x03, 0x50
        /*001a*/ 	.short	0x0000


	//----- nvinfo : EIATTR_MAXREG_COUNT
	.align		4
        /*001c*/ 	.byte	0x03, 0x1b
        /*001e*/ 	.short	0x00a8


	//----- nvinfo : EIATTR_MERCURY_ISA_VERSION
	.align		4
        /*0020*/ 	.byte	0x03, 0x5f
        /*0022*/ 	.short	0x0101


	//----- nvinfo : EIATTR_VRC_CTA_INIT_COUNT
	.align		4
        /*0024*/ 	.byte	0x02, 0x4a
	.zero		1
	.zero		1


	//----- nvinfo : EIATTR_EXIT_INSTR_OFFSETS
	.align		4
        /*0028*/ 	.byte	0x04, 0x1c
        /*002a*/ 	.short	(.L_722 - .L_721)


	//   ....[0]....
.L_721:
        /*002c*/ 	.word	0x00000010


	//----- nvinfo : EIATTR_MAX_THREADS
	.align		4
.L_722:
        /*0030*/ 	.byte	0x04, 0x05
        /*0032*/ 	.short	(.L_724 - .L_723)
.L_723:
        /*0034*/ 	.word	0x00000180
        /*0038*/ 	.word	0x00000001
        /*003c*/ 	.word	0x00000001


	//----- nvinfo : EIATTR_CBANK_PARAM_SIZE
	.align		4
.L_724:
        /*0040*/ 	.byte	0x03, 0x19
        /*0042*/ 	.short	0x0680


	//----- nvinfo : EIATTR_PARAM_CBANK
	.align		4
        /*0044*/ 	.byte	0x04, 0x0a
        /*0046*/ 	.short	(.L_726 - .L_725)
	.align		4
.L_725:
        /*0048*/ 	.word	index@(.nv.constant0._ZN7cutlass13device_kernelIN5flash11enable_sm90INS1_16FlashAttnBwdSm90INS1_25CollectiveMainloopBwdSm90ILi2ELi2ELi2EN4cute5tupleIJNS5_1CILi1EEES8_S8_EEENS6_IJNS7_ILi128EEESA_NS7_ILi64EEEEEENS_6half_tEfNS_4arch4Sm90ELb0ELb0ELb0ELb0ELb1ELb1ELb0ELb0ELi2ELi1ELi2ELi2ELb0EEENS1_24CollectiveEpilogueBwdGQAISC_fSF_Li256ELb0ELb1EEENS1_19SingleTileSchedulerILb0ELb0ELb0ELi128EEEEEEEEEvNT_6ParamsE)
        /*004c*/ 	.short	0x0380
        /*004e*/ 	.short	0x0680


	//----- nvinfo : EIATTR_SW_WAR
	.align		4
.L_726:
        /*0050*/ 	.byte	0x04, 0x36
        /*0052*/ 	.short	(.L_728 - .L_727)
.L_727:
        /*0054*/ 	.word	0x00000008
.L_728:


//--------------------- .nv.info._ZN7cutlass13device_kernelIN5flash11enable_sm90INS1_16FlashAttnBwdSm90INS1_25CollectiveMainloopBwdSm90ILi2ELi2ELi2EN4cute5tupleIJNS5_1CILi1EEES8_S8_EEENS6_IJNS7_ILi128EEESA_NS7_ILi64EEEEEENS_6half_tEfNS_4arch4Sm90ELb0ELb0ELb0ELb1ELb0ELb1ELb0ELb0ELi2ELi1ELi2ELi2ELb0EEENS1_21CollectiveEpilogueBwdISC_SD_SF_Li256ELb1ELb0ELi1EEENS1_19SingleTileSchedulerILb1ELb0ELb0ELi128EEEEEEEEEvNT_6ParamsE --------------------------
	.section	.nv.info._ZN7cutlass13device_kernelIN5flash11enable_sm90INS1_16FlashAttnBwdSm90INS1_25CollectiveMainloopBwdSm90ILi2ELi2ELi2EN4cute5tupleIJNS5_1CILi1EEES8_S8_EEENS6_IJNS7_ILi128EEESA_NS7_ILi64EEEEEENS_6half_tEfNS_4arch4Sm90ELb0ELb0ELb0ELb1ELb0ELb1ELb0ELb0ELi2ELi1ELi2ELi2ELb0EEENS1_21CollectiveEpilogueBwdISC_SD_SF_Li256ELb1ELb0ELi1EEENS1_19SingleTileSchedulerILb1ELb0ELb0ELi128EEEEEEEEEvNT_6ParamsE,"",@"SHT_CUDA_INFO"
	.sectionflags	@""
	.align	4


	//----- nvinfo : EIATTR_CUDA_API_VERSION
	.align		4
        /*0000*/ 	.byte	0x04, 0x37
        /*0002*/ 	.short	(.L_730 - .L_729)
.L_729:
        /*0004*/ 	.word	0x00000082


	//----- nvinfo : EIATTR_KPARAM_INFO
	.align		4
.L_730:
        /*0008*/ 	.byte	0x04, 0x17
        /*000a*/ 	.short	(.L_732 - .L_731)
.L_731:
        /*000c*/ 	.word	0x00000000
        /*0010*/ 	.short	0x0000
        /*0012*/ 	.short	0x0000
        /*0014*/ 	.byte	0x00, 0xf0, 0x01, 0x1a


	//----- nvinfo : EIATTR_SPARSE_MMA_MASK
	.align		4
.L_732:
        /*0018*/ 	.byte	0x03, 0x50
        /*001a*/ 	.short	0x0000


	//----- nvinfo : EIATTR_MAXREG_COUNT
	.align		4
        /*001c*/ 	.byte	0x03, 0x1b
        /*001e*/ 	.short	0x00a8


	//----- nvinfo : EIATTR_MERCURY_ISA_VERSION
	.align		4
        /*0020*/ 	.byte	0x03, 0x5f
        /*0022*/ 	.short	0x0101


	//----- nvinfo : EIATTR_VRC_CTA_INIT_COUNT
	.align		4
        /*0024*/ 	.byte	0x02, 0x4a
	.zero		1
	.zero		1


	//----- nvinfo : EIATTR_EXIT_INSTR_OFFSETS
	.align		4
        /*0028*/ 	.byte	0x04, 0x1c
        /*002a*/ 	.short	(.L_734 - .L_733)


	//   ....[0]....
.L_733:
        /*002c*/ 	.word	0x00000010


	//----- nvinfo : EIATTR_MAX_THREADS
	.align		4
.L_734:
        /*0030*/ 	.byte	0x04, 0x05
        /*0032*/ 	.short	(.L_736 - .L_735)
.L_735:
        /*0034*/ 	.word	0x00000180
        /*0038*/ 	.word	0x00000001
        /*003c*/ 	.word	0x00000001


	//----- nvinfo : EIATTR_CBANK_PARAM_SIZE
	.align		4
.L_736:
        /*0040*/ 	.byte	0x03, 0x19
        /*0042*/ 	.short	0x0680


	//----- nvinfo : EIATTR_PARAM_CBANK
	.align		4
        /*0044*/ 	.byte	0x04, 0x0a
        /*0046*/ 	.short	(.L_738 - .L_737)
	.align		4
.L_737:
        /*0048*/ 	.word	index@(.nv.constant0._ZN7cutlass13device_kernelIN5flash11enable_sm90INS1_16FlashAttnBwdSm90INS1_25CollectiveMainloopBwdSm90ILi2ELi2ELi2EN4cute5tupleIJNS5_1CILi1EEES8_S8_EEENS6_IJNS7_ILi128EEESA_NS7_ILi64EEEEEENS_6half_tEfNS_4arch4Sm90ELb0ELb0ELb0ELb1ELb0ELb1ELb0ELb0ELi2ELi1ELi2ELi2ELb0EEENS1_21CollectiveEpilogueBwdISC_SD_SF_Li256ELb1ELb0ELi1EEENS1_19SingleTileSchedulerILb1ELb0ELb0ELi128EEEEEEEEEvNT_6ParamsE)
        /*004c*/ 	.short	0x0380
        /*004e*/ 	.short	0x0680


	//----- nvinfo : EIATTR_SW_WAR
	.align		4
.L_738:
        /*0050*/ 	.byte	0x04, 0x36
        /*0052*/ 	.short	(.L_740 - .L_739)
.L_739:
        /*0054*/ 	.word	0x00000008
.L_740:


//--------------------- .nv.info._ZN7cutlass13device_kernelIN5flash11enable_sm90INS1_16FlashAttnBwdSm90INS1_25CollectiveMainloopBwdSm90ILi2ELi2ELi2EN4cute5tupleIJNS5_1CILi1EEES8_S8_EEENS6_IJNS7_ILi128EEESA_NS7_ILi64EEEEEENS_6half_tEfNS_4arch4Sm90ELb0ELb0ELb0ELb1ELb1ELb1ELb0ELb0ELi2ELi1ELi2ELi2ELb0EEENS1_21CollectiveEpilogueBwdISC_SD_SF_Li256ELb1ELb0ELi1EEENS1_19SingleTileSchedulerILb1ELb0ELb0ELi128EEEEEEEEEvNT_6ParamsE --------------------------
	.section	.nv.info._ZN7cutlass13device_kernelIN5flash11enable_sm90INS1_16FlashAttnBwdSm90INS1_25CollectiveMainloopBwdSm90ILi2ELi2ELi2EN4cute5tupleIJNS5_1CILi1EEES8_S8_EEENS6_IJNS7_ILi128EEESA_NS7_ILi64EEEEEENS_6half_tEfNS_4arch4Sm90ELb0ELb0ELb0ELb1ELb1ELb1ELb0ELb0ELi2ELi1ELi2ELi2ELb0EEENS1_21CollectiveEpilogueBwdISC_SD_SF_Li256ELb1ELb0ELi1EEENS1_19SingleTileSchedulerILb1ELb0ELb0ELi128EEEEEEEEEvNT_6ParamsE,"",@"SHT_CUDA_INFO"
	.sectionflags	@""
	.align	4


	//----- nvinfo : EIATTR_CUDA_API_VERSION
	.align		4
        /*0000*/ 	.byte	0x04, 0x37
        /*0002*/ 	.short	(.L_742 - .L_741)
.L_741:
        /*0004*/ 	.word	0x00000082


	//----- nvinfo : EIATTR_KPARAM_INFO
	.align		4
.L_742:
        /*0008*/ 	.byte	0x04, 0x17
        /*000a*/ 	.short	(.L_744 - .L_743)
.L_743:
        /*000c*/ 	.word	0x00000000
        /*0010*/ 	.short	0x0000
        /*0012*/ 	.short	0x0000
        /*0014*/ 	.byte	0x00, 0xf0, 0x01, 0x1a


	//----- nvinfo : EIATTR_SPARSE_MMA_MASK
	.align		4
.L_744:
        /*0018*/ 	.byte	0x03, 0x50
        /*001a*/ 	.short	0x0000


	//----- nvinfo : EIATTR_MAXREG_COUNT
	.align		4
        /*001c*/ 	.byte	0x03, 0x1b
        /*001e*/ 	.short	0x00a8


	//----- nvinfo : EIATTR_MERCURY_ISA_VERSION
	.align		4
        /*0020*/ 	.byte	0x03, 0x5f
        /*0022*/ 	.short	0x0101


	//----- nvinfo : EIATTR_VRC_CTA_INIT_COUNT
	.align		4
        /*0024*/ 	.byte	0x02, 0x4a
	.zero		1
	.zero		1


	//----- nvinfo : EIATTR_EXIT_INSTR_OFFSETS
	.align		4
        /*0028*/ 	.byte	0x04, 0x1c
        /*002a*/ 	.short	(.L_746 - .L_745)


	//   ....[0]....
.L_745:
        /*002c*/ 	.word	0x00000010


	//----- nvinfo : EIATTR_MAX_THREADS
	.align		4
.L_746:
        /*0030*/ 	.byte	0x04, 0x05
        /*0032*/ 	.short	(.L_748 - .L_747)
.L_747:
        /*0034*/ 	.word	0x00000180
        /*0038*/ 	.word	0x00000001
        /*003c*/ 	.word	0x00000001


	//----- nvinfo : EIATTR_CBANK_PARAM_SIZE
	.align		4
.L_748:
        /*0040*/ 	.byte	0x03, 0x19
        /*0042*/ 	.short	0x0680


	//----- nvinfo : EIATTR_PARAM_CBANK
	.align		4
        /*0044*/ 	.byte	0x04, 0x0a
        /*0046*/ 	.short	(.L_750 - .L_749)
	.align		4
.L_749:
        /*0048*/ 	.word	index@(.nv.constant0._ZN7cutlass13device_kernelIN5flash11enable_sm90INS1_16FlashAttnBwdSm90INS1_25CollectiveMainloopBwdSm90ILi2ELi2ELi2EN4cute5tupleIJNS5_1CILi1EEES8_S8_EEENS6_IJNS7_ILi128EEESA_NS7_ILi64EEEEEENS_6half_tEfNS_4arch4Sm90ELb0ELb0ELb0ELb1ELb1ELb1ELb0ELb0ELi2ELi1ELi2ELi2ELb0EEENS1_21CollectiveEpilogueBwdISC_SD_SF_Li256ELb1ELb0ELi1EEENS1_19SingleTileSchedulerILb1ELb0ELb0ELi128EEEEEEEEEvNT_6ParamsE)
        /*004c*/ 	.short	0x0380
        /*004e*/ 	.short	0x0680


	//----- nvinfo : EIATTR_SW_WAR
	.align		4
.L_750:
        /*0050*/ 	.byte	0x04, 0x36
        /*0052*/ 	.short	(.L_752 - .L_751)
.L_751:
        /*0054*/ 	.word	0x00000008
.L_752:


//--------------------- .nv.info._ZN7cutlass13device_kernelIN5flash11enable_sm90INS1_16FlashAttnBwdSm90INS1_25CollectiveMainloopBwdSm90ILi2ELi2ELi2EN4cute5tupleIJNS5_1CILi1EEES8_S8_EEENS6_IJNS7_ILi128EEESA_NS7_ILi64EEEEEENS_6half_tEfNS_4arch4Sm90ELb0ELb0ELb0ELb1ELb0ELb1ELb0ELb0ELi2ELi1ELi2ELi2ELb0EEENS1_24CollectiveEpilogueBwdGQAISC_fSF_Li256ELb1ELb0EEENS1_19SingleTileSchedulerILb1ELb0ELb0ELi128EEEEEEEEEvNT_6ParamsE --------------------------
	.section	.nv.info._ZN7cutlass13device_kernelIN5flash11enable_sm90INS1_16FlashAttnBwdSm90INS1_25CollectiveMainloopBwdSm90ILi2ELi2ELi2EN4cute5tupleIJNS5_1CILi1EEES8_S8_EEENS6_IJNS7_ILi128EEESA_NS7_ILi64EEEEEENS_6half_tEfNS_4arch4Sm90ELb0ELb0ELb0ELb1ELb0ELb1ELb0ELb0ELi2ELi1ELi2ELi2ELb0EEENS1_24CollectiveEpilogueBwdGQAISC_fSF_Li256ELb1ELb0EEENS1_19SingleTileSchedulerILb1ELb0ELb0ELi128EEEEEEEEEvNT_6ParamsE,"",@"SHT_CUDA_INFO"
	.sectionflags	@""
	.align	4


	//----- nvinfo : EIATTR_CUDA_API_VERSION
	.align		4
        /*0000*/ 	.byte	0x04, 0x37
        /*0002*/ 	.short	(.L_754 - .L_753)
.L_753:
        /*0004*/ 	.word	0x00000082


	//----- nvinfo : EIATTR_KPARAM_INFO
	.align		4
.L_754:
        /*0008*/ 	.byte	0x04, 0x17
        /*000a*/ 	.short	(.L_756 - .L_755)
.L_755:
        /*000c*/ 	.word	0x00000000
        /*0010*/ 	.short	0x0000
        /*0012*/ 	.short	0x0000
        /*0014*/ 	.byte	0x00, 0xf0, 0x01, 0x1a


	//----- nvinfo : EIATTR_SPARSE_MMA_MASK
	.align		4
.L_756:
        /*0018*/ 	.byte	0x03, 0x50
        /*001a*/ 	.short	0x0000


	//----- nvinfo : EIATTR_MAXREG_COUNT
	.align		4
        /*001c*/ 	.byte	0x03, 0x1b
        /*001e*/ 	.short	0x00a8


	//----- nvinfo : EIATTR_MERCURY_ISA_VERSION
	.align		4
        /*0020*/ 	.byte	0x03, 0x5f
        /*0022*/ 	.short	0x0101


	//----- nvinfo : EIATTR_VRC_CTA_INIT_COUNT
	.align		4
        /*0024*/ 	.byte	0x02, 0x4a
	.zero		1
	.zero		1


	//----- nvinfo : EIATTR_EXIT_INSTR_OFFSETS
	.align		4
        /*0028*/ 	.byte	0x04, 0x1c
        /*002a*/ 	.short	(.L_758 - .L_757)


	//   ....[0]....
.L_757:
        /*002c*/ 	.word	0x00000010


	//----- nvinfo : EIATTR_MAX_THREADS
	.align		4
.L_758:
        /*0030*/ 	.byte	0x04, 0x05
        /*0032*/ 	.short	(.L_760 - .L_759)
.L_759:
        /*0034*/ 	.word	0x00000180
        /*0038*/ 	.word	0x00000001
        /*003c*/ 	.word	0x00000001


	//----- nvinfo : EIATTR_CBANK_PARAM_SIZE
	.align		4
.L_760:
        /*0040*/ 	.byte	0x03, 0x19
        /*0042*/ 	.short	0x0680


	//----- nvinfo : EIATTR_PARAM_CBANK
	.align		4
        /*0044*/ 	.byte	0x04, 0x0a
        /*0046*/ 	.short	(.L_762 - .L_761)
	.align		4
.L_761:
        /*0048*/ 	.word	index@(.nv.constant0._ZN7cutlass13device_kernelIN5flash11enable_sm90INS1_16FlashAttnBwdSm90INS1_25CollectiveMainloopBwdSm90ILi2ELi2ELi2EN4cute5tupleIJNS5_1CILi1EEES8_S8_EEENS6_IJNS7_ILi128EEESA_NS7_ILi64EEEEEENS_6half_tEfNS_4arch4Sm90ELb0ELb0ELb0ELb1ELb0ELb1ELb0ELb0ELi2ELi1ELi2ELi2ELb0EEENS1_24CollectiveEpilogueBwdGQAISC_fSF_Li256ELb1ELb0EEENS1_19SingleTileSchedulerILb1ELb0ELb0ELi128EEEEEEEEEvNT_6ParamsE)
        /*004c*/ 	.short	0x0380
        /*004e*/ 	.short	0x0680


	//----- nvinfo : EIATTR_SW_WAR
	.align		4
.L_762:
        /*0050*/ 	.byte	0x04, 0x36
        /*0052*/ 	.short	(.L_764 - .L_763)
.L_763:
        /*0054*/ 	.word	0x00000008
.L_764:


//--------------------- .nv.info._ZN7cutlass13device_kernelIN5flash11enable_sm90INS1_16FlashAttnBwdSm90INS1_25CollectiveMainloopBwdSm90ILi2ELi2ELi2EN4cute5tupleIJNS5_1CILi1EEES8_S8_EEENS6_IJNS7_ILi128EEESA_NS7_ILi64EEEEEENS_6half_tEfNS_4arch4Sm90ELb0ELb0ELb0ELb1ELb1ELb1ELb0ELb0ELi2ELi1ELi2ELi2ELb0EEENS1_24CollectiveEpilogueBwdGQAISC_fSF_Li256ELb1ELb1EEENS1_19SingleTileSchedulerILb1ELb0ELb0ELi128EEEEEEEEEvNT_6ParamsE --------------------------
	.section	.nv.info._ZN7cutlass13device_kernelIN5flash11enable_sm90INS1_16FlashAttnBwdSm90INS1_25CollectiveMainloopBwdSm90ILi2ELi2ELi2EN4cute5tupleIJNS5_1CILi1EEES8_S8_EEENS6_IJNS7_ILi128EEESA_NS7_ILi64EEEEEENS_6half_tEfNS_4arch4Sm90ELb0ELb0ELb0ELb1ELb1ELb1ELb0ELb0ELi2ELi1ELi2ELi2ELb0EEENS1_24CollectiveEpilogueBwdGQAISC_fSF_Li256ELb1ELb1EEENS1_19SingleTileSchedulerILb1ELb0ELb0ELi128EEEEEEEEEvNT_6ParamsE,"",@"SHT_CUDA_INFO"
	.sectionflags	@""
	.align	4


	//----- nvinfo : EIATTR_CUDA_API_VERSION
	.align		4
        /*0000*/ 	.byte	0x04, 0x37
        /*0002*/ 	.short	(.L_766 - .L_765)
.L_765:
        /*0004*/ 	.word	0x00000082


	//----- nvinfo : EIATTR_KPARAM_INFO
	.align		4
.L_766:
        /*0008*/ 	.byte	0x04, 0x17
        /*000a*/ 	.short	(.L_768 - .L_767)
.L_767:
        /*000c*/ 	.word	0x00000000
        /*0010*/ 	.short	0x0000
        /*0012*/ 	.short	0x0000
        /*0014*/ 	.byte	0x00, 0xf0, 0x01, 0x1a


	//----- nvinfo : EIATTR_SPARSE_MMA_MASK
	.align		4
.L_768:
        /*0018*/ 	.byte	0x03, 0x50
        /*001a*/ 	.short	0x0000


	//----- nvinfo : EIATTR_MAXREG_COUNT
	.align		4
        /*001c*/ 	.byte	0x03, 0x1b
        /*001e*/ 	.short	0x00a8


	//----- nvinfo : EIATTR_MERCURY_ISA_VERSION
	.align		4
        /*0020*/ 	.byte	0x03, 0x5f
        /*0022*/ 	.short	0x0101


	//----- nvinfo : EIATTR_VRC_CTA_INIT_COUNT
	.align		4
        /*0024*/ 	.byte	0x02, 0x4a
	.zero		1
	.zero		1


	//----- nvinfo : EIATTR_EXIT_INSTR_OFFSETS
	.align		4
        /*0028*/ 	.byte	0x04, 0x1c
        /*002a*/ 	.short	(.L_770 - .L_769)


	//   ....[0]....
.L_769:
        /*002c*/ 	.word	0x00000010


	//----- nvinfo : EIATTR_MAX_THREADS
	.align		4
.L_770:
        /*0030*/ 	.byte	0x04, 0x05
        /*0032*/ 	.short	(.L_772 - .L_771)
.L_771:
        /*0034*/ 	.word	0x00000180
        /*0038*/ 	.word	0x00000001
        /*003c*/ 	.word	0x00000001


	//----- nvinfo : EIATTR_CBANK_PARAM_SIZE
	.align		4
.L_772:
        /*0040*/ 	.byte	0x03, 0x19
        /*0042*/ 	.short	0x0680


	//----- nvinfo : EIATTR_PARAM_CBANK
	.align		4
        /*0044*/ 	.byte	0x04, 0x0a
        /*0046*/ 	.short	(.L_774 - .L_773)
	.align		4
.L_773:
        /*0048*/ 	.word	index@(.nv.constant0._ZN7cutlass13device_kernelIN5flash11enable_sm90INS1_16FlashAttnBwdSm90INS1_25CollectiveMainloopBwdSm90ILi2ELi2ELi2EN4cute5tupleIJNS5_1CILi1EEES8_S8_EEENS6_IJNS7_ILi128EEESA_NS7_ILi64EEEEEENS_6half_tEfNS_4arch4Sm90ELb0ELb0ELb0ELb1ELb1ELb1ELb0ELb0ELi2ELi1ELi2ELi2ELb0EEENS1_24CollectiveEpilogueBwdGQAISC_fSF_Li256ELb1ELb1EEENS1_19SingleTileSchedulerILb1ELb0ELb0ELi128EEEEEEEEEvNT_6ParamsE)
        /*004c*/ 	.short	0x0380
        /*004e*/ 	.short	0x0680


	//----- nvinfo : EIATTR_SW_WAR
	.align		4
.L_774:
        /*0050*/ 	.byte	0x04, 0x36
        /*0052*/ 	.short	(.L_776 - .L_775)
.L_775:
        /*0054*/ 	.word	0x00000008
.L_776:


//--------------------- .nv.info._ZN7cutlass13device_kernelIN5flash11enable_sm90INS1_16FlashAttnBwdSm90INS1_25CollectiveMainloopBwdSm90ILi2ELi2ELi2EN4cute5tupleIJNS5_1CILi1EEES8_S8_EEENS6_IJNS7_ILi128EEESA_NS7_ILi64EEEEEENS_6half_tEfNS_4arch4Sm90ELb0ELb1ELb0ELb0ELb0ELb1ELb0ELb0ELi2ELi1ELi2ELi2ELb0EEENS1_21CollectiveEpilogueBwdISC_SD_SF_Li256ELb0ELb0ELi1EEENS1_19SingleTileSchedulerILb0ELb0ELb0ELi128EEEEEEEEEvNT_6ParamsE --------------------------
	.section	.nv.info._ZN7cutlass13device_kernelIN5flash11enable_sm90INS1_16FlashAttnBwdSm90INS1_25CollectiveMainloopBwdSm90ILi2ELi2ELi2EN4cute5tupleIJNS5_1CILi1EEES8_S8_EEENS6_IJNS7_ILi128EEESA_NS7_ILi64EEEEEENS_6half_tEfNS_4arch4Sm90ELb0ELb1ELb0ELb0ELb0ELb1ELb0ELb0ELi2ELi1ELi2ELi2ELb0EEENS1_21CollectiveEpilogueBwdISC_SD_SF_Li256ELb0ELb0ELi1EEENS1_19SingleTileSchedulerILb0ELb0ELb0ELi128EEEEEEEEEvNT_6ParamsE,"",@"SHT_CUDA_INFO"
	.sectionflags	@""
	.align	4


	//----- nvinfo : EIATTR_CUDA_API_VERSION
	.align		4
        /*0000*/ 	.byte	0x04, 0x37
        /*0002*/ 	.short	(.L_778 - .L_777)
.L_777:
        /*0004*/ 	.word	0x00000082


	//----- nvinfo : EIATTR_KPARAM_INFO
	.align		4
.L_778:
        /*0008*/ 	.byte	0x04, 0x17
        /*000a*/ 	.short	(.L_780 - .L_779)
.L_779:
        /*000c*/ 	.word	0x00000000
        /*0010*/ 	.short	0x0000
        /*0012*/ 	.short	0x0000
        /*0014*/ 	.byte	0x00, 0xf0, 0x01, 0x24


	//----- nvinfo : EIATTR_SPARSE_MMA_MASK
	.align		4
.L_780:
        /*0018*/ 	.byte	0x03, 0x50
        /*001a*/ 	.short	0x0000


	//----- nvinfo : EIATTR_MAXREG_COUNT
	.align		4
        /*001c*/ 	.byte	0x03, 0x1b
        /*001e*/ 	.short	0x00a8


	//----- nvinfo : EIATTR_MERCURY_ISA_VERSION
	.align		4
        /*0020*/ 	.byte	0x03, 0x5f
        /*0022*/ 	.short	0x0101


	//----- nvinfo : EIATTR_VRC_CTA_INIT_COUNT
	.align		4
        /*0024*/ 	.byte	0x02, 0x4a
	.zero		1
	.zero		1


	//----- nvinfo : EIATTR_EXIT_INSTR_OFFSETS
	.align		4
        /*0028*/ 	.byte	0x04, 0x1c
        /*002a*/ 	.short	(.L_782 - .L_781)


	//   ....[0]....
.L_781:
        /*002c*/ 	.word	0x00000010


	//----- nvinfo : EIATTR_MAX_THREADS
	.align		4
.L_782:
        /*0030*/ 	.byte	0x04, 0x05
        /*0032*/ 	.short	(.L_784 - .L_783)
.L_783:
        /*0034*/ 	.word	0x00000180
        /*0038*/ 	.word	0x00000001
        /*003c*/ 	.word	0x00000001


	//----- nvinfo : EIATTR_CBANK_PARAM_SIZE
	.align		4
.L_784:
        /*0040*/ 	.byte	0x03, 0x19
        /*0042*/ 	.short	0x0900


	//----- nvinfo : EIATTR_PARAM_CBANK
	.align		4
        /*0044*/ 	.byte	0x04, 0x0a
        /*0046*/ 	.short	(.L_786 - .L_785)
	.align		4
.L_785:
        /*0048*/ 	.word	index@(.nv.constant0._ZN7cutlass13device_kernelIN5flash11enable_sm90INS1_16FlashAttnBwdSm90INS1_25CollectiveMainloopBwdSm90ILi2ELi2ELi2EN4cute5tupleIJNS5_1CILi1EEES8_S8_EEENS6_IJNS7_ILi128EEESA_NS7_ILi64EEEEEENS_6half_tEfNS_4arch4Sm90ELb0ELb1ELb0ELb0ELb0ELb1ELb0ELb0ELi2ELi1ELi2ELi2ELb0EEENS1_21CollectiveEpilogueBwdISC_SD_SF_Li256ELb0ELb0ELi1EEENS1_19SingleTileSchedulerILb0ELb0ELb0ELi128EEEEEEEEEvNT_6ParamsE)
        /*004c*/ 	.short	0x0380
        /*004e*/ 	.short	0x0900


	//----- nvinfo : EIATTR_SW_WAR
	.align		4
.L_786:
        /*0050*/ 	.byte	0x04, 0x36
        /*0052*/ 	.short	(.L_788 - .L_787)
.L_787:
        /*0054*/ 	.word	0x00000008
.L_788:


//--------------------- .nv.info._ZN7cutlass13device_kernelIN5flash11enable_sm90INS1_16FlashAttnBwdSm90INS1_25CollectiveMainloopBwdSm90ILi2ELi2ELi2EN4cute5tupleIJNS5_1CILi1EEES8_S8_EEENS6_IJNS7_ILi128EEESA_NS7_ILi64EEEEEENS_6half_tEfNS_4arch4Sm90ELb0ELb1ELb0ELb0ELb1ELb1ELb0ELb0ELi2ELi1ELi2ELi2ELb0EEENS1_21CollectiveEpilogueBwdISC_SD_SF_Li256ELb0ELb0ELi1EEENS1_19SingleTileSchedulerILb0ELb0ELb0ELi128EEEEEEEEEvNT_6ParamsE --------------------------
	.section	.nv.info._ZN7cutlass13device_kernelIN5flash11enable_sm90INS1_16FlashAttnBwdSm90INS1_25CollectiveMainloopBwdSm90ILi2ELi2ELi2EN4cute5tupleIJNS5_1CILi1EEES8_S8_EEENS6_IJNS7_ILi128EEESA_NS7_ILi64EEEEEENS_6half_tEfNS_4arch4Sm90ELb0ELb1ELb0ELb0ELb1ELb1ELb0ELb0ELi2ELi1ELi2ELi2ELb0EEENS1_21CollectiveEpilogueBwdISC_SD_SF_Li256ELb0ELb0ELi1EEENS1_19SingleTileSchedulerILb0ELb0ELb0ELi128EEEEEEEEEvNT_6ParamsE,"",@"SHT_CUDA_INFO"
	.sectionflags	@""
	.align	4


	//----- nvinfo : EIATTR_CUDA_API_VERSION
	.align		4
        /*0000*/ 	.byte	0x04, 0x37
        /*0002*/ 	.short	(.L_790 - .L_789)
.L_789:
        /*0004*/ 	.word	0x00000082


	//----- nvinfo : EIATTR_KPARAM_INFO
	.align		4
.L_790:
        /*0008*/ 	.byte	0x04, 0x17
        /*000a*/ 	.short	(.L_792 - .L_791)
.L_791:
        /*000c*/ 	.word	0x00000000
        /*0010*/ 	.short	0x0000
        /*0012*/ 	.short	0x0000
        /*0014*/ 	.byte	0x00, 0xf0, 0x01, 0x24


	//----- nvinfo : EIATTR_SPARSE_MMA_MASK
	.align		4
.L_792:
        /*0018*/ 	.byte	0x03, 0x50
        /*001a*/ 	.short	0x0000


	//----- nvinfo : EIATTR_MAXREG_COUNT
	.align		4
        /*001c*/ 	.byte	0x03, 0x1b
        /*001e*/ 	.short	0x00a8


	//----- nvinfo : EIATTR_MERCURY_ISA_VERSION
	.align		4
        /*0020*/ 	.byte	0x03, 0x5f
        /*0022*/ 	.short	0x0101


	//----- nvinfo : EIATTR_VRC_CTA_INIT_COUNT
	.align		4
        /*0024*/ 	.byte	0x02, 0x4a
	.zero		1
	.zero		1


	//----- nvinfo : EIATTR_EXIT_INSTR_OFFSETS
	.align		4
        /*0028*/ 	.byte	0x04, 0x1c
        /*002a*/ 	.short	(.L_794 - .L_793)


	//   ....[0]....
.L_793:
        /*002c*/ 	.word	0x00000010


	//----- nvinfo : EIATTR_MAX_THREADS
	.align		4
.L_794:
        /*0030*/ 	.byte	0x04, 0x05
        /*0032*/ 	.short	(.L_796 - .L_795)
.L_795:
        /*0034*/ 	.word	0x00000180
        /*0038*/ 	.word	0x00000001
        /*003c*/ 	.word	0x00000001


	//----- nvinfo : EIATTR_CBANK_PARAM_SIZE
	.align		4
.L_796:
        /*0040*/ 	.byte	0x03, 0x19
        /*0042*/ 	.short	0x0900


	//----- nvinfo : EIATTR_PARAM_CBANK
	.align		4
        /*0044*/ 	.byte	0x04, 0x0a
        /*0046*/ 	.short	(.L_798 - .L_797)
	.align		4
.L_797:
        /*0048*/ 	.word	index@(.nv.constant0._ZN7cutlass13device_kernelIN5flash11enable_sm90INS1_16FlashAttnBwdSm90INS1_25CollectiveMainloopBwdSm90ILi2ELi2ELi2EN4cute5tupleIJNS5_1CILi1EEES8_S8_EEENS6_IJNS7_ILi128EEESA_NS7_ILi64EEEEEENS_6half_tEfNS_4arch4Sm90ELb0ELb1ELb0ELb0ELb1ELb1ELb0ELb0ELi2ELi1ELi2ELi2ELb0EEENS1_21CollectiveEpilogueBwdISC_SD_SF_Li256ELb0ELb0ELi1EEENS1_19SingleTileSchedulerILb0ELb0ELb0ELi128EEEEEEEEEvNT_6ParamsE)
        /*004c*/ 	.short	0x0380
        /*004e*/ 	.short	0x0900


	//----- nvinfo : EIATTR_SW_WAR
	.align		4
.L_798:
        /*0050*/ 	.byte	0x04, 0x36
        /*0052*/ 	.short	(.L_800 - .L_799)
.L_799:
        /*0054*/ 	.word	0x00000008
.L_800:


//--------------------- .nv.info._ZN7cutlass13device_kernelIN5flash11enable_sm90INS1_16FlashAttnBwdSm90INS1_25CollectiveMainloopBwdSm90ILi2ELi2ELi2EN4cute5tupleIJNS5_1CILi1EEES8_S8_EEENS6_IJNS7_ILi128EEESA_NS7_ILi64EEEEEENS_6half_tEfNS_4arch4Sm90ELb0ELb1ELb0ELb0ELb0ELb1ELb0ELb0ELi2ELi1ELi2ELi2ELb0EEENS1_24CollectiveEpilogueBwdGQAISC_fSF_Li256ELb0ELb0EEENS1_19SingleTileSchedulerILb0ELb0ELb0ELi128EEEEEEEEEvNT_6ParamsE --------------------------
	.section	.nv.info._ZN7cutlass13device_kernelIN5flash11enable_sm90INS1_16FlashAttnBwdSm90INS1_25CollectiveMainloopBwdSm90ILi2ELi2ELi2EN4cute5tupleIJNS5_1CILi1EEES8_S8_EEENS6_IJNS7_ILi128EEESA_NS7_ILi64EEEEEENS_6half_tEfNS_4arch4Sm90ELb0ELb1ELb0ELb0ELb0ELb1ELb0ELb0ELi2ELi1ELi2ELi2ELb0EEENS1_24CollectiveEpilogueBwdGQAISC_fSF_Li256ELb0ELb0EEENS1_19SingleTileSchedulerILb0ELb0ELb0ELi128EEEEEEEEEvNT_6ParamsE,"",@"SHT_CUDA_INFO"
	.sectionflags	@""
	.align	4


	//----- nvinfo : EIATTR_CUDA_API_VERSION
	.align		4
        /*0000*/ 	.byte	0x04, 0x37
        /*0002*/ 	.short	(.L_802 - .L_801)
.L_801:
        /*0004*/ 	.word	0x00000082


	//----- nvinfo : EIATTR_KPARAM_INFO
	.align		4
.L_802:
        /*0008*/ 	.byte	0x04, 0x17
        /*000a*/ 	.short	(.L_804 - .L_803)
.L_803:
        /*000c*/ 	.word	0x00000000
        /*0010*/ 	.short	0x0000
        /*0012*/ 	.short	0x0000
        /*0014*/ 	.byte	0x00, 0xf0, 0x01, 0x1a


	//----- nvinfo : EIATTR_SPARSE_MMA_MASK
	.align		4
.L_804:
        /*0018*/ 	.byte	0x03, 0x50
        /*001a*/ 	.short	0x0000


	//----- nvinfo : EIATTR_MAXREG_COUNT
	.align		4
        /*001c*/ 	.byte	0x03, 0x1b
        /*001e*/ 	.short	0x00a8


	//----- nvinfo : EIATTR_MERCURY_ISA_VERSION
	.align		4
        /*0020*/ 	.byte	0x03, 0x5f
        /*0022*/ 	.short	0x0101


	//----- nvinfo : EIATTR_VRC_CTA_INIT_COUNT
	.align		4
        /*0024*/ 	.byte	0x02, 0x4a
	.zero		1
	.zero		1


	//----- nvinfo : EIATTR_EXIT_INSTR_OFFSETS
	.align		4
        /*0028*/ 	.byte	0x04, 0x1c
        /*002a*/ 	.short	(.L_806 - .L_805)


	//   ....[0]....
.L_805:
        /*002c*/ 	.word	0x00000010


	//----- nvinfo : EIATTR_MAX_THREADS
	.align		4
.L_806:
        /*0030*/ 	.byte	0x04, 0x05
        /*0032*/ 	.short	(.L_808 - .L_807)
.L_807:
        /*0034*/ 	.word	0x00000180
        /*0038*/ 	.word	0x00000001
        /*003c*/ 	.word	0x00000001


	//----- nvinfo : EIATTR_CBANK_PARAM_SIZE
	.align		4
.L_808:
        /*0040*/ 	.byte	0x03, 0x19
        /*0042*/ 	.short	0x0680


	//----- nvinfo : EIATTR_PARAM_CBANK
	.align		4
        /*0044*/ 	.byte	0x04, 0x0a
        /*0046*/ 	.short	(.L_810 - .L_809)
	.align		4
.L_809:
        /*0048*/ 	.word	index@(.nv.constant0._ZN7cutlass13device_kernelIN5flash11enable_sm90INS1_16FlashAttnBwdSm90INS1_25CollectiveMainloopBwdSm90ILi2ELi2ELi2EN4cute5tupleIJNS5_1CILi1EEES8_S8_EEENS6_IJNS7_ILi128EEESA_NS7_ILi64EEEEEENS_6half_tEfNS_4arch4Sm90ELb0ELb1ELb0ELb0ELb0ELb1ELb0ELb0ELi2ELi1ELi2ELi2ELb0EEENS1_24CollectiveEpilogueBwdGQAISC_fSF_Li256ELb0ELb0EEENS1_19SingleTileSchedulerILb0ELb0ELb0ELi128EEEEEEEEEvNT_6ParamsE)
        /*004c*/ 	.short	0x0380
        /*004e*/ 	.short	0x0680


	//----- nvinfo : EIATTR_SW_WAR
	.align		4
.L_810:
        /*0050*/ 	.byte	0x04, 0x36
        /*0052*/ 	.short	(.L_812 - .L_811)
.L_811:
        /*0054*/ 	.word	0x00000008
.L_812:


//--------------------- .nv.info._ZN7cutlass13device_kernelIN5flash11enable_sm90INS1_16FlashAttnBwdSm90INS1_25CollectiveMainloopBwdSm90ILi2ELi2ELi2EN4cute5tupleIJNS5_1CILi1EEES8_S8_EEENS6_IJNS7_ILi128EEESA_NS7_ILi64EEEEEENS_6half_tEfNS_4arch4Sm90ELb0ELb1ELb0ELb0ELb1ELb1ELb0ELb0ELi2ELi1ELi2ELi2ELb0EEENS1_24CollectiveEpilogueBwdGQAISC_fSF_Li256ELb0ELb1EEENS1_19SingleTileSchedulerILb0ELb0ELb0ELi128EEEEEEEEEvNT_6ParamsE --------------------------
	.section	.nv.info._ZN7cutlass13device_kernelIN5flash11enable_sm90INS1_16FlashAttnBwdSm90INS1_25CollectiveMainloopBwdSm90ILi2ELi2ELi2EN4cute5tupleIJNS5_1CILi1EEES8_S8_EEENS6_IJNS7_ILi128EEESA_NS7_ILi64EEEEEENS_6half_tEfNS_4arch4Sm90ELb0ELb1ELb0ELb0ELb1ELb1ELb0ELb0ELi2ELi1ELi2ELi2ELb0EEENS1_24CollectiveEpilogueBwdGQAISC_fSF_Li256ELb0ELb1EEENS1_19SingleTileSchedulerILb0ELb0ELb0ELi128EEEEEEEEEvNT_6ParamsE,"",@"SHT_CUDA_INFO"
	.sectionflags	@""
	.align	4


	//----- nvinfo : EIATTR_CUDA_API_VERSION
	.align		4
        /*0000*/ 	.byte	0x04, 0x37
        /*0002*/ 	.short	(.L_814 - .L_813)
.L_813:
        /*0004*/ 	.word	0x00000082


	//----- nvinfo : EIATTR_KPARAM_INFO
	.align		4
.L_814:
        /*0008*/ 	.byte	0x04, 0x17
        /*000a*/ 	.short	(.L_816 - .L_815)
.L_815:
        /*000c*/ 	.word	0x00000000
        /*0010*/ 	.short	0x0000
        /*0012*/ 	.short	0x0000
        /*0014*/ 	.byte	0x00, 0xf0, 0x01, 0x1a


	//----- nvinfo : EIATTR_SPARSE_MMA_MASK
	.align		4
.L_816:
        /*0018*/ 	.byte	0x03, 0x50
        /*001a*/ 	.short	0x0000


	//----- nvinfo : EIATTR_MAXREG_COUNT
	.align		4
        /*001c*/ 	.byte	0x03, 0x1b
        /*001e*/ 	.short	0x00a8


	//----- nvinfo : EIATTR_MERCURY_ISA_VERSION
	.align		4
        /*0020*/ 	.byte	0x03, 0x5f
        /*0022*/ 	.short	0x0101


	//----- nvinfo : EIATTR_VRC_CTA_INIT_COUNT
	.align		4
        /*0024*/ 	.byte	0x02, 0x4a
	.zero		1
	.zero		1


	//----- nvinfo : EIATTR_EXIT_INSTR_OFFSETS
	.align		4
        /*0028*/ 	.byte	0x04, 0x1c
        /*002a*/ 	.short	(.L_818 - .L_817)


	//   ....[0]....
.L_817:
        /*002c*/ 	.word	0x00000010


	//----- nvinfo : EIATTR_MAX_THREADS
	.align		4
.L_818:
        /*0030*/ 	.byte	0x04, 0x05
        /*0032*/ 	.short	(.L_820 - .L_819)
.L_819:
        /*0034*/ 	.word	0x00000180
        /*0038*/ 	.word	0x00000001
        /*003c*/ 	.word	0x00000001


	//----- nvinfo : EIATTR_CBANK_PARAM_SIZE
	.align		4
.L_820:
        /*0040*/ 	.byte	0x03, 0x19
        /*0042*/ 	.short	0x0680


	//----- nvinfo : EIATTR_PARAM_CBANK
	.align		4
        /*0044*/ 	.byte	0x04, 0x0a
        /*0046*/ 	.short	(.L_822 - .L_821)
	.align		4
.L_821:
        /*0048*/ 	.word	index@(.nv.constant0._ZN7cutlass13device_kernelIN5flash11enable_sm90INS1_16FlashAttnBwdSm90INS1_25CollectiveMainloopBwdSm90ILi2ELi2ELi2EN4cute5tupleIJNS5_1CILi1EEES8_S8_EEENS6_IJNS7_ILi128EEESA_NS7_ILi64EEEEEENS_6half_tEfNS_4arch4Sm90ELb0ELb1ELb0ELb0ELb1ELb1ELb0ELb0ELi2ELi1ELi2ELi2ELb0EEENS1_24CollectiveEpilogueBwdGQAISC_fSF_Li256ELb0ELb1EEENS1_19SingleTileSchedulerILb0ELb0ELb0ELi128EEEEEEEEEvNT_6ParamsE)
        /*004c*/ 	.short	0x0380
        /*004e*/ 	.short	0x0680


	//----- nvinfo : EIATTR_SW_WAR
	.align		4
.L_822:
        /*0050*/ 	.byte	0x04, 0x36
        /*0052*/ 	.short	(.L_824 - .L_823)
.L_823:
        /*0054*/ 	.word	0x00000008
.L_824:


//--------------------- .nv.info._ZN7cutlass13device_kernelIN5flash11enable_sm90INS1_16FlashAttnBwdSm90INS1_25CollectiveMainloopBwdSm90ILi2ELi2ELi2EN4cute5tupleIJNS5_1CILi1EEES8_S8_EEENS6_IJNS7_ILi128EEESA_NS7_ILi64EEEEEENS_6half_tEfNS_4arch4Sm90ELb0ELb1ELb0ELb1ELb0ELb1ELb0ELb0ELi2ELi1ELi2ELi2ELb0EEENS1_21CollectiveEpilogueBwdISC_SD_SF_Li256ELb1ELb0ELi1EEENS1_19SingleTileSchedulerILb1ELb0ELb0ELi128EEEEEEEEEvNT_6ParamsE --------------------------
	.section	.nv.info._ZN7cutlass13device_kernelIN5flash11enable_sm90INS1_16FlashAttnBwdSm90INS1_25CollectiveMainloopBwdSm90ILi2ELi2ELi2EN4cute5tupleIJNS5_1CILi1EEES8_S8_EEENS6_IJNS7_ILi128EEESA_NS7_ILi64EEEEEENS_6half_tEfNS_4arch4Sm90ELb0ELb1ELb0ELb1ELb0ELb1ELb0ELb0ELi2ELi1ELi2ELi2ELb0EEENS1_21CollectiveEpilogueBwdISC_SD_SF_Li256ELb1ELb0ELi1EEENS1_19SingleTileSchedulerILb1ELb0ELb0ELi128EEEEEEEEEvNT_6ParamsE,"",@"SHT_CUDA_INFO"
	.sectionflags	@""
	.align	4


	//----- nvinfo : EIATTR_CUDA_API_VERSION
	.align		4
        /*0000*/ 	.byte	0x04, 0x37
        /*0002*/ 	.short	(.L_826 - .L_825)
.L_825:
        /*0004*/ 	.word	0x00000082


	//----- nvinfo : EIATTR_KPARAM_INFO
	.align		4
.L_826:
        /*0008*/ 	.byte	0x04, 0x17
        /*000a*/ 	.short	(.L_828 - .L_827)
.L_827:
        /*000c*/ 	.word	0x00000000
        /*0010*/ 	.short	0x0000
        /*0012*/ 	.short	0x0000
        /*0014*/ 	.byte	0x00, 0xf0, 0x01, 0x1a


	//----- nvinfo : EIATTR_SPARSE_MMA_MASK
	.align		4
.L_828:
        /*0018*/ 	.byte	0x03, 0x50
        /*001a*/ 	.short	0x0000


	//----- nvinfo : EIATTR_MAXREG_COUNT
	.align		4
        /*001c*/ 	.byte	0x03, 0x1b
        /*001e*/ 	.short	0x00a8


	//----- nvinfo : EIATTR_MERCURY_ISA_VERSION
	.align		4
        /*0020*/ 	.byte	0x03, 0x5f
        /*0022*/ 	.short	0x0101


	//----- nvinfo : EIATTR_VRC_CTA_INIT_COUNT
	.align		4
        /*0024*/ 	.byte	0x02, 0x4a
	.zero		1
	.zero		1


	//----- nvinfo : EIATTR_EXIT_INSTR_OFFSETS
	.align		4
        /*0028*/ 	.byte	0x04, 0x1c
        /*002a*/ 	.short	(.L_830 - .L_829)


	//   ....[0]....
.L_829:
        /*002c*/ 	.word	0x00000010


	//----- nvinfo : EIATTR_MAX_THREADS
	.align		4
.L_830:
        /*0030*/ 	.byte	0x04, 0x05
        /*0032*/ 	.short	(.L_832 - .L_831)
.L_831:
        /*0034*/ 	.word	0x00000180
        /*0038*/ 	.word	0x00000001
        /*003c*/ 	.word	0x00000001


	//----- nvinfo : EIATTR_CBANK_PARAM_SIZE
	.align		4
.L_832:
        /*0040*/ 	.byte	0x03, 0x19
        /*0042*/ 	.short	0x0680


	//----- nvinfo : EIATTR_PARAM_CBANK
	.align		4
        /*0044*/ 	.byte	0x04, 0x0a
        /*0046*/ 	.short	(.L_834 - .L_833)
	.align		4
.L_833:
        /*0048*/ 	.word	index@(.nv.constant0._ZN7cutlass13device_kernelIN5flash11enable_sm90INS1_16FlashAttnBwdSm90INS1_25CollectiveMainloopBwdSm90ILi2ELi2ELi2EN4cute5tupleIJNS5_1CILi1EEES8_S8_EEENS6_IJNS7_ILi128EEESA_NS7_ILi64EEEEEENS_6half_tEfNS_4arch4Sm90ELb0ELb1ELb0ELb1ELb0ELb1ELb0ELb0ELi2ELi1ELi2ELi2ELb0EEENS1_21CollectiveEpilogueBwdISC_SD_SF_Li256ELb1ELb0ELi1EEENS1_19SingleTileSchedulerILb1ELb0ELb0ELi128EEEEEEEEEvNT_6ParamsE)
        /*004c*/ 	.short	0x0380
        /*004e*/ 	.short	0x0680


	//----- nvinfo : EIATTR_SW_WAR
	.align		4
.L_834:
        /*0050*/ 	.byte	0x04, 0x36
        /*0052*/ 	.short	(.L_836 - .L_835)
.L_835:
        /*0054*/ 	.word	0x00000008
.L_836:


//--------------------- .nv.info._ZN7cutlass13device_kernelIN5flash11enable_sm90INS1_16FlashAttnBwdSm90INS1_25CollectiveMainloopBwdSm90ILi2ELi2ELi2EN4cute5tupleIJNS5_1CILi1EEES8_S8_EEENS6_IJNS7_ILi128EEESA_NS7_ILi64EEEEEENS_6half_tEfNS_4arch4Sm90ELb0ELb1ELb0ELb1ELb1ELb1ELb0ELb0ELi2ELi1ELi2ELi2ELb0EEENS1_21CollectiveEpilogueBwdISC_SD_SF_Li256ELb1ELb0ELi1EEENS1_19SingleTileSchedulerILb1ELb0ELb0ELi128EEEEEEEEEvNT_6ParamsE --------------------------
	.section	.nv.info._ZN7cutlass13device_kernelIN5flash11enable_sm90INS1_16FlashAttnBwdSm90INS1_25CollectiveMainloopBwdSm90ILi2ELi2ELi2EN4cute5tupleIJNS5_1CILi1EEES8_S8_EEENS6_IJNS7_ILi128EEESA_NS7_ILi64EEEEEENS_6half_tEfNS_4arch4Sm90ELb0ELb1ELb0ELb1ELb1ELb1ELb0ELb0ELi2ELi1ELi2ELi2ELb0EEENS1_21CollectiveEpilogueBwdISC_SD_SF_Li256ELb1ELb0ELi1EEENS1_19SingleTileSchedulerILb1ELb0ELb0ELi128EEEEEEEEEvNT_6ParamsE,"",@"SHT_CUDA_INFO"
	.sectionflags	@""
	.align	4


	//----- nvinfo : EIATTR_CUDA_API_VERSION
	.align		4
        /*0000*/ 	.byte	0x04, 0x37
        /*0002*/ 	.short	(.L_838 - .L_837)
.L_837:
        /*0004*/ 	.word	0x00000082


	//----- nvinfo : EIATTR_KPARAM_INFO
	.align		4
.L_838:
        /*0008*/ 	.byte	0x04, 0x17
        /*000a*/ 	.short	(.L_840 - .L_839)
.L_839:
        /*000c*/ 	.word	0x00000000
        /*0010*/ 	.short	0x0000
        /*0012*/ 	.short	0x0000
        /*0014*/ 	.byte	0x00, 0xf0, 0x01, 0x1a


	//----- nvinfo : EIATTR_SPARSE_MMA_MASK
	.align		4
.L_840:
        /*0018*/ 	.byte	0x03, 0x50
        /*001a*/ 	.short	0x0000


	//----- nvinfo : EIATTR_MAXREG_COUNT
	.align		4
        /*001c*/ 	.byte	0x03, 0x1b
        /*001e*/ 	.short	0x00a8


	//----- nvinfo : EIATTR_MERCURY_ISA_VERSION
	.align		4
        /*0020*/ 	.byte	0x03, 0x5f
        /*0022*/ 	.short	0x0101


	//----- nvinfo : EIATTR_VRC_CTA_INIT_COUNT
	.align		4
        /*0024*/ 	.byte	0x02, 0x4a
	.zero		1
	.zero		1


	//----- nvinfo : EIATTR_EXIT_INSTR_OFFSETS
	.align		4
        /*0028*/ 	.byte	0x04, 0x1c
        /*002a*/ 	.short	(.L_842 - .L_841)


	//   ....[0]....
.L_841:
        /*002c*/ 	.word	0x00000010


	//----- nvinfo : EIATTR_MAX_THREADS
	.align		4
.L_842:
        /*0030*/ 	.byte	0x04, 0x05
        /*0032*/ 	.short	(.L_844 - .L_843)
.L_843:
        /*0034*/ 	.word	0x00000180
        /*0038*/ 	.word	0x00000001
        /*003c*/ 	.word	0x00000001


	//----- nvinfo : EIATTR_CBANK_PARAM_SIZE
	.align		4
.L_844:
        /*0040*/ 	.byte	0x03, 0x19
        /*0042*/ 	.short	0x0680


	//----- nvinfo : EIATTR_PARAM_CBANK
	.align		4
        /*0044*/ 	.byte	0x04, 0x0a
        /*0046*/ 	.short	(.L_846 - .L_845)
	.align		4
.L_845:
        /*0048*/ 	.word	index@(.nv.constant0._ZN7cutlass13device_kernelIN5flash11enable_sm90INS1_16FlashAttnBwdSm90INS1_25CollectiveMainloopBwdSm90ILi2ELi2ELi2EN4cute5tupleIJNS5_1CILi1EEES8_S8_EEENS6_IJNS7_ILi128EEESA_NS7_ILi64EEEEEENS_6half_tEfNS_4arch4Sm90ELb0ELb1ELb0ELb1ELb1ELb1ELb0ELb0ELi2ELi1ELi2ELi2ELb0EEENS1_21CollectiveEpilogueBwdISC_SD_SF_Li256ELb1ELb0ELi1EEENS1_19SingleTileSchedulerILb1ELb0ELb0ELi128EEEEEEEEEvNT_6ParamsE)
        /*004c*/ 	.short	0x0380
        /*004e*/ 	.short	0x0680


	//----- nvinfo : EIATTR_SW_WAR
	.align		4
.L_846:
        /*0050*/ 	.byte	0x04, 0x36
        /*0052*/ 	.short	(.L_848 - .L_847)
.L_847:
        /*0054*/ 	.word	0x00000008
.L_848:


//--------------------- .nv.info._ZN7cutlass13device_kernelIN5flash11enable_sm90INS1_16FlashAttnBwdSm90INS1_25CollectiveMainloopBwdSm90ILi2ELi2ELi2EN4cute5tupleIJNS5_1CILi1EEES8_S8_EEENS6_IJNS7_ILi128EEESA_NS7_ILi64EEEEEENS_6half_tEfNS_4arch4Sm90ELb0ELb1ELb0ELb1ELb0ELb1ELb0ELb0ELi2ELi1ELi2ELi2ELb0EEENS1_24CollectiveEpilogueBwdGQAISC_fSF_Li256ELb1ELb0EEENS1_19SingleTileSchedulerILb1ELb0ELb0ELi128EEEEEEEEEvNT_6ParamsE --------------------------
	.section	.nv.info._ZN7cutlass13device_kernelIN5flash11enable_sm90INS1_16FlashAttnBwdSm90INS1_25CollectiveMainloopBwdSm90ILi2ELi2ELi2EN4cute5tupleIJNS5_1CILi1EEES8_S8_EEENS6_IJNS7_ILi128EEESA_NS7_ILi64EEEEEENS_6half_tEfNS_4arch4Sm90ELb0ELb1ELb0ELb1ELb0ELb1ELb0ELb0ELi2ELi1ELi2ELi2ELb0EEENS1_24CollectiveEpilogueBwdGQAISC_fSF_Li256ELb1ELb0EEENS1_19SingleTileSchedulerILb1ELb0ELb0ELi128EEEEEEEEEvNT_6ParamsE,"",@"SHT_CUDA_INFO"
	.sectionflags	@""
	.align	4


	//----- nvinfo : EIATTR_CUDA_API_VERSION
	.align		4
        /*0000*/ 	.byte	0x04, 0x37
        /*0002*/ 	.short	(.L_850 - .L_849)
.L_849:
        /*0004*/ 	.word	0x00000082


	//----- nvinfo : EIATTR_KPARAM_INFO
	.align		4
.L_850:
        /*0008*/ 	.byte	0x04, 0x17
        /*000a*/ 	.short	(.L_852 - .L_851)
.L_851:
        /*000c*/ 	.word	0x00000000
        /*0010*/ 	.short	0x0000
        /*0012*/ 	.short	0x0000
        /*0014*/ 	.byte	0x00, 0xf0, 0x01, 0x1a


	//----- nvinfo : EIATTR_SPARSE_MMA_MASK
	.align		4
.L_852:
        /*0018*/ 	.byte	0x03, 0x50
        /*001a*/ 	.short	0x0000


	//----- nvinfo : EIATTR_MAXREG_COUNT
	.align		4
        /*001c*/ 	.byte	0x03, 0x1b
        /*001e*/ 	.short	0x00a8


	//----- nvinfo : EIATTR_MERCURY_ISA_VERSION
	.align		4
        /*0020*/ 	.byte	0x03, 0x5f
        /*0022*/ 	.short	0x0101


	//----- nvinfo : EIATTR_VRC_CTA_INIT_COUNT
	.align		4
        /*0024*/ 	.byte	0x02, 0x4a
	.zero		1
	.zero		1


	//----- nvinfo : EIATTR_EXIT_INSTR_OFFSETS
	.align		4
        /*0028*/ 	.byte	0x04, 0x1c
        /*002a*/ 	.short	(.L_854 - .L_853)


	//   ....[0]....
.L_853:
        /*002c*/ 	.word	0x00000010


	//----- nvinfo : EIATTR_MAX_THREADS
	.align		4
.L_854:
        /*0030*/ 	.byte	0x04, 0x05
        /*0032*/ 	.short	(.L_856 - .L_855)
.L_855:
        /*0034*/ 	.word	0x00000180
        /*0038*/ 	.word	0x00000001
        /*003c*/ 	.word	0x00000001


	//----- nvinfo : EIATTR_CBANK_PARAM_SIZE
	.align		4
.L_856:
        /*0040*/ 	.byte	0x03, 0x19
        /*0042*/ 	.short	0x0680


	//----- nvinfo : EIATTR_PARAM_CBANK
	.align		4
        /*0044*/ 	.byte	0x04, 0x0a
        /*0046*/ 	.short	(.L_858 - .L_857)
	.align		4
.L_857:
        /*0048*/ 	.word	index@(.nv.constant0._ZN7cutlass13device_kernelIN5flash11enable_sm90INS1_16FlashAttnBwdSm90INS1_25CollectiveMainloopBwdSm90ILi2ELi2ELi2EN4cute5tupleIJNS5_1CILi1EEES8_S8_EEENS6_IJNS7_ILi128EEESA_NS7_ILi64EEEEEENS_6half_tEfNS_4arch4Sm90ELb0ELb1ELb0ELb1ELb0ELb1ELb0ELb0ELi2ELi1ELi2ELi2ELb0EEENS1_24CollectiveEpilogueBwdGQAISC_fSF_Li256ELb1ELb0EEENS1_19SingleTileSchedulerILb1ELb0ELb0ELi128EEEEEEEEEvNT_6ParamsE)
        /*004c*/ 	.short	0x0380
        /*004e*/ 	.short	0x0680


	//----- nvinfo : EIATTR_SW_WAR
	.align		4
.L_858:
        /*0050*/ 	.byte	0x04, 0x36
        /*0052*/ 	.short	(.L_860 - .L_859)
.L_859:
        /*0054*/ 	.word	0x00000008
.L_860:


//--------------------- .nv.info._ZN7cutlass13device_kernelIN5flash11enable_sm90INS1_16FlashAttnBwdSm90INS1_25CollectiveMainloopBwdSm90ILi2ELi2ELi2EN4cute5tupleIJNS5_1CILi1EEES8_S8_EEENS6_IJNS7_ILi128EEESA_NS7_ILi64EEEEEENS_6half_tEfNS_4arch4Sm90ELb0ELb1ELb0ELb1ELb1ELb1ELb0ELb0ELi2ELi1ELi2ELi2ELb0EEENS1_24CollectiveEpilogueBwdGQAISC_fSF_Li256ELb1ELb1EEENS1_19SingleTileSchedulerILb1ELb0ELb0ELi128EEEEEEEEEvNT_6ParamsE --------------------------
	.section	.nv.info._ZN7cutlass13device_kernelIN5flash11enable_sm90INS1_16FlashAttnBwdSm90INS1_25CollectiveMainloopBwdSm90ILi2ELi2ELi2EN4cute5tupleIJNS5_1CILi1EEES8_S8_EEENS6_IJNS7_ILi128EEESA_NS7_ILi64EEEEEENS_6half_tEfNS_4arch4Sm90ELb0ELb1ELb0ELb1ELb1ELb1ELb0ELb0ELi2ELi1ELi2ELi2ELb0EEENS1_24CollectiveEpilogueBwdGQAISC_fSF_Li256ELb1ELb1EEENS1_19SingleTileSchedulerILb1ELb0ELb0ELi128EEEEEEEEEvNT_6ParamsE,"",@"SHT_CUDA_INFO"
	.sectionflags	@""
	.align	4


	//----- nvinfo : EIATTR_CUDA_API_VERSION
	.align		4
        /*0000*/ 	.byte	0x04, 0x37
        /*0002*/ 	.short	(.L_862 - .L_861)
.L_861:
        /*0004*/ 	.word	0x00000082


	//----- nvinfo : EIATTR_KPARAM_INFO
	.align		4
.L_862:
        /*0008*/ 	.byte	0x04, 0x17
        /*000a*/ 	.short	(.L_864 - .L_863)
.L_863:
        /*000c*/ 	.word	0x00000000
        /*0010*/ 	.short	0x0000
        /*0012*/ 	.short	0x0000
        /*0014*/ 	.byte	0x00, 0xf0, 0x01, 0x1a


	//----- nvinfo : EIATTR_SPARSE_MMA_MASK
	.align		4
.L_864:
        /*0018*/ 	.byte	0x03, 0x50
        /*001a*/ 	.short	0x0000


	//----- nvinfo : EIATTR_MAXREG_COUNT
	.align		4
        /*001c*/ 	.byte	0x03, 0x1b
        /*001e*/ 	.short	0x00a8


	//----- nvinfo : EIATTR_MERCURY_ISA_VERSION
	.align		4
        /*0020*/ 	.byte	0x03, 0x5f
        /*0022*/ 	.short	0x0101


	//----- nvinfo : EIATTR_VRC_CTA_INIT_COUNT
	.align		4
        /*0024*/ 	.byte	0x02, 0x4a
	.zero		1
	.zero		1


	//----- nvinfo : EIATTR_EXIT_INSTR_OFFSETS
	.align		4
        /*0028*/ 	.byte	0x04, 0x1c
        /*002a*/ 	.short	(.L_866 - .L_865)


	//   ....[0]....
.L_865:
        /*002c*/ 	.word	0x00000010


	//----- nvinfo : EIATTR_MAX_THREADS
	.align		4
.L_866:
        /*0030*/ 	.byte	0x04, 0x05
        /*0032*/ 	.short	(.L_868 - .L_867)
.L_867:
        /*0034*/ 	.word	0x00000180
        /*0038*/ 	.word	0x00000001
        /*003c*/ 	.word	0x00000001


	//----- nvinfo : EIATTR_CBANK_PARAM_SIZE
	.align		4
.L_868:
        /*0040*/ 	.byte	0x03, 0x19
        /*0042*/ 	.short	0x0680


	//----- nvinfo : EIATTR_PARAM_CBANK
	.align		4
        /*0044*/ 	.byte	0x04, 0x0a
        /*0046*/ 	.short	(.L_870 - .L_869)
	.align		4
.L_869:
        /*0048*/ 	.word	index@(.nv.constant0._ZN7cutlass13device_kernelIN5flash11enable_sm90INS1_16FlashAttnBwdSm90INS1_25CollectiveMainloopBwdSm90ILi2ELi2ELi2EN4cute5tupleIJNS5_1CILi1EEES8_S8_EEENS6_IJNS7_ILi128EEESA_NS7_ILi64EEEEEENS_6half_tEfNS_4arch4Sm90ELb0ELb1ELb0ELb1ELb1ELb1ELb0ELb0ELi2ELi1ELi2ELi2ELb0EEENS1_24CollectiveEpilogueBwdGQAISC_fSF_Li256ELb1ELb1EEENS1_19SingleTileSchedulerILb1ELb0ELb0ELi128EEEEEEEEEvNT_6ParamsE)
        /*004c*/ 	.short	0x0380
        /*004e*/ 	.short	0x0680


	//----- nvinfo : EIATTR_SW_WAR
	.align		4
.L_870:
        /*0050*/ 	.byte	0x04, 0x36
        /*0052*/ 	.short	(.L_872 - .L_871)
.L_871:
        /*0054*/ 	.word	0x00000008
.L_872:


//--------------------- .nv.info._ZN7cutlass13device_kernelIN5flash11enable_sm90INS1_16FlashAttnBwdSm90INS1_25CollectiveMainloopBwdSm90ILi2ELi2ELi2EN4cute5tupleIJNS5_1CILi1EEES8_S8_EEENS6_IJNS7_ILi128EEESA_NS7_ILi64EEEEEENS_6half_tEfNS_4arch4Sm90ELb1ELb0ELb0ELb0ELb0ELb1ELb0ELb0ELi2ELi1ELi2ELi2ELb0EEENS1_21CollectiveEpilogueBwdISC_SD_SF_Li256ELb0ELb0ELi1EEENS1_25SingleTileBwdLPTSchedulerILb0ELi128ELb0EEEEEEEEEvNT_6ParamsE --------------------------
	.section	.nv.info._ZN7cutlass13device_kernelIN5flash11enable_sm90INS1_16FlashAttnBwdSm90INS1_25CollectiveMainloopBwdSm90ILi2ELi2ELi2EN4cute5tupleIJNS5_1CILi1EEES8_S8_EEENS6_IJNS7_ILi128EEESA_NS7_ILi64EEEEEENS_6half_tEfNS_4arch4Sm90ELb1ELb0ELb0ELb0ELb0ELb1ELb0ELb0ELi2ELi1ELi2ELi2ELb0EEENS1_21CollectiveEpilogueBwdISC_SD_SF_Li256ELb0ELb0ELi1EEENS1_25SingleTileBwdLPTSchedulerILb0ELi128ELb0EEEEEEEEEvNT_6ParamsE,"",@"SHT_CUDA_INFO"
	.sectionflags	@""
	.align	4


	//----- nvinfo : EIATTR_CUDA_API_VERSION
	.align		4
        /*0000*/ 	.byte	0x04, 0x37
        /*0002*/ 	.short	(.L_874 - .L_873)
.L_873:
        /*0004*/ 	.word	0x00000082


	//----- nvinfo : EIATTR_KPARAM_INFO
	.align		4
.L_874:
        /*0008*/ 	.byte	0x04, 0x17
        /*000a*/ 	.short	(.L_876 - .L_875)
.L_875:
        /*000c*/ 	.word	0x00000000
        /*0010*/ 	.short	0x0000
        /*0012*/ 	.short	0x0000
        /*0014*/ 	.byte	0x00, 0xf0, 0x01, 0x24


	//----- nvinfo : EIATTR_SPARSE_MMA_MASK
	.align		4
.L_876:
        /*0018*/ 	.byte	0x03, 0x50
        /*001a*/ 	.short	0x0000


	//----- nvinfo : EIATTR_MAXREG_COUNT
	.align		4
        /*001c*/ 	.byte	0x03, 0x1b
        /*001e*/ 	.short	0x00a8


	//----- nvinfo : EIATTR_MERCURY_ISA_VERSION
	.align		4
        /*0020*/ 	.byte	0x03, 0x5f
        /*0022*/ 	.short	0x0101


	//----- nvinfo : EIATTR_VRC_CTA_INIT_COUNT
	.align		4
        /*0024*/ 	.byte	0x02, 0x4a
	.zero		1
	.zero		1


	//----- nvinfo : EIATTR_EXIT_INSTR_OFFSETS
	.align		4
        /*0028*/ 	.byte	0x04, 0x1c
        /*002a*/ 	.short	(.L_878 - .L_877)


	//   ....[0]....
.L_877:
        /*002c*/ 	.word	0x00000010


	//----- nvinfo : EIATTR_MAX_THREADS
	.align		4
.L_878:
        /*0030*/ 	.byte	0x04, 0x05
        /*0032*/ 	.short	(.L_880 - .L_879)
.L_879:
        /*0034*/ 	.word	0x00000180
        /*0038*/ 	.word	0x00000001
        /*003c*/ 	.word	0x00000001


	//----- nvinfo : EIATTR_CBANK_PARAM_SIZE
	.align		4
.L_880:
        /*0040*/ 	.byte	0x03, 0x19
        /*0042*/ 	.short	0x0900


	//----- nvinfo : EIATTR_PARAM_CBANK
	.align		4
        /*0044*/ 	.byte	0x04, 0x0a
        /*0046*/ 	.short	(.L_882 - .L_881)
	.align		4
.L_881:
        /*0048*/ 	.word	index@(.nv.constant0._ZN7cutlass13device_kernelIN5flash11enable_sm90INS1_16FlashAttnBwdSm90INS1_25CollectiveMainloopBwdSm90ILi2ELi2ELi2EN4cute5tupleIJNS5_1CILi1EEES8_S8_EEENS6_IJNS7_ILi128EEESA_NS7_ILi64EEEEEENS_6half_tEfNS_4arch4Sm90ELb1ELb0ELb0ELb0ELb0ELb1ELb0ELb0ELi2ELi1ELi2ELi2ELb0EEENS1_21CollectiveEpilogueBwdISC_SD_SF_Li256ELb0ELb0ELi1EEENS1_25SingleTileBwdLPTSchedulerILb0ELi128ELb0EEEEEEEEEvNT_6ParamsE)
        /*004c*/ 	.short	0x0380
        /*004e*/ 	.short	0x0900


	//----- nvinfo : EIATTR_SW_WAR
	.align		4
.L_882:
        /*0050*/ 	.byte	0x04, 0x36
        /*0052*/ 	.short	(.L_884 - .L_883)
.L_883:
        /*0054*/ 	.word	0x00000008
.L_884:


//--------------------- .nv.info._ZN7cutlass13device_kernelIN5flash11enable_sm90INS1_16FlashAttnBwdSm90INS1_25CollectiveMainloopBwdSm90ILi2ELi2ELi2EN4cute5tupleIJNS5_1CILi1EEES8_S8_EEENS6_IJNS7_ILi128EEESA_NS7_ILi64EEEEEENS_6half_tEfNS_4arch4Sm90ELb1ELb0ELb0ELb0ELb1ELb1ELb0ELb0ELi2ELi1ELi2ELi2ELb0EEENS1_21CollectiveEpilogueBwdISC_SD_SF_Li256ELb0ELb0ELi1EEENS1_25SingleTileBwdLPTSchedulerILb0ELi128ELb1EEEEEEEEEvNT_6ParamsE --------------------------
	.section	.nv.info._ZN7cutlass13device_kernelIN5flash11enable_sm90INS1_16FlashAttnBwdSm90INS1_25CollectiveMainloopBwdSm90ILi2ELi2ELi2EN4cute5tupleIJNS5_1CILi1EEES8_S8_EEENS6_IJNS7_ILi128EEESA_NS7_ILi64EEEEEENS_6half_tEfNS_4arch4Sm90ELb1ELb0ELb0ELb0ELb1ELb1ELb0ELb0ELi2ELi1ELi2ELi2ELb0EEENS1_21CollectiveEpilogueBwdISC_SD_SF_Li256ELb0ELb0ELi1EEENS1_25SingleTileBwdLPTSchedulerILb0ELi128ELb1EEEEEEEEEvNT_6ParamsE,"",@"SHT_CUDA_INFO"
	.sectionflags	@""
	.align	4


	//----- nvinfo : EIATTR_CUDA_API_VERSION
	.align		4
        /*0000*/ 	.byte	0x04, 0x37
        /*0002*/ 	.short	(.L_886 - .L_885)
.L_885:
        /*0004*/ 	.word	0x00000082


	//----- nvinfo : EIATTR_KPARAM_INFO
	.align		4
.L_886:
        /*0008*/ 	.byte	0x04, 0x17
        /*000a*/ 	.short	(.L_888 - .L_887)
.L_887:
        /*000c*/ 	.word	0x00000000
        /*0010*/ 	.short	0x0000
        /*0012*/ 	.short	0x0000
        /*0014*/ 	.byte	0x00, 0xf0, 0x01, 0x24


	//----- nvinfo : EIATTR_SPARSE_MMA_MASK
	.align		4
.L_888:
        /*0018*/ 	.byte	0x03, 0x50
        /*001a*/ 	.short	0x0000


	//----- nvinfo : EIATTR_MAXREG_COUNT
	.align		4
        /*001c*/ 	.byte	0x03, 0x1b
        /*001e*/ 	.short	0x00a8


	//----- nvinfo : EIATTR_MERCURY_ISA_VERSION
	.align		4
        /*0020*/ 	.byte	0x03, 0x5f
        /*0022*/ 	.short	0x0101


	//----- nvinfo : EIATTR_VRC_CTA_INIT_COUNT
	.align		4
        /*0024*/ 	.byte	0x02, 0x4a
	.zero		1
	.zero		1


	//----- nvinfo : EIATTR_EXIT_INSTR_OFFSETS
	.align		4
        /*0028*/ 	.byte	0x04, 0x1c
        /*002a*/ 	.short	(.L_890 - .L_889)


	//   ....[0]....
.L_889:
        /*002c*/ 	.word	0x00000010


	//----- nvinfo : EIATTR_MAX_THREADS
	.align		4
.L_890:
        /*0030*/ 	.byte	0x04, 0x05
        /*0032*/ 	.short	(.L_892 - .L_891)
.L_891:
        /*0034*/ 	.word	0x00000180
        /*0038*/ 	.word	0x00000001
        /*003c*/ 	.word	0x00000001


	//----- nvinfo : EIATTR_CBANK_PARAM_SIZE
	.align		4
.L_892:
        /*0040*/ 	.byte	0x03, 0x19
        /*0042*/ 	.short	0x0900


	//----- nvinfo : EIATTR_PARAM_CBANK
	.align		4
        /*0044*/ 	.byte	0x04, 0x0a
        /*0046*/ 	.short	(.L_894 - .L_893)
	.align		4
.L_893:
        /*0048*/ 	.word	index@(.nv.constant0._ZN7cutlass13device_kernelIN5flash11enable_sm90INS1_16FlashAttnBwdSm90INS1_25CollectiveMainloopBwdSm90ILi2ELi2ELi2EN4cute5tupleIJNS5_1CILi1EEES8_S8_EEENS6_IJNS7_ILi128EEESA_NS7_ILi64EEEEEENS_6half_tEfNS_4arch4Sm90ELb1ELb0ELb0ELb0ELb1ELb1ELb0ELb0ELi2ELi1ELi2ELi2ELb0EEENS1_21CollectiveEpilogueBwdISC_SD_SF_Li256ELb0ELb0ELi1EEENS1_25SingleTileBwdLPTSchedulerILb0ELi128ELb1EEEEEEEEEvNT_6ParamsE)
        /*004c*/ 	.short	0x0380
        /*004e*/ 	.short	0x0900


	//----- nvinfo : EIATTR_SW_WAR
	.align		4
.L_894:
        /*0050*/ 	.byte	0x04, 0x36
        /*0052*/ 	.short	(.L_896 - .L_895)
.L_895:
        /*0054*/ 	.word	0x00000008
.L_896:


//--------------------- .nv.info._ZN7cutlass13device_kernelIN5flash11enable_sm90INS1_16FlashAttnBwdSm90INS1_25CollectiveMainloopBwdSm90ILi2ELi2ELi2EN4cute5tupleIJNS5_1CILi1EEES8_S8_EEENS6_IJNS7_ILi128EEESA_NS7_ILi64EEEEEENS_6half_tEfNS_4arch4Sm90ELb1ELb0ELb0ELb0ELb0ELb1ELb0ELb0ELi2ELi1ELi2ELi2ELb0EEENS1_24CollectiveEpilogueBwdGQAISC_fSF_Li256ELb0ELb0EEENS1_25SingleTileBwdLPTSchedulerILb0ELi128ELb0EEEEEEEEEvNT_6ParamsE --------------------------
	.section	.nv.info._ZN7cutlass13device_kernelIN5flash11enable_sm90INS1_16FlashAttnBwdSm90INS1_25CollectiveMainloopBwdSm90ILi2ELi2ELi2EN4cute5tupleIJNS5_1CILi1EEES8_S8_EEENS6_IJNS7_ILi128EEESA_NS7_ILi64EEEEEENS_6half_tEfNS_4arch4Sm90ELb1ELb0ELb0ELb0ELb0ELb1ELb0ELb0ELi2ELi1ELi2ELi2ELb0EEENS1_24CollectiveEpilogueBwdGQAISC_fSF_Li256ELb0ELb0EEENS1_25SingleTileBwdLPTSchedulerILb0ELi128ELb0EEEEEEEEEvNT_6ParamsE,"",@"SHT_CUDA_INFO"
	.sectionflags	@""
	.align	4


	//----- nvinfo : EIATTR_CUDA_API_VERSION
	.align		4
        /*0000*/ 	.byte	0x04, 0x37
        /*0002*/ 	.short	(.L_898 - .L_897)
.L_897:
        /*0004*/ 	.word	0x00000082


	//----- nvinfo : EIATTR_KPARAM_INFO
	.align		4
.L_898:
        /*0008*/ 	.byte	0x04, 0x17
        /*000a*/ 	.short	(.L_900 - .L_899)
.L_899:
        /*000c*/ 	.word	0x00000000
        /*0010*/ 	.short	0x0000
        /*0012*/ 	.short	0x0000
        /*0014*/ 	.byte	0x00, 0xf0, 0x01, 0x1c


	//----- nvinfo : EIATTR_SPARSE_MMA_MASK
	.align		4
.L_900:
        /*0018*/ 	.byte	0x03, 0x50
        /*001a*/ 	.short	0x0000


	//----- nvinfo : EIATTR_MAXREG_COUNT
	.align		4
        /*001c*/ 	.byte	0x03, 0x1b
        /*001e*/ 	.short	0x00a8


	//----- nvinfo : EIATTR_MERCURY_ISA_VERSION
	.align		4
        /*0020*/ 	.byte	0x03, 0x5f
        /*0022*/ 	.short	0x0101


	//----- nvinfo : EIATTR_VRC_CTA_INIT_COUNT
	.align		4
        /*0024*/ 	.byte	0x02, 0x4a
	.zero		1
	.zero		1


	//----- nvinfo : EIATTR_EXIT_INSTR_OFFSETS
	.align		4
        /*0028*/ 	.byte	0x04, 0x1c
        /*002a*/ 	.short	(.L_902 - .L_901)


	//   ....[0]....
.L_901:
        /*002c*/ 	.word	0x00000010


	//----- nvinfo : EIATTR_MAX_THREADS
	.align		4
.L_902:
        /*0030*/ 	.byte	0x04, 0x05
        /*0032*/ 	.short	(.L_904 - .L_903)
.L_903:
        /*0034*/ 	.word	0x00000180
        /*0038*/ 	.word	0x00000001
        /*003c*/ 	.word	0x00000001


	//----- nvinfo : EIATTR_CBANK_PARAM_SIZE
	.align		4
.L_904:
        /*0040*/ 	.byte	0x03, 0x19
        /*0042*/ 	.short	0x0700


	//----- nvinfo : EIATTR_PARAM_CBANK
	.align		4
        /*0044*/ 	.byte	0x04, 0x0a
        /*0046*/ 	.short	(.L_906 - .L_905)
	.align		4
.L_905:
        /*0048*/ 	.word	index@(.nv.constant0._ZN7cutlass13device_kernelIN5flash11enable_sm90INS1_16FlashAttnBwdSm90INS1_25CollectiveMainloopBwdSm90ILi2ELi2ELi2EN4cute5tupleIJNS5_1CILi1EEES8_S8_EEENS6_IJNS7_ILi128EEESA_NS7_ILi64EEEEEENS_6half_tEfNS_4arch4Sm90ELb1ELb0ELb0ELb0ELb0ELb1ELb0ELb0ELi2ELi1ELi2ELi2ELb0EEENS1_24CollectiveEpilogueBwdGQAISC_fSF_Li256ELb0ELb0EEENS1_25SingleTileBwdLPTSchedulerILb0ELi128ELb0EEEEEEEEEvNT_6ParamsE)
        /*004c*/ 	.short	0x0380
        /*004e*/ 	.short	0x0700


	//----- nvinfo : EIATTR_SW_WAR
	.align		4
.L_906:
        /*0050*/ 	.byte	0x04, 0x36
        /*0052*/ 	.short	(.L_908 - .L_907)
.L_907:
        /*0054*/ 	.word	0x00000008
.L_908:


//--------------------- .nv.info._ZN7cutlass13device_kernelIN5flash11enable_sm90INS1_16FlashAttnBwdSm90INS1_25CollectiveMainloopBwdSm90ILi2ELi2ELi2EN4cute5tupleIJNS5_1CILi1EEES8_S8_EEENS6_IJNS7_ILi128EEESA_NS7_ILi64EEEEEENS_6half_tEfNS_4arch4Sm90ELb1ELb0ELb0ELb0ELb1ELb1ELb0ELb0ELi2ELi1ELi2ELi2ELb0EEENS1_24CollectiveEpilogueBwdGQAISC_fSF_Li256ELb0ELb1EEENS1_25SingleTileBwdLPTSchedulerILb0ELi128ELb1EEEEEEEEEvNT_6ParamsE --------------------------
	.section	.nv.info._ZN7cutlass13device_kernelIN5flash11enable_sm90INS1_16FlashAttnBwdSm90INS1_25CollectiveMainloopBwdSm90ILi2ELi2ELi2EN4cute5tupleIJNS5_1CILi1EEES8_S8_EEENS6_IJNS7_ILi128EEESA_NS7_ILi64EEEEEENS_6half_tEfNS_4arch4Sm90ELb1ELb0ELb0ELb0ELb1ELb1ELb0ELb0ELi2ELi1ELi2ELi2ELb0EEENS1_24CollectiveEpilogueBwdGQAISC_fSF_Li256ELb0ELb1EEENS1_25SingleTileBwdLPTSchedulerILb0ELi128ELb1EEEEEEEEEvNT_6ParamsE,"",@"SHT_CUDA_INFO"
	.sectionflags	@""
	.align	4


	//----- nvinfo : EIATTR_CUDA_API_VERSION
	.align		4
        /*0000*/ 	.byte	0x04, 0x37
        /*0002*/ 	.short	(.L_910 - .L_909)
.L_909:
        /*0004*/ 	.word	0x00000082


	//----- nvinfo : EIATTR_KPARAM_INFO
	.align		4
.L_910:
        /*0008*/ 	.byte	0x04, 0x17
        /*000a*/ 	.short	(.L_912 - .L_911)
.L_911:
        /*000c*/ 	.word	0x00000000
        /*0010*/ 	.short	0x0000
        /*0012*/ 	.short	0x0000
        /*0014*/ 	.byte	0x00, 0xf0, 0x01, 0x1c


	//----- nvinfo : EIATTR_SPARSE_MMA_MASK
	.align		4
.L_912:
        /*0018*/ 	.byte	0x03, 0x50
        /*001a*/ 	.short	0x0000


	//----- nvinfo : EIATTR_MAXREG_COUNT
	.align		4
        /*001c*/ 	.byte	0x03, 0x1b
        /*001e*/ 	.short	0x00a8


	//----- nvinfo : EIATTR_MERCURY_ISA_VERSION
	.align		4
        /*0020*/ 	.byte	0x03, 0x5f
        /*0022*/ 	.short	0x0101


	//----- nvinfo : EIATTR_VRC_CTA_INIT_COUNT
	.align		4
        /*0024*/ 	.byte	0x02, 0x4a
	.zero		1
	.zero		1


	//----- nvinfo : EIATTR_EXIT_INSTR_OFFSETS
	.align		4
        /*0028*/ 	.byte	0x04, 0x1c
        /*002a*/ 	.short	(.L_914 - .L_913)


	//   ....[0]....
.L_913:
        /*002c*/ 	.word	0x00000010


	//----- nvinfo : EIATTR_MAX_THREADS
	.align		4
.L_914:
        /*0030*/ 	.byte	0x04, 0x05
        /*0032*/ 	.short	(.L_916 - .L_915)
.L_915:
        /*0034*/ 	.word	0x00000180
        /*0038*/ 	.word	0x00000001
        /*003c*/ 	.word	0x00000001


	//----- nvinfo : EIATTR_CBANK_PARAM_SIZE
	.align		4
.L_916:
        /*0040*/ 	.byte	0x03, 0x19
        /*0042*/ 	.short	0x0700


	//----- nvinfo : EIATTR_PARAM_CBANK
	.align		4
        /*0044*/ 	.byte	0x04, 0x0a
        /*0046*/ 	.short	(.L_918 - .L_917)
	.align		4
.L_917:
        /*0048*/ 	.word	index@(.nv.constant0._ZN7cutlass13device_kernelIN5flash11enable_sm90INS1_16FlashAttnBwdSm90INS1_25CollectiveMainloopBwdSm90ILi2ELi2ELi2EN4cute5tupleIJNS5_1CILi1EEES8_S8_EEENS6_IJNS7_ILi128EEESA_NS7_ILi64EEEEEENS_6half_tEfNS_4arch4Sm90ELb1ELb0ELb0ELb0ELb1ELb1ELb0ELb0ELi2ELi1ELi2ELi2ELb0EEENS1_24CollectiveEpilogueBwdGQAISC_fSF_Li256ELb0ELb1EEENS1_25SingleTileBwdLPTSchedulerILb0ELi128ELb1EEEEEEEEEvNT_6ParamsE)
        /*004c*/ 	.short	0x0380
        /*004e*/ 	.short	0x0700


	//----- nvinfo : EIATTR_SW_WAR
	.align		4
.L_918:
        /*0050*/ 	.byte	0x04, 0x36
        /*0052*/ 	.short	(.L_920 - .L_919)
.L_919:
        /*0054*/ 	.word	0x00000008
.L_920:


//--------------------- .nv.info._ZN7cutlass13device_kernelIN5flash22FlashAttnBwdPreprocessIN4cute5tupleIJNS3_1CILi128EEENS5_ILi64EEEEEENS_6half_tEfNS_4arch4Sm90ELb1ELb0EEEEEvNT_6ParamsE --------------------------
	.section	.nv.info._ZN7cutlass13device_kernelIN5flash22FlashAttnBwdPreprocessIN4cute5tupleIJNS3_1CILi128EEENS5_ILi64EEEEEENS_6half_tEfNS_4arch4Sm90ELb1ELb0EEEEEvNT_6ParamsE,"",@"SHT_CUDA_INFO"
	.sectionflags	@""
	.align	4


	//----- nvinfo : EIATTR_CUDA_API_VERSION
	.align		4
        /*0000*/ 	.byte	0x04, 0x37
        /*0002*/ 	.short	(.L_922 - .L_921)
.L_921:
        /*0004*/ 	.word	0x00000082


	//----- nvinfo : EIATTR_KPARAM_INFO
	.align		4
.L_922:
        /*0008*/ 	.byte	0x04, 0x17
        /*000a*/ 	.short	(.L_924 - .L_923)
.L_923:
        /*000c*/ 	.word	0x00000000
        /*0010*/ 	.short	0x0000
        /*0012*/ 	.short	0x0000
        /*0014*/ 	.byte	0x00, 0xf0, 0xc1, 0x03


	//----- nvinfo : EIATTR_SPARSE_MMA_MASK
	.align		4
.L_924:
        /*0018*/ 	.byte	0x03, 0x50
        /*001a*/ 	.short	0x0000


	//----- nvinfo : EIATTR_MAXREG_COUNT
	.align		4
        /*001c*/ 	.byte	0x03, 0x1b
        /*001e*/ 	.short	0x0080


	//----- nvinfo : EIATTR_MERCURY_ISA_VERSION
	.align		4
        /*0020*/ 	.byte	0x03, 0x5f
        /*0022*/ 	.short	0x0101


	//----- nvinfo : EIATTR_COOP_GROUP_MASK_REGIDS
	.align		4
        /*0024*/ 	.byte	0x04, 0x29
        /*0026*/ 	.short	(.L_926 - .L_925)


	//   ....[0]....
.L_925:
        /*0028*/ 	.word	0xffffffff


	//   ....[1]....
        /*002c*/ 	.word	0xffffffff


	//   ....[2]....
        /*0030*/ 	.word	0xffffffff


	//   ....[3]....
        /*0034*/ 	.word	0xffffffff


	//   ....[4]....
        /*0038*/ 	.word	0xffffffff


	//   ....[5]....
        /*003c*/ 	.word	0xffffffff


	//   ....[6]....
        /*0040*/ 	.word	0xffffffff


	//   ....[7]....
        /*0044*/ 	.word	0xffffffff


	//   ....[8]....
        /*0048*/ 	.word	0xffffffff


	//   ....[9]....
        /*004c*/ 	.word	0xffffffff


	//   ....[10]....
        /*0050*/ 	.word	0xffffffff


	//   ....[11]....
        /*0054*/ 	.word	0xffffffff


	//----- nvinfo : EIATTR_COOP_GROUP_INSTR_OFFSETS
	.align		4
.L_926:
        /*0058*/ 	.byte	0x04, 0x28
        /*005a*/ 	.short	(.L_928 - .L_927)


	//   ....[0]....
.L_927:
        /*005c*/ 	.word	0x00001010


	//   ....[1]....
        /*0060*/ 	.word	0x00001020


	//   ....[2]....
        /*0064*/ 	.word	0x00001030


	//   ....[3]....
        /*0068*/ 	.word	0x00001040


	//   ....[4]....
        /*006c*/ 	.word	0x00001090


	//   ....[5]....
        /*0070*/ 	.word	0x000010a0


	//   ....[6]....
        /*0074*/ 	.word	0x000010b0


	//   ....[7]....
        /*0078*/ 	.word	0x000010c0


	//   ....[8]....
        /*007c*/ 	.word	0x00001110


	//   ....[9]....
        /*0080*/ 	.word	0x00001120


	//   ....[10]....
        /*0084*/ 	.word	0x00001130


	//   ....[11]....
        /*0088*/ 	.word	0x00001140


	//----- nvinfo : EIATTR_VRC_CTA_INIT_COUNT
	.align		4
.L_928:
        /*008c*/ 	.byte	0x02, 0x4a
	.zero		1
	.zero		1


	//----- nvinfo : EIATTR_EXIT_INSTR_OFFSETS
	.align		4
        /*0090*/ 	.byte	0x04, 0x1c
        /*0092*/ 	.short	(.L_930 - .L_929)


	//   ....[0]....
.L_929:
        /*0094*/ 	.word	0x00001670


	//   ....[1]....
        /*0098*/ 	.word	0x000016f0


	//----- nvinfo : EIATTR_MAX_THREADS
	.align		4
.L_930:
        /*009c*/ 	.byte	0x04, 0x05
        /*009e*/ 	.short	(.L_932 - .L_931)
.L_931:
        /*00a0*/ 	.word	0x00000100
        /*00a4*/ 	.word	0x00000001
        /*00a8*/ 	.word	0x00000001


	//----- nvinfo : EIATTR_CRS_STACK_SIZE
	.align		4
.L_932:
        /*00ac*/ 	.byte	0x04, 0x1e
        /*00ae*/ 	.short	(.L_934 - .L_933)
.L_933:
        /*00b0*/ 	.word	0x00000000


	//----- nvinfo : EIATTR_CBANK_PARAM_SIZE
	.align		4
.L_934:
        /*00b4*/ 	.byte	0x03, 0x19
        /*00b6*/ 	.short	0x00f0


	//----- nvinfo : EIATTR_PARAM_CBANK
	.align		4
        /*00b8*/ 	.byte	0x04, 0x0a
        /*00ba*/ 	.short	(.L_936 - .L_935)
	.align		4
.L_935:
        /*00bc*/ 	.word	index@(.nv.constant0._ZN7cutlass13device_kernelIN5flash22FlashAttnBwdPreprocessIN4cute5tupleIJNS3_1CILi128EEENS5_ILi64EEEEEENS_6half_tEfNS_4arch4Sm90ELb1ELb0EEEEEvNT_6ParamsE)
        /*00c0*/ 	.short	0x0380
        /*00c2*/ 	.short	0x00f0


	//----- nvinfo : EIATTR_SW_WAR
	.align		4
.L_936:
        /*00c4*/ 	.byte	0x04, 0x36
        /*00c6*/ 	.short	(.L_938 - .L_937)
.L_937:
        /*00c8*/ 	.word	0x00000008
.L_938:


//--------------------- .nv.info._ZN7cutlass13device_kernelIN5flash11enable_sm90INS1_16FlashAttnBwdSm90INS1_25CollectiveMainloopBwdSm90ILi2ELi2ELi2EN4cute5tupleIJNS5_1CILi1EEES8_S8_EEENS6_IJNS7_ILi128EEESA_NS7_ILi64EEEEEENS_6half_tEfNS_4arch4Sm90ELb1ELb0ELb0ELb1ELb0ELb1ELb0ELb0ELi2ELi1ELi2ELi2ELb0EEENS1_21CollectiveEpilogueBwdISC_SD_SF_Li256ELb1ELb0ELi1EEENS1_25SingleTileBwdLPTSchedulerILb1ELi128ELb0EEEEEEEEEvNT_6ParamsE --------------------------
	.section	.nv.info._ZN7cutlass13device_kernelIN5flash11enable_sm90INS1_16FlashAttnBwdSm90INS1_25CollectiveMainloopBwdSm90ILi2ELi2ELi2EN4cute5tupleIJNS5_1CILi1EEES8_S8_EEENS6_IJNS7_ILi128EEESA_NS7_ILi64EEEEEENS_6half_tEfNS_4arch4Sm90ELb1ELb0ELb0ELb1ELb0ELb1ELb0ELb0ELi2ELi1ELi2ELi2ELb0EEENS1_21CollectiveEpilogueBwdISC_SD_SF_Li256ELb1ELb0ELi1EEENS1_25SingleTileBwdLPTSchedulerILb1ELi128ELb0EEEEEEEEEvNT_6ParamsE,"",@"SHT_CUDA_INFO"
	.sectionflags	@""
	.align	4


	//----- nvinfo : EIATTR_CUDA_API_VERSION
	.align		4
        /*0000*/ 	.byte	0x04, 0x37
        /*0002*/ 	.short	(.L_940 - .L_939)
.L_939:
        /*0004*/ 	.word	0x00000082


	//----- nvinfo : EIATTR_KPARAM_INFO
	.align		4
.L_940:
        /*0008*/ 	.byte	0x04, 0x17
        /*000a*/ 	.short	(.L_942 - .L_941)
.L_941:
        /*000c*/ 	.word	0x00000000
        /*0010*/ 	.short	0x0000
        /*0012*/ 	.short	0x0000
        /*0014*/ 	.byte	0x00, 0xf0, 0x01, 0x1a


	//----- nvinfo : EIATTR_SPARSE_MMA_MASK
	.align		4
.L_942:
        /*0018*/ 	.byte	0x03, 0x50
        /*001a*/ 	.short	0x0000


	//----- nvinfo : EIATTR_MAXREG_COUNT
	.align		4
        /*001c*/ 	.byte	0x03, 0x1b
        /*001e*/ 	.short	0x00a8


	//----- nvinfo : EIATTR_MERCURY_ISA_VERSION
	.align		4
        /*0020*/ 	.byte	0x03, 0x5f
        /*0022*/ 	.short	0x0101


	//----- nvinfo : EIATTR_VRC_CTA_INIT_COUNT
	.align		4
        /*0024*/ 	.byte	0x02, 0x4a
	.zero		1
	.zero		1


	//----- nvinfo : EIATTR_EXIT_INSTR_OFFSETS
	.align		4
        /*0028*/ 	.byte	0x04, 0x1c
        /*002a*/ 	.short	(.L_944 - .L_943)


	//   ....[0]....
.L_943:
        /*002c*/ 	.word	0x00000010


	//----- nvinfo : EIATTR_MAX_THREADS
	.align		4
.L_944:
        /*0030*/ 	.byte	0x04, 0x05
        /*0032*/ 	.short	(.L_946 - .L_945)
.L_945:
        /*0034*/ 	.word	0x00000180
        /*0038*/ 	.word	0x00000001
        /*003c*/ 	.word	0x00000001


	//----- nvinfo : EIATTR_CBANK_PARAM_SIZE
	.align		4
.L_946:
        /*0040*/ 	.byte	0x03, 0x19
        /*0042*/ 	.short	0x0680


	//----- nvinfo : EIATTR_PARAM_CBANK
	.align		4
        /*0044*/ 	.byte	0x04, 0x0a
        /*0046*/ 	.short	(.L_948 - .L_947)
	.align		4
.L_947:
        /*0048*/ 	.word	index@(.nv.constant0._ZN7cutlass13device_kernelIN5flash11enable_sm90INS1_16FlashAttnBwdSm90INS1_25CollectiveMainloopBwdSm90ILi2ELi2ELi2EN4cute5tupleIJNS5_1CILi1EEES8_S8_EEENS6_IJNS7_ILi128EEESA_NS7_ILi64EEEEEENS_6half_tEfNS_4arch4Sm90ELb1ELb0ELb0ELb1ELb0ELb1ELb0ELb0ELi2ELi1ELi2ELi2ELb0EEENS1_21CollectiveEpilogueBwdISC_SD_SF_Li256ELb1ELb0ELi1EEENS1_25SingleTileBwdLPTSchedulerILb1ELi128ELb0EEEEEEEEEvNT_6ParamsE)
        /*004c*/ 	.short	0x0380
        /*004e*/ 	.short	0x0680


	//----- nvinfo : EIATTR_SW_WAR
	.align		4
.L_948:
        /*0050*/ 	.byte	0x04, 0x36
        /*0052*/ 	.short	(.L_950 - .L_949)
.L_949:
        /*0054*/ 	.word	0x00000008
.L_950:


//--------------------- .nv.info._ZN7cutlass13device_kernelIN5flash11enable_sm90INS1_16FlashAttnBwdSm90INS1_25CollectiveMainloopBwdSm90ILi2ELi2ELi2EN4cute5tupleIJNS5_1CILi1EEES8_S8_EEENS6_IJNS7_ILi128EEESA_NS7_ILi64EEEEEENS_6half_tEfNS_4arch4Sm90ELb1ELb0ELb0ELb1ELb1ELb1ELb0ELb0ELi2ELi1ELi2ELi2ELb0EEENS1_21CollectiveEpilogueBwdISC_SD_SF_Li256ELb1ELb0ELi1EEENS1_25SingleTileBwdLPTSchedulerILb1ELi128ELb1EEEEEEEEEvNT_6ParamsE --------------------------
	.section	.nv.info._ZN7cutlass13device_kernelIN5flash11enable_sm90INS1_16FlashAttnBwdSm90INS1_25CollectiveMainloopBwdSm90ILi2ELi2ELi2EN4cute5tupleIJNS5_1CILi1EEES8_S8_EEENS6_IJNS7_ILi128EEESA_NS7_ILi64EEEEEENS_6half_tEfNS_4arch4Sm90ELb1ELb0ELb0ELb1ELb1ELb1ELb0ELb0ELi2ELi1ELi2ELi2ELb0EEENS1_21CollectiveEpilogueBwdISC_SD_SF_Li256ELb1ELb0ELi1EEENS1_25SingleTileBwdLPTSchedulerILb1ELi128ELb1EEEEEEEEEvNT_6ParamsE,"",@"SHT_CUDA_INFO"
	.sectionflags	@""
	.align	4


	//----- nvinfo : EIATTR_CUDA_API_VERSION
	.align		4
        /*0000*/ 	.byte	0x04, 0x37
        /*0002*/ 	.short	(.L_952 - .L_951)
.L_951:
        /*0004*/ 	.word	0x00000082


	//----- nvinfo : EIATTR_KPARAM_INFO
	.align		4
.L_952:
        /*0008*/ 	.byte	0x04, 0x17
        /*000a*/ 	.short	(.L_954 - .L_953)
.L_953:
        /*000c*/ 	.word	0x00000000
        /*0010*/ 	.short	0x0000
        /*0012*/ 	.short	0x0000
        /*0014*/ 	.byte	0x00, 0xf0, 0x01, 0x1a


	//----- nvinfo : EIATTR_SPARSE_MMA_MASK
	.align		4
.L_954:
        /*0018*/ 	.byte	0x03, 0x50
        /*001a*/ 	.short	0x0000


	//----- nvinfo : EIATTR_MAXREG_COUNT
	.align		4
        /*001c*/ 	.byte	0x03, 0x1b
        /*001e*/ 	.short	0x00a8


	//----- nvinfo : EIATTR_MERCURY_ISA_VERSION
	.align		4
        /*0020*/ 	.byte	0x03, 0x5f
        /*0022*/ 	.short	0x0101


	//----- nvinfo : EIATTR_VRC_CTA_INIT_COUNT
	.align		4
        /*0024*/ 	.byte	0x02, 0x4a
	.zero		1
	.zero		1


	//----- nvinfo : EIATTR_EXIT_INSTR_OFFSETS
	.align		4
        /*0028*/ 	.byte	0x04, 0x1c
        /*002a*/ 	.short	(.L_956 - .L_955)


	//   ....[0]....
.L_955:
        /*002c*/ 	.word	0x00000010


	//----- nvinfo : EIATTR_MAX_THREADS
	.align		4
.L_956:
        /*0030*/ 	.byte	0x04, 0x05
        /*0032*/ 	.short	(.L_958 - .L_957)
.L_957:
        /*0034*/ 	.word	0x00000180
        /*0038*/ 	.word	0x00000001
        /*003c*/ 	.word	0x00000001


	//----- nvinfo : EIATTR_CBANK_PARAM_SIZE
	.align		4
.L_958:
        /*0040*/ 	.byte	0x03, 0x19
        /*0042*/ 	.short	0x0680


	//----- nvinfo : EIATTR_PARAM_CBANK
	.align		4
        /*0044*/ 	.byte	0x04, 0x0a
        /*0046*/ 	.short	(.L_960 - .L_959)
	.align		4
.L_959:
        /*0048*/ 	.word	index@(.nv.constant0._ZN7cutlass13device_kernelIN5flash11enable_sm90INS1_16FlashAttnBwdSm90INS1_25CollectiveMainloopBwdSm90ILi2ELi2ELi2EN4cute5tupleIJNS5_1CILi1EEES8_S8_EEENS6_IJNS7_ILi128EEESA_NS7_ILi64EEEEEENS_6half_tEfNS_4arch4Sm90ELb1ELb0ELb0ELb1ELb1ELb1ELb0ELb0ELi2ELi1ELi2ELi2ELb0EEENS1_21CollectiveEpilogueBwdISC_SD_SF_Li256ELb1ELb0ELi1EEENS1_25SingleTileBwdLPTSchedulerILb1ELi128ELb1EEEEEEEEEvNT_6ParamsE)
        /*004c*/ 	.short	0x0380
        /*004e*/ 	.short	0x0680


	//----- nvinfo : EIATTR_SW_WAR
	.align		4
.L_960:
        /*0050*/ 	.byte	0x04, 0x36
        /*0052*/ 	.short	(.L_962 - .L_961)
.L_961:
        /*0054*/ 	.word	0x00000008
.L_962:


//--------------------- .nv.info._ZN7cutlass13device_kernelIN5flash11enable_sm90INS1_16FlashAttnBwdSm90INS1_25CollectiveMainloopBwdSm90ILi2ELi2ELi2EN4cute5tupleIJNS5_1CILi1EEES8_S8_EEENS6_IJNS7_ILi128EEESA_NS7_ILi64EEEEEENS_6half_tEfNS_4arch4Sm90ELb1ELb0ELb0ELb1ELb0ELb1ELb0ELb0ELi2ELi1ELi2ELi2ELb0EEENS1_24CollectiveEpilogueBwdGQAISC_fSF_Li256ELb1ELb0EEENS1_25SingleTileBwdLPTSchedulerILb1ELi128ELb0EEEEEEEEEvNT_6ParamsE --------------------------
	.section	.nv.info._ZN7cutlass13device_kernelIN5flash11enable_sm90INS1_16FlashAttnBwdSm90INS1_25CollectiveMainloopBwdSm90ILi2ELi2ELi2EN4cute5tupleIJNS5_1CILi1EEES8_S8_EEENS6_IJNS7_ILi128EEESA_NS7_ILi64EEEEEENS_6half_tEfNS_4arch4Sm90ELb1ELb0ELb0ELb1ELb0ELb1ELb0ELb0ELi2ELi1ELi2ELi2ELb0EEENS1_24CollectiveEpilogueBwdGQAISC_fSF_Li256ELb1ELb0EEENS1_25SingleTileBwdLPTSchedulerILb1ELi128ELb0EEEEEEEEEvNT_6ParamsE,"",@"SHT_CUDA_INFO"
	.sectionflags	@""
	.align	4


	//----- nvinfo : EIATTR_CUDA_API_VERSION
	.align		4
        /*0000*/ 	.byte	0x04, 0x37
        /*0002*/ 	.short	(.L_964 - .L_963)
.L_963:
        /*0004*/ 	.word	0x00000082


	//----- nvinfo : EIATTR_KPARAM_INFO
	.align		4
.L_964:
        /*0008*/ 	.byte	0x04, 0x17
        /*000a*/ 	.short	(.L_966 - .L_965)
.L_965:
        /*000c*/ 	.word	0x00000000
        /*0010*/ 	.short	0x0000
        /*0012*/ 	.short	0x0000
        /*0014*/ 	.byte	0x00, 0xf0, 0x01, 0x1c


	//----- nvinfo : EIATTR_SPARSE_MMA_MASK
	.align		4
.L_966:
        /*0018*/ 	.byte	0x03, 0x50
        /*001a*/ 	.short	0x0000


	//----- nvinfo : EIATTR_MAXREG_COUNT
	.align		4
        /*001c*/ 	.byte	0x03, 0x1b
        /*001e*/ 	.short	0x00a8


	//----- nvinfo : EIATTR_MERCURY_ISA_VERSION
	.align		4
        /*0020*/ 	.byte	0x03, 0x5f
        /*0022*/ 	.short	0x0101


	//----- nvinfo : EIATTR_VRC_CTA_INIT_COUNT
	.align		4
        /*0024*/ 	.byte	0x02, 0x4a
	.zero		1
	.zero		1


	//----- nvinfo : EIATTR_EXIT_INSTR_OFFSETS
	.align		4
        /*0028*/ 	.byte	0x04, 0x1c
        /*002a*/ 	.short	(.L_968 - .L_967)


	//   ....[0]....
.L_967:
        /*002c*/ 	.word	0x00000010


	//----- nvinfo : EIATTR_MAX_THREADS
	.align		4
.L_968:
        /*0030*/ 	.byte	0x04, 0x05
        /*0032*/ 	.short	(.L_970 - .L_969)
.L_969:
        /*0034*/ 	.word	0x00000180
        /*0038*/ 	.word	0x00000001
        /*003c*/ 	.word	0x00000001


	//----- nvinfo : EIATTR_CBANK_PARAM_SIZE
	.align		4
.L_970:
        /*0040*/ 	.byte	0x03, 0x19
        /*0042*/ 	.short	0x0700


	//----- nvinfo : EIATTR_PARAM_CBANK
	.align		4
        /*0044*/ 	.byte	0x04, 0x0a
        /*0046*/ 	.short	(.L_972 - .L_971)
	.align		4
.L_971:
        /*0048*/ 	.word	index@(.nv.constant0._ZN7cutlass13device_kernelIN5flash11enable_sm90INS1_16FlashAttnBwdSm90INS1_25CollectiveMainloopBwdSm90ILi2ELi2ELi2EN4cute5tupleIJNS5_1CILi1EEES8_S8_EEENS6_IJNS7_ILi128EEESA_NS7_ILi64EEEEEENS_6half_tEfNS_4arch4Sm90ELb1ELb0ELb0ELb1ELb0ELb1ELb0ELb0ELi2ELi1ELi2ELi2ELb0EEENS1_24CollectiveEpilogueBwdGQAISC_fSF_Li256ELb1ELb0EEENS1_25SingleTileBwdLPTSchedulerILb1ELi128ELb0EEEEEEEEEvNT_6ParamsE)
        /*004c*/ 	.short	0x0380
        /*004e*/ 	.short	0x0700


	//----- nvinfo : EIATTR_SW_WAR
	.align		4
.L_972:
        /*0050*/ 	.byte	0x04, 0x36
        /*0052*/ 	.short	(.L_974 - .L_973)
.L_973:
        /*0054*/ 	.word	0x00000008
.L_974:


//--------------------- .nv.info._ZN7cutlass13device_kernelIN5flash32FlashAttnBwdPostprocessConvertdQIN4cute5tupleIJNS3_1CILi128EEENS5_ILi64EEEEEENS_6half_tEfNS_4arch4Sm90ELi256ENS3_8TiledMMAINS3_8MMA_AtomIJNS3_4SM904GMMA25MMA_64x64x16_F32F16F16_RSILNSF_5MajorE0ELSH_1ELNSF_7ScaleInE1ELSI_1EEEEEENS3_6LayoutINS4_IJNS5_ILi2EEENS5_ILi1EEESN_EEENS4_IJSN_NS5_ILi0EEESP_EEEEENS4_IJNS3_10UnderscoreESS_SS_EEEEELb0EEEEEvNT_6ParamsE --------------------------
	.section	.nv.info._ZN7cutlass13device_kernelIN5flash32FlashAttnBwdPostprocessConvertdQIN4cute5tupleIJNS3_1CILi128EEENS5_ILi64EEEEEENS_6half_tEfNS_4arch4Sm90ELi256ENS3_8TiledMMAINS3_8MMA_AtomIJNS3_4SM904GMMA25MMA_64x64x16_F32F16F16_RSILNSF_5MajorE0ELSH_1ELNSF_7ScaleInE1ELSI_1EEEEEENS3_6LayoutINS4_IJNS5_ILi2EEENS5_ILi1EEESN_EEENS4_IJSN_NS5_ILi0EEESP_EEEEENS4_IJNS3_10UnderscoreESS_SS_EEEEELb0EEEEEvNT_6ParamsE,"",@"SHT_CUDA_INFO"
	.sectionflags	@""
	.align	4


	//----- nvinfo : EIATTR_CUDA_API_VERSION
	.align		4
        /*0000*/ 	.byte	0x04, 0x37
        /*0002*/ 	.short	(.L_976 - .L_975)
.L_975:
        /*0004*/ 	.word	0x00000082


	//----- nvinfo : EIATTR_KPARAM_INFO
	.align		4
.L_976:
        /*0008*/ 	.byte	0x04, 0x17
        /*000a*/ 	.short	(.L_978 - .L_977)
.L_977:
        /*000c*/ 	.word	0x00000000
        /*0010*/ 	.short	0x0000
        /*0012*/ 	.short	0x0000
        /*0014*/ 	.byte	0x00, 0xf0, 0xc1, 0x01


	//----- nvinfo : EIATTR_SPARSE_MMA_MASK
	.align		4
.L_978:
        /*0018*/ 	.byte	0x03, 0x50
        /*001a*/ 	.short	0x0000


	//----- nvinfo : EIATTR_MAXREG_COUNT
	.align		4
        /*001c*/ 	.byte	0x03, 0x1b
        /*001e*/ 	.short	0x0080


	//----- nvinfo : EIATTR_NUM_BARRIERS
	.align		4
        /*0020*/ 	.byte	0x02, 0x4c
        /*0022*/ 	.byte	0x01
	.zero		1


	//----- nvinfo : EIATTR_MERCURY_ISA_VERSION
	.align		4
        /*0024*/ 	.byte	0x03, 0x5f
        /*0026*/ 	.short	0x0101


	//----- nvinfo : EIATTR_VRC_CTA_INIT_COUNT
	.align		4
        /*0028*/ 	.byte	0x02, 0x4a
	.zero		1
	.zero		1


	//----- nvinfo : EIATTR_MBARRIER_INSTR_OFFSETS
	.align		4
        /*002c*/ 	.byte	0x04, 0x39
        /*002e*/ 	.short	(.L_980 - .L_979)


	//   ....[0]....
.L_979:
        /*0030*/ 	.word	0x00000480
        /*0034*/ 	.word	0x000000ff
        /*0038*/ 	.word	0x0000c000
        /*003c*/ 	.short	0x0100
        /*003e*/ 	.byte	0x06
	.zero		1


	//   ....[1]....
        /*0040*/ 	.word	0x00000560
        /*0044*/ 	.word	0x00000027
        /*0048*/ 	.word	0x0000c000
        /*004c*/ 	.short	0x010a
        /*004e*/ 	.byte	0xff
	.zero		1


	//----- nvinfo : EIATTR_NUM_MBARRIERS
	.align		4
.L_980:
        /*0050*/ 	.byte	0x03, 0x38
        /*0052*/ 	.short	0x0001


	//----- nvinfo : EIATTR_EXIT_INSTR_OFFSETS
	.align		4
        /*0054*/ 	.byte	0x04, 0x1c
        /*0056*/ 	.short	(.L_982 - .L_981)


	//   ....[0]....
.L_981:
        /*0058*/ 	.word	0x00000280


	//   ....[1]....
        /*005c*/ 	.word	0x00000fd0


	//   ....[2]....
        /*0060*/ 	.word	0x000010a0


	//----- nvinfo : EIATTR_MAX_THREADS
	.align		4
.L_982:
        /*0064*/ 	.byte	0x04, 0x05
        /*0066*/ 	.short	(.L_984 - .L_983)
.L_983:
        /*0068*/ 	.word	0x00000100
        /*006c*/ 	.word	0x00000001
        /*0070*/ 	.word	0x00000001


	//----- nvinfo : EIATTR_CRS_STACK_SIZE
	.align		4
.L_984:
        /*0074*/ 	.byte	0x04, 0x1e
        /*0076*/ 	.short	(.L_986 - .L_985)
.L_985:
        /*0078*/ 	.word	0x00000000


	//----- nvinfo : EIATTR_CBANK_PARAM_SIZE
	.align		4
.L_986:
        /*007c*/ 	.byte	0x03, 0x19
        /*007e*/ 	.short	0x0070


	//----- nvinfo : EIATTR_PARAM_CBANK
	.align		4
        /*0080*/ 	.byte	0x04, 0x0a
        /*0082*/ 	.short	(.L_988 - .L_987)
	.align		4
.L_987:
        /*0084*/ 	.word	index@(.nv.constant0._ZN7cutlass13device_kernelIN5flash32FlashAttnBwdPostprocessConvertdQIN4cute5tupleIJNS3_1CILi128EEENS5_ILi64EEEEEENS_6half_tEfNS_4arch4Sm90ELi256ENS3_8TiledMMAINS3_8MMA_AtomIJNS3_4SM904GMMA25MMA_64x64x16_F32F16F16_RSILNSF_5MajorE0ELSH_1ELNSF_7ScaleInE1ELSI_1EEEEEENS3_6LayoutINS4_IJNS5_ILi2EEENS5_ILi1EEESN_EEENS4_IJSN_NS5_ILi0EEESP_EEEEENS4_IJNS3_10UnderscoreESS_SS_EEEEELb0EEEEEvNT_6ParamsE)
        /*0088*/ 	.short	0x0380
        /*008a*/ 	.short	0x0070


	//----- nvinfo : EIATTR_SW_WAR
	.align		4
.L_988:
        /*008c*/ 	.byte	0x04, 0x36
        /*008e*/ 	.short	(.L_990 - .L_989)
.L_989:
        /*0090*/ 	.word	0x00000008
.L_990:


//--------------------- .nv.info._ZN7cutlass13device_kernelIN5flash32FlashAttnBwdPostprocessConvertdQIN4cute5tupleIJNS3_1CILi128EEENS5_ILi64EEEEEENS_6half_tEfNS_4arch4Sm90ELi256ENS3_8TiledMMAINS3_8MMA_AtomIJNS3_4SM904GMMA25MMA_64x64x16_F32F16F16_SSILNSF_5MajorE0ELSH_1ELNSF_7ScaleInE1ELSI_1EEEEEENS3_6LayoutINS4_IJNS5_ILi2EEENS5_ILi1EEESN_EEENS4_IJSN_NS5_ILi0EEESP_EEEEENS4_IJNS3_10UnderscoreESS_SS_EEEEELb0EEEEEvNT_6ParamsE --------------------------
	.section	.nv.info._ZN7cutlass13device_kernelIN5flash32FlashAttnBwdPostprocessConvertdQIN4cute5tupleIJNS3_1CILi128EEENS5_ILi64EEEEEENS_6half_tEfNS_4arch4Sm90ELi256ENS3_8TiledMMAINS3_8MMA_AtomIJNS3_4SM904GMMA25MMA_64x64x16_F32F16F16_SSILNSF_5MajorE0ELSH_1ELNSF_7ScaleInE1ELSI_1EEEEEENS3_6LayoutINS4_IJNS5_ILi2EEENS5_ILi1EEESN_EEENS4_IJSN_NS5_ILi0EEESP_EEEEENS4_IJNS3_10UnderscoreESS_SS_EEEEELb0EEEEEvNT_6ParamsE,"",@"SHT_CUDA_INFO"
	.sectionflags	@""
	.align	4


	//----- nvinfo : EIATTR_CUDA_API_VERSION
	.align		4
        /*0000*/ 	.byte	0x04, 0x37
        /*0002*/ 	.short	(.L_992 - .L_991)
.L_991:
        /*0004*/ 	.word	0x00000082


	//----- nvinfo : EIATTR_KPARAM_INFO
	.align		4
.L_992:
        /*0008*/ 	.byte	0x04, 0x17
        /*000a*/ 	.short	(.L_994 - .L_993)
.L_993:
        /*000c*/ 	.word	0x00000000
        /*0010*/ 	.short	0x0000
        /*0012*/ 	.short	0x0000
        /*0014*/ 	.byte	0x00, 0xf0, 0xc1, 0x01


	//----- nvinfo : EIATTR_SPARSE_MMA_MASK
	.align		4
.L_994:
        /*0018*/ 	.byte	0x03, 0x50
        /*001a*/ 	.short	0x0000


	//----- nvinfo : EIATTR_MAXREG_COUNT
	.align		4
        /*001c*/ 	.byte	0x03, 0x1b
        /*001e*/ 	.short	0x0080


	//----- nvinfo : EIATTR_NUM_BARRIERS
	.align		4
        /*0020*/ 	.byte	0x02, 0x4c
        /*0022*/ 	.byte	0x01
	.zero		1


	//----- nvinfo : EIATTR_MERCURY_ISA_VERSION
	.align		4
        /*0024*/ 	.byte	0x03, 0x5f
        /*0026*/ 	.short	0x0101


	//----- nvinfo : EIATTR_VRC_CTA_INIT_COUNT
	.align		4
        /*0028*/ 	.byte	0x02, 0x4a
	.zero		1
	.zero		1


	//----- nvinfo : EIATTR_MBARRIER_INSTR_OFFSETS
	.align		4
        /*002c*/ 	.byte	0x04, 0x39
        /*002e*/ 	.short	(.L_996 - .L_995)


	//   ....[0]....
.L_995:
        /*0030*/ 	.word	0x00000480
        /*0034*/ 	.word	0x000000ff
        /*0038*/ 	.word	0x0000c000
        /*003c*/ 	.short	0x0100
        /*003e*/ 	.byte	0x06
	.zero		1


	//   ....[1]....
        /*0040*/ 	.word	0x00000560
        /*0044*/ 	.word	0x00000027
        /*0048*/ 	.word	0x0000c000
        /*004c*/ 	.short	0x010a
        /*004e*/ 	.byte	0xff
	.zero		1


	//----- nvinfo : EIATTR_NUM_MBARRIERS
	.align		4
.L_996:
        /*0050*/ 	.byte	0x03, 0x38
        /*0052*/ 	.short	0x0001


	//----- nvinfo : EIATTR_EXIT_INSTR_OFFSETS
	.align		4
        /*0054*/ 	.byte	0x04, 0x1c
        /*0056*/ 	.short	(.L_998 - .L_997)


	//   ....[0]....
.L_997:
        /*0058*/ 	.word	0x00000280


	//   ....[1]....
        /*005c*/ 	.word	0x00000fd0


	//   ....[2]....
        /*0060*/ 	.word	0x000010a0


	//----- nvinfo : EIATTR_MAX_THREADS
	.align		4
.L_998:
        /*0064*/ 	.byte	0x04, 0x05
        /*0066*/ 	.short	(.L_1000 - .L_999)
.L_999:
        /*0068*/ 	.word	0x00000100
        /*006c*/ 	.word	0x00000001
        /*0070*/ 	.word	0x00000001


	//----- nvinfo : EIATTR_CRS_STACK_SIZE
	.align		4
.L_1000:
        /*0074*/ 	.byte	0x04, 0x1e
        /*0076*/ 	.short	(.L_1002 - .L_1001)
.L_1001:
        /*0078*/ 	.word	0x00000000


	//----- nvinfo : EIATTR_CBANK_PARAM_SIZE
	.align		4
.L_1002:
        /*007c*/ 	.byte	0x03, 0x19
        /*007e*/ 	.short	0x0070


	//----- nvinfo : EIATTR_PARAM_CBANK
	.align		4
        /*0080*/ 	.byte	0x04, 0x0a
        /*0082*/ 	.short	(.L_1004 - .L_1003)
	.align		4
.L_1003:
        /*0084*/ 	.word	index@(.nv.constant0._ZN7cutlass13device_kernelIN5flash32FlashAttnBwdPostprocessConvertdQIN4cute5tupleIJNS3_1CILi128EEENS5_ILi64EEEEEENS_6half_tEfNS_4arch4Sm90ELi256ENS3_8TiledMMAINS3_8MMA_AtomIJNS3_4SM904GMMA25MMA_64x64x16_F32F16F16_SSILNSF_5MajorE0ELSH_1ELNSF_7ScaleInE1ELSI_1EEEEEENS3_6LayoutINS4_IJNS5_ILi2EEENS5_ILi1EEESN_EEENS4_IJSN_NS5_ILi0EEESP_EEEEENS4_IJNS3_10UnderscoreESS_SS_EEEEELb0EEEEEvNT_6ParamsE)
        /*0088*/ 	.short	0x0380
        /*008a*/ 	.short	0x0070


	//----- nvinfo : EIATTR_SW_WAR
	.align		4
.L_1004:
        /*008c*/ 	.byte	0x04, 0x36
        /*008e*/ 	.short	(.L_1006 - .L_1005)
.L_1005:
        /*0090*/ 	.word	0x00000008
.L_1006:


//--------------------- .nv.info._ZN7cutlass13device_kernelIN5flash11enable_sm90INS1_16FlashAttnBwdSm90INS1_25CollectiveMainloopBwdSm90ILi2ELi2ELi2EN4cute5tupleIJNS5_1CILi1EEES8_S8_EEENS6_IJNS7_ILi128EEESA_NS7_ILi64EEEEEENS_6half_tEfNS_4arch4Sm90ELb1ELb0ELb0ELb1ELb1ELb1ELb0ELb0ELi2ELi1ELi2ELi2ELb0EEENS1_24CollectiveEpilogueBwdGQAISC_fSF_Li256ELb1ELb1EEENS1_25SingleTileBwdLPTSchedulerILb1ELi128ELb1EEEEEEEEEvNT_6ParamsE --------------------------
	.section	.nv.info._ZN7cutlass13device_kernelIN5flash11enable_sm90INS1_16FlashAttnBwdSm90INS1_25CollectiveMainloopBwdSm90ILi2ELi2ELi2EN4cute5tupleIJNS5_1CILi1EEES8_S8_EEENS6_IJNS7_ILi128EEESA_NS7_ILi64EEEEEENS_6half_tEfNS_4arch4Sm90ELb1ELb0ELb0ELb1ELb1ELb1ELb0ELb0ELi2ELi1ELi2ELi2ELb0EEENS1_24CollectiveEpilogueBwdGQAISC_fSF_Li256ELb1ELb1EEENS1_25SingleTileBwdLPTSchedulerILb1ELi128ELb1EEEEEEEEEvNT_6ParamsE,"",@"SHT_CUDA_INFO"
	.sectionflags	@""
	.align	4


	//----- nvinfo : EIATTR_CUDA_API_VERSION
	.align		4
        /*0000*/ 	.byte	0x04, 0x37
        /*0002*/ 	.short	(.L_1008 - .L_1007)
.L_1007:
        /*0004*/ 	.word	0x00000082


	//----- nvinfo : EIATTR_KPARAM_INFO
	.align		4
.L_1008:
        /*0008*/ 	.byte	0x04, 0x17
        /*000a*/ 	.short	(.L_1010 - .L_1009)
.L_1009:
        /*000c*/ 	.word	0x00000000
        /*0010*/ 	.short	0x0000
        /*0012*/ 	.short	0x0000
        /*0014*/ 	.byte	0x00, 0xf0, 0x01, 0x1c


	//----- nvinfo : EIATTR_SPARSE_MMA_MASK
	.align		4
.L_1010:
        /*0018*/ 	.byte	0x03, 0x50
        /*001a*/ 	.short	0x0000


	//----- nvinfo : EIATTR_MAXREG_COUNT
	.align		4
        /*001c*/ 	.byte	0x03, 0x1b
        /*001e*/ 	.short	0x00a8


	//----- nvinfo : EIATTR_MERCURY_ISA_VERSION
	.align		4
        /*0020*/ 	.byte	0x03, 0x5f
        /*0022*/ 	.short	0x0101


	//----- nvinfo : EIATTR_VRC_CTA_INIT_COUNT
	.align		4
        /*0024*/ 	.byte	0x02, 0x4a
	.zero		1
	.zero		1


	//----- nvinfo : EIATTR_EXIT_INSTR_OFFSETS
	.align		4
        /*0028*/ 	.byte	0x04, 0x1c
        /*002a*/ 	.short	(.L_1012 - .L_1011)


	//   ....[0]....
.L_1011:
        /*002c*/ 	.word	0x00000010


	//----- nvinfo : EIATTR_MAX_THREADS
	.align		4
.L_1012:
        /*0030*/ 	.byte	0x04, 0x05
        /*0032*/ 	.short	(.L_1014 - .L_1013)
.L_1013:
        /*0034*/ 	.word	0x00000180
        /*0038*/ 	.word	0x00000001
        /*003c*/ 	.word	0x00000001


	//----- nvinfo : EIATTR_CBANK_PARAM_SIZE
	.align		4
.L_1014:
        /*0040*/ 	.byte	0x03, 0x19
        /*0042*/ 	.short	0x0700


	//----- nvinfo : EIATTR_PARAM_CBANK
	.align		4
        /*0044*/ 	.byte	0x04, 0x0a
        /*0046*/ 	.short	(.L_1016 - .L_1015)
	.align		4
.L_1015:
        /*0048*/ 	.word	index@(.nv.constant0._ZN7cutlass13device_kernelIN5flash11enable_sm90INS1_16FlashAttnBwdSm90INS1_25CollectiveMainloopBwdSm90ILi2ELi2ELi2EN4cute5tupleIJNS5_1CILi1EEES8_S8_EEENS6_IJNS7_ILi128EEESA_NS7_ILi64EEEEEENS_6half_tEfNS_4arch4Sm90ELb1ELb0ELb0ELb1ELb1ELb1ELb0ELb0ELi2ELi1ELi2ELi2ELb0EEENS1_24CollectiveEpilogueBwdGQAISC_fSF_Li256ELb1ELb1EEENS1_25SingleTileBwdLPTSchedulerILb1ELi128ELb1EEEEEEEEEvNT_6ParamsE)
        /*004c*/ 	.short	0x0380
        /*004e*/ 	.short	0x0700


	//----- nvinfo : EIATTR_SW_WAR
	.align		4
.L_1016:
        /*0050*/ 	.byte	0x04, 0x36
        /*0052*/ 	.short	(.L_1018 - .L_1017)
.L_1017:
        /*0054*/ 	.word	0x00000008
.L_1018:


//--------------------- .nv.info._ZN7cutlass13device_kernelIN5flash22FlashAttnBwdPreprocessIN4cute5tupleIJNS3_1CILi128EEENS5_ILi64EEEEEENS_6half_tEfNS_4arch4Sm90ELb1ELb1EEEEEvNT_6ParamsE --------------------------
	.section	.nv.info._ZN7cutlass13device_kernelIN5flash22FlashAttnBwdPreprocessIN4cute5tupleIJNS3_1CILi128EEENS5_ILi64EEEEEENS_6half_tEfNS_4arch4Sm90ELb1ELb1EEEEEvNT_6ParamsE,"",@"SHT_CUDA_INFO"
	.sectionflags	@""
	.align	4


	//----- nvinfo : EIATTR_CUDA_API_VERSION
	.align		4
        /*0000*/ 	.byte	0x04, 0x37
        /*0002*/ 	.short	(.L_1020 - .L_1019)
.L_1019:
        /*0004*/ 	.word	0x00000082


	//----- nvinfo : EIATTR_KPARAM_INFO
	.align		4
.L_1020:
        /*0008*/ 	.byte	0x04, 0x17
        /*000a*/ 	.short	(.L_1022 - .L_1021)
.L_1021:
        /*000c*/ 	.word	0x00000000
        /*0010*/ 	.short	0x0000
        /*0012*/ 	.short	0x0000
        /*0014*/ 	.byte	0x00, 0xf0, 0xc1, 0x03


	//----- nvinfo : EIATTR_SPARSE_MMA_MASK
	.align		4
.L_1022:
        /*0018*/ 	.byte	0x03, 0x50
        /*001a*/ 	.short	0x0000


	//----- nvinfo : EIATTR_MAXREG_COUNT
	.align		4
        /*001c*/ 	.byte	0x03, 0x1b
        /*001e*/ 	.short	0x0080


	//----- nvinfo : EIATTR_MERCURY_ISA_VERSION
	.align		4
        /*0020*/ 	.byte	0x03, 0x5f
        /*0022*/ 	.short	0x0101


	//----- nvinfo : EIATTR_COOP_GROUP_MASK_REGIDS
	.align		4
        /*0024*/ 	.byte	0x04, 0x29
        /*0026*/ 	.short	(.L_1024 - .L_1023)


	//   ....[0]....
.L_1023:
        /*0028*/ 	.word	0xffffffff


	//   ....[1]....
        /*002c*/ 	.word	0xffffffff


	//   ....[2]....
        /*0030*/ 	.word	0xffffffff


	//   ....[3]....
        /*0034*/ 	.word	0xffffffff


	//   ....[4]....
        /*0038*/ 	.word	0xffffffff


	//   ....[5]....
        /*003c*/ 	.word	0xffffffff


	//   ....[6]....
        /*0040*/ 	.word	0xffffffff


	//   ....[7]....
        /*0044*/ 	.word	0xffffffff


	//   ....[8]....
        /*0048*/ 	.word	0xffffffff


	//   ....[9]....
        /*004c*/ 	.word	0xffffffff


	//   ....[10]....
        /*0050*/ 	.word	0xffffffff


	//   ....[11]....
        /*0054*/ 	.word	0xffffffff


	//----- nvinfo : EIATTR_COOP_GROUP_INSTR_OFFSETS
	.align		4
.L_1024:
        /*0058*/ 	.byte	0x04, 0x28
        /*005a*/ 	.short	(.L_1026 - .L_1025)


	//   ....[0]....
.L_1025:
        /*005c*/ 	.word	0x00001240


	//   ....[1]....
        /*0060*/ 	.word	0x00001260


	//   ....[2]....
        /*0064*/ 	.word	0x00001270


	//   ....[3]....
        /*0068*/ 	.word	0x00001280


	//   ....[4]....
        /*006c*/ 	.word	0x000012b0


	//   ....[5]....
        /*0070*/ 	.word	0x000012e0


	//   ....[6]....
        /*0074*/ 	.word	0x000012f0


	//   ....[7]....
        /*0078*/ 	.word	0x00001300


	//   ....[8]....
        /*007c*/ 	.word	0x00001360


	//   ....[9]....
        /*0080*/ 	.word	0x000013a0


	//   ....[10]....
        /*0084*/ 	.word	0x000013d0


	//   ....[11]....
        /*0088*/ 	.word	0x000013e0


	//----- nvinfo : EIATTR_VRC_CTA_INIT_COUNT
	.align		4
.L_1026:
        /*008c*/ 	.byte	0x02, 0x4a
	.zero		1
	.zero		1


	//----- nvinfo : EIATTR_EXIT_INSTR_OFFSETS
	.align		4
        /*0090*/ 	.byte	0x04, 0x1c
        /*0092*/ 	.short	(.L_1028 - .L_1027)


	//   ....[0]....
.L_1027:
        /*0094*/ 	.word	0x00000280


	//   ....[1]....
        /*0098*/ 	.word	0x000018f0


	//   ....[2]....
        /*009c*/ 	.word	0x00001970


	//----- nvinfo : EIATTR_MAX_THREADS
	.align		4
.L_1028:
        /*00a0*/ 	.byte	0x04, 0x05
        /*00a2*/ 	.short	(.L_1030 - .L_1029)
.L_1029:
        /*00a4*/ 	.word	0x00000100
        /*00a8*/ 	.word	0x00000001
        /*00ac*/ 	.word	0x00000001


	//----- nvinfo : EIATTR_CRS_STACK_SIZE
	.align		4
.L_1030:
        /*00b0*/ 	.byte	0x04, 0x1e
        /*00b2*/ 	.short	(.L_1032 - .L_1031)
.L_1031:
        /*00b4*/ 	.word	0x00000000


	//----- nvinfo : EIATTR_CBANK_PARAM_SIZE
	.align		4
.L_1032:
        /*00b8*/ 	.byte	0x03, 0x19
        /*00ba*/ 	.short	0x00f0


	//----- nvinfo : EIATTR_PARAM_CBANK
	.align		4
        /*00bc*/ 	.byte	0x04, 0x0a
        /*00be*/ 	.short	(.L_1034 - .L_1033)
	.align		4
.L_1033:
        /*00c0*/ 	.word	index@(.nv.constant0._ZN7cutlass13device_kernelIN5flash22FlashAttnBwdPreprocessIN4cute5tupleIJNS3_1CILi128EEENS5_ILi64EEEEEENS_6half_tEfNS_4arch4Sm90ELb1ELb1EEEEEvNT_6ParamsE)
        /*00c4*/ 	.short	0x0380
        /*00c6*/ 	.short	0x00f0


	//----- nvinfo : EIATTR_SW_WAR
	.align		4
.L_1034:
        /*00c8*/ 	.byte	0x04, 0x36
        /*00ca*/ 	.short	(.L_1036 - .L_1035)
.L_1035:
        /*00cc*/ 	.word	0x00000008
.L_1036:


//--------------------- .nv.callgraph             --------------------------
	.section	.nv.callgraph,"",@"SHT_CUDA_CALLGRAPH"
	.align	4
	.sectionentsize	8
	.align		4
        /*0000*/ 	.word	0x00000000
	.align		4
        /*0004*/ 	.word	0xffffffff
	.align		4
        /*0008*/ 	.word	0x00000000
	.align		4
        /*000c*/ 	.word	0xfffffffe
	.align		4
        /*0010*/ 	.word	0x00000000
	.align		4
        /*0014*/ 	.word	0xfffffffd
	.align		4
        /*0018*/ 	.word	0x00000000
	.align		4
        /*001c*/ 	.word	0xfffffffc


//--------------------- .nv.constant4             --------------------------
	.section	.nv.constant4,"a",@progbits
	.align	8
	.align		8
.nv.constant4:
        /*0000*/ 	.dword	_ZN76_INTERNAL_e9716c89_40_flash_bwd_hdim64_fp16_softcapall_sm90_cu_744032ad_28514cuda3std3__45__cpo5beginE
	.align		8
        /*0008*/ 	.dword	_ZN76_INTERNAL_e9716c89_40_flash_bwd_hdim64_fp16_softcapall_sm90_cu_744032ad_28514cuda3std3__45__cpo3endE
	.align		8
        /*0010*/ 	.dword	_ZN76_INTERNAL_e9716c89_40_flash_bwd_hdim64_fp16_softcapall_sm90_cu_744032ad_28514cuda3std3__45__cpo6cbeginE
	.align		8
        /*0018*/ 	.dword	_ZN76_INTERNAL_e9716c89_40_flash_bwd_hdim64_fp16_softcapall_sm90_cu_744032ad_28514cuda3std3__45__cpo4cendE
	.align		8
        /*0020*/ 	.dword	_ZN76_INTERNAL_e9716c89_40_flash_bwd_hdim64_fp16_softcapall_sm90_cu_744032ad_28514cuda3std3__478_GLOBAL__N__e9716c89_40_flash_bwd_hdim64_fp16_softcapall_sm90_cu_744032ad_28516ignoreE
	.align		8
        /*0028*/ 	.dword	_ZN76_INTERNAL_e9716c89_40_flash_bwd_hdim64_fp16_softcapall_sm90_cu_744032ad_28514cuda3std3__419piecewise_constructE
	.align		8
        /*0030*/ 	.dword	_ZN76_INTERNAL_e9716c89_40_flash_bwd_hdim64_fp16_softcapall_sm90_cu_744032ad_28514cuda3std3__48in_placeE
	.align		8
        /*0038*/ 	.dword	_ZN76_INTERNAL_e9716c89_40_flash_bwd_hdim64_fp16_softcapall_sm90_cu_744032ad_28514cuda3std6ranges3__45__cpo4swapE
	.align		8
        /*0040*/ 	.dword	_ZN76_INTERNAL_e9716c89_40_flash_bwd_hdim64_fp16_softcapall_sm90_cu_744032ad_28514cuda3std6ranges3__45__cpo9iter_moveE
	.align		8
        /*0048*/ 	.dword	_ZN76_INTERNAL_e9716c89_40_flash_bwd_hdim64_fp16_softcapall_sm90_cu_744032ad_28514cute7productE
	.align		8
        /*0050*/ 	.dword	_ZN76_INTERNAL_e9716c89_40_flash_bwd_hdim64_fp16_softcapall_sm90_cu_744032ad_28514cute1_E


//--------------------- .text._ZN7cutlass13device_kernelIN5flash11enable_sm90INS1_16FlashAttnBwdSm90INS1_25CollectiveMainloopBwdSm90ILi2ELi2ELi2EN4cute5tupleIJNS5_1CILi1EEES8_S8_EEENS6_IJNS7_ILi128EEESA_NS7_ILi64EEEEEENS_6half_tEfNS_4arch4Sm90ELb0ELb0ELb1ELb0ELb0ELb1ELb0ELb0ELi2ELi1ELi2ELi2ELb0EEENS1_21CollectiveEpilogueBwdISC_SD_SF_Li256ELb0ELb0ELi1EEENS1_19SingleTileSchedulerILb0ELb0ELb0ELi128EEEEEEEEEvNT_6ParamsE --------------------------
	.section	.text._ZN7cutlass13device_kernelIN5flash11enable_sm90INS1_16FlashAttnBwdSm90INS1_25CollectiveMainloopBwdSm90ILi2ELi2ELi2EN4cute5tupleIJNS5_1CILi1EEES8_S8_EEENS6_IJNS7_ILi128EEESA_NS7_ILi64EEEEEENS_6half_tEfNS_4arch4Sm90ELb0ELb0ELb1ELb0ELb0ELb1ELb0ELb0ELi2ELi1ELi2ELi2ELb0EEENS1_21CollectiveEpilogueBwdISC_SD_SF_Li256ELb0ELb0ELi1EEENS1_19SingleTileSchedulerILb0ELb0ELb0ELi128EEEEEEEEEvNT_6ParamsE,"ax",@progbits
	.align	128
.text._ZN7cutlass13device_kernelIN5flash11enable_sm90INS1_16FlashAttnBwdSm90INS1_25CollectiveMainloopBwdSm90ILi2ELi2ELi2EN4cute5tupleIJNS5_1CILi1EEES8_S8_EEENS6_IJNS7_ILi128EEESA_NS7_ILi64EEEEEENS_6half_tEfNS_4arch4Sm90ELb0ELb0ELb1ELb0ELb0ELb1ELb0ELb0ELi2ELi1ELi2ELi2ELb0EEENS1_21CollectiveEpilogueBwdISC_SD_SF_Li256ELb0ELb0ELi1EEENS1_19SingleTileSchedulerILb0ELb0ELb0ELi128EEEEEEEEEvNT_6ParamsE:
        .type           _ZN7cutlass13device_kernelIN5flash11enable_sm90INS1_16FlashAttnBwdSm90INS1_25CollectiveMainloopBwdSm90ILi2ELi2ELi2EN4cute5tupleIJNS5_1CILi1EEES8_S8_EEENS6_IJNS7_ILi128EEESA_NS7_ILi64EEEEEENS_6half_tEfNS_4arch4Sm90ELb0ELb0ELb1ELb0ELb0ELb1ELb0ELb0ELi2ELi1ELi2ELi2ELb0EEENS1_21CollectiveEpilogueBwdISC_SD_SF_Li256ELb0ELb0ELi1EEENS1_19SingleTileSchedulerILb0ELb0ELb0ELi128EEEEEEEEEvNT_6ParamsE,@function
        .size           _ZN7cutlass13device_kernelIN5flash11enable_sm90INS1_16FlashAttnBwdSm90INS1_25CollectiveMainloopBwdSm90ILi2ELi2ELi2EN4cute5tupleIJNS5_1CILi1EEES8_S8_EEENS6_IJNS7_ILi128EEESA_NS7_ILi64EEEEEENS_6half_tEfNS_4arch4Sm90ELb0ELb0ELb1ELb0ELb0ELb1ELb0ELb0ELi2ELi1ELi2ELi2ELb0EEENS1_21CollectiveEpilogueBwdISC_SD_SF_Li256ELb0ELb0ELi1EEENS1_19SingleTileSchedulerILb0ELb0ELb0ELi128EEEEEEEEEvNT_6ParamsE,(.L_x_119 - _ZN7cutlass13device_kernelIN5flash11enable_sm90INS1_16FlashAttnBwdSm90INS1_25CollectiveMainloopBwdSm90ILi2ELi2ELi2EN4cute5tupleIJNS5_1CILi1EEES8_S8_EEENS6_IJNS7_ILi128EEESA_NS7_ILi64EEEEEENS_6half_tEfNS_4arch4Sm90ELb0ELb0ELb1ELb0ELb0ELb1ELb0ELb0ELi2ELi1ELi2ELi2ELb0EEENS1_21CollectiveEpilogueBwdISC_SD_SF_Li256ELb0ELb0ELi1EEENS1_19SingleTileSchedulerILb0ELb0ELb0ELi128EEEEEEEEEvNT_6ParamsE)
        .other          _ZN7cutlass13device_kernelIN5flash11enable_sm90INS1_16FlashAttnBwdSm90INS1_25CollectiveMainloopBwdSm90ILi2ELi2ELi2EN4cute5tupleIJNS5_1CILi1EEES8_S8_EEENS6_IJNS7_ILi128EEESA_NS7_ILi64EEEEEENS_6half_tEfNS_4arch4Sm90ELb0ELb0ELb1ELb0ELb0ELb1ELb0ELb0ELi2ELi1ELi2ELi2ELb0EEENS1_21CollectiveEpilogueBwdISC_SD_SF_Li256ELb0ELb0ELi1EEENS1_19SingleTileSchedulerILb0ELb0ELb0ELi128EEEEEEEEEvNT_6ParamsE,@"STO_CUDA_ENTRY STV_DEFAULT"
_ZN7cutlass13device_kernelIN5flash11enable_sm90INS1_16FlashAttnBwdSm90INS1_25CollectiveMainloopBwdSm90ILi2ELi2ELi2EN4cute5tupleIJNS5_1CILi1EEES8_S8_EEENS6_IJNS7_ILi128EEESA_NS7_ILi64EEEEEENS_6half_tEfNS_4arch4Sm90ELb0ELb0ELb1ELb0ELb0ELb1ELb0ELb0ELi2ELi1ELi2ELi2ELb0EEENS1_21CollectiveEpilogueBwdISC_SD_SF_Li256ELb0ELb0ELi1EEENS1_19SingleTileSchedulerILb0ELb0ELb0ELi128EEEEEEEEEvNT_6ParamsE:
[----:B------:R-:W-:Y:S01]  /*0000*/  LDC R1, c[0x0][0x37c] ;  /* 0x0000df00ff017b82 */ /* 0x000fe20000000800 */
[----:B------:R-:W-:Y:S05]  /*0010*/  EXIT ;  /* 0x000000000000794d */ /* 0x000fea0003800000 */
.L_x_0:
[----:B------:R-:W-:-:S00]  /*0020*/  BRA `(.L_x_0) ;  /* 0xfffffffc00fc7947 */ /* 0x000fc0000383ffff */
[----:B------:R-:W-:-:S00]  /*0030*/  NOP ;  /* 0x0000000000007918 */ /* 0x000fc00000000000 */
        /* <DEDUP_REMOVED lines=12> */
.L_x_119:


//--------------------- .text._ZN7cutlass13device_kernelIN5flash11enable_sm90INS1_16FlashAttnBwdSm90INS1_25CollectiveMainloopBwdSm90ILi2ELi2ELi2EN4cute5tupleIJNS5_1CILi1EEES8_S8_EEENS6_IJNS7_ILi128EEESA_NS7_ILi64EEEEEENS_6half_tEfNS_4arch4Sm90ELb0ELb0ELb1ELb0ELb1ELb1ELb0ELb0ELi2ELi1ELi2ELi2ELb0EEENS1_21CollectiveEpilogueBwdISC_SD_SF_Li256ELb0ELb0ELi1EEENS1_19SingleTileSchedulerILb0ELb0ELb0ELi128EEEEEEEEEvNT_6ParamsE --------------------------
	.section	.text._ZN7cutlass13device_kernelIN5flash11enable_sm90INS1_16FlashAttnBwdSm90INS1_25CollectiveMainloopBwdSm90ILi2ELi2ELi2EN4cute5tupleIJNS5_1CILi1EEES8_S8_EEENS6_IJNS7_ILi128EEESA_NS7_ILi64EEEEEENS_6half_tEfNS_4arch4Sm90ELb0ELb0ELb1ELb0ELb1ELb1ELb0ELb0ELi2ELi1ELi2ELi2ELb0EEENS1_21CollectiveEpilogueBwdISC_SD_SF_Li256ELb0ELb0ELi1EEENS1_19SingleTileSchedulerILb0ELb0ELb0ELi128EEEEEEEEEvNT_6ParamsE,"ax",@progbits
	.align	128
.text._ZN7cutlass13device_kernelIN5flash11enable_sm90INS1_16FlashAttnBwdSm90INS1_25CollectiveMainloopBwdSm90ILi2ELi2ELi2EN4cute5tupleIJNS5_1CILi1EEES8_S8_EEENS6_IJNS7_ILi128EEESA_NS7_ILi64EEEEEENS_6half_tEfNS_4arch4Sm90ELb0ELb0ELb1ELb0ELb1ELb1ELb0ELb0ELi2ELi1ELi2ELi2ELb0EEENS1_21CollectiveEpilogueBwdISC_SD_SF_Li256ELb0ELb0ELi1EEENS1_19SingleTileSchedulerILb0ELb0ELb0ELi128EEEEEEEEEvNT_6ParamsE:
        .type           _ZN7cutlass13device_kernelIN5flash11enable_sm90INS1_16FlashAttnBwdSm90INS1_25CollectiveMainloopBwdSm90ILi2ELi2ELi2EN4cute5tupleIJNS5_1CILi1EEES8_S8_EEENS6_IJNS7_ILi128EEESA_NS7_ILi64EEEEEENS_6half_tEfNS_4arch4Sm90ELb0ELb0ELb1ELb0ELb1ELb1ELb0ELb0ELi2ELi1ELi2ELi2ELb0EEENS1_21CollectiveEpilogueBwdISC_SD_SF_Li256ELb0ELb0ELi1EEENS1_19SingleTileSchedulerILb0ELb0ELb0ELi128EEEEEEEEEvNT_6ParamsE,@function
        .size           _ZN7cutlass13device_kernelIN5flash11enable_sm90INS1_16FlashAttnBwdSm90INS1_25CollectiveMainloopBwdSm90ILi2ELi2ELi2EN4cute5tupleIJNS5_1CILi1EEES8_S8_EEENS6_IJNS7_ILi128EEESA_NS7_ILi64EEEEEENS_6half_tEfNS_4arch4Sm90ELb0ELb0ELb1ELb0ELb1ELb1ELb0ELb0ELi2ELi1ELi2ELi2ELb0EEENS1_21CollectiveEpilogueBwdISC_SD_SF_Li256ELb0ELb0ELi1EEENS1_19SingleTileSchedulerILb0ELb0ELb0ELi128EEEEEEEEEvNT_6ParamsE,(.L_x_120 - _ZN7cutlass13device_kernelIN5flash11enable_sm90INS1_16FlashAttnBwdSm90INS1_25CollectiveMainloopBwdSm90ILi2ELi2ELi2EN4cute5tupleIJNS5_1CILi1EEES8_S8_EEENS6_IJNS7_ILi128EEESA_NS7_ILi64EEEEEENS_6half_tEfNS_4arch4Sm90ELb0ELb0ELb1ELb0ELb1ELb1ELb0ELb0ELi2ELi1ELi2ELi2ELb0EEENS1_21CollectiveEpilogueBwdISC_SD_SF_Li256ELb0ELb0ELi1EEENS1_19SingleTileSchedulerILb0ELb0ELb0ELi128EEEEEEEEEvNT_6ParamsE)
        .other          _ZN7cutlass13device_kernelIN5flash11enable_sm90INS1_16FlashAttnBwdSm90INS1_25CollectiveMainloopBwdSm90ILi2ELi2ELi2EN4cute5tupleIJNS5_1CILi1EEES8_S8_EEENS6_IJNS7_ILi128EEESA_NS7_ILi64EEEEEENS_6half_tEfNS_4arch4Sm90ELb0ELb0ELb1ELb0ELb1ELb1ELb0ELb0ELi2ELi1ELi2ELi2ELb0EEENS1_21CollectiveEpilogueBwdISC_SD_SF_Li256ELb0ELb0ELi1EEENS1_19SingleTileSchedulerILb0ELb0ELb0ELi128EEEEEEEEEvNT_6ParamsE,@"STO_CUDA_ENTRY STV_DEFAULT"
_ZN7cutlass13device_kernelIN5flash11enable_sm90INS1_16FlashAttnBwdSm90INS1_25CollectiveMainloopBwdSm90ILi2ELi2ELi2EN4cute5tupleIJNS5_1CILi1EEES8_S8_EEENS6_IJNS7_ILi128EEESA_NS7_ILi64EEEEEENS_6half_tEfNS_4arch4Sm90ELb0ELb0ELb1ELb0ELb1ELb1ELb0ELb0ELi2ELi1ELi2ELi2ELb0EEENS1_21CollectiveEpilogueBwdISC_SD_SF_Li256ELb0ELb0ELi1EEENS1_19SingleTileSchedulerILb0ELb0ELb0ELi128EEEEEEEEEvNT_6ParamsE:
[----:B------:R-:W-:Y:S01]  /*0000*/  LDC R1, c[0x0][0x37c] ;  /* 0x0000df00ff017b82 */ /* 0x000fe20000000800 */
[----:B------:R-:W-:Y:S05]  /*0010*/  EXIT ;  /* 0x000000000000794d */ /* 0x000fea0003800000 */
.L_x_1:
        /* <DEDUP_REMOVED lines=14> */
.L_x_120:


//--------------------- .text._ZN7cutlass13device_kernelIN5flash11enable_sm90INS1_16FlashAttnBwdSm90INS1_25CollectiveMainloopBwdSm90ILi2ELi2ELi2EN4cute5tupleIJNS5_1CILi1EEES8_S8_EEENS6_IJNS7_ILi128EEESA_NS7_ILi64EEEEEENS_6half_tEfNS_4arch4Sm90ELb0ELb0ELb1ELb0ELb0ELb1ELb0ELb0ELi2ELi1ELi2ELi2ELb0EEENS1_24CollectiveEpilogueBwdGQAISC_fSF_Li256ELb0ELb0EEENS1_19SingleTileSchedulerILb0ELb0ELb0ELi128EEEEEEEEEvNT_6ParamsE --------------------------
	.section	.text._ZN7cutlass13device_kernelIN5flash11enable_sm90INS1_16FlashAttnBwdSm90INS1_25CollectiveMainloopBwdSm90ILi2ELi2ELi2EN4cute5tupleIJNS5_1CILi1EEES8_S8_EEENS6_IJNS7_ILi128EEESA_NS7_ILi64EEEEEENS_6half_tEfNS_4arch4Sm90ELb0ELb0ELb1ELb0ELb0ELb1ELb0ELb0ELi2ELi1ELi2ELi2ELb0EEENS1_24CollectiveEpilogueBwdGQAISC_fSF_Li256ELb0ELb0EEENS1_19SingleTileSchedulerILb0ELb0ELb0ELi128EEEEEEEEEvNT_6ParamsE,"ax",@progbits
	.align	128
.text._ZN7cutlass13device_kernelIN5flash11enable_sm90INS1_16FlashAttnBwdSm90INS1_25CollectiveMainloopBwdSm90ILi2ELi2ELi2EN4cute5tupleIJNS5_1CILi1EEES8_S8_EEENS6_IJNS7_ILi128EEESA_NS7_ILi64EEEEEENS_6half_tEfNS_4arch4Sm90ELb0ELb0ELb1ELb0ELb0ELb1ELb0ELb0ELi2ELi1ELi2ELi2ELb0EEENS1_24CollectiveEpilogueBwdGQAISC_fSF_Li256ELb0ELb0EEENS1_19SingleTileSchedulerILb0ELb0ELb0ELi128EEEEEEEEEvNT_6ParamsE:
        .type           _ZN7cutlass13device_kernelIN5flash11enable_sm90INS1_16FlashAttnBwdSm90INS1_25CollectiveMainloopBwdSm90ILi2ELi2ELi2EN4cute5tupleIJNS5_1CILi1EEES8_S8_EEENS6_IJNS7_ILi128EEESA_NS7_ILi64EEEEEENS_6half_tEfNS_4arch4Sm90ELb0ELb0ELb1ELb0ELb0ELb1ELb0ELb0ELi2ELi1ELi2ELi2ELb0EEENS1_24CollectiveEpilogueBwdGQAISC_fSF_Li256ELb0ELb0EEENS1_19SingleTileSchedulerILb0ELb0ELb0ELi128EEEEEEEEEvNT_6ParamsE,@function
        .size           _ZN7cutlass13device_kernelIN5flash11enable_sm90INS1_16FlashAttnBwdSm90INS1_25CollectiveMainloopBwdSm90ILi2ELi2ELi2EN4cute5tupleIJNS5_1CILi1EEES8_S8_EEENS6_IJNS7_ILi128EEESA_NS7_ILi64EEEEEENS_6half_tEfNS_4arch4Sm90ELb0ELb0ELb1ELb0ELb0ELb1ELb0ELb0ELi2ELi1ELi2ELi2ELb0EEENS1_24CollectiveEpilogueBwdGQAISC_fSF_Li256ELb0ELb0EEENS1_19SingleTileSchedulerILb0ELb0ELb0ELi128EEEEEEEEEvNT_6ParamsE,(.L_x_121 - _ZN7cutlass13device_kernelIN5flash11enable_sm90INS1_16FlashAttnBwdSm90INS1_25CollectiveMainloopBwdSm90ILi2ELi2ELi2EN4cute5tupleIJNS5_1CILi1EEES8_S8_EEENS6_IJNS7_ILi128EEESA_NS7_ILi64EEEEEENS_6half_tEfNS_4arch4Sm90ELb0ELb0ELb1ELb0ELb0ELb1ELb0ELb0ELi2ELi1ELi2ELi2ELb0EEENS1_24CollectiveEpilogueBwdGQAISC_fSF_Li256ELb0ELb0EEENS1_19SingleTileSchedulerILb0ELb0ELb0ELi128EEEEEEEEEvNT_6ParamsE)
        .other          _ZN7cutlass13device_kernelIN5flash11enable_sm90INS1_16FlashAttnBwdSm90INS1_25CollectiveMainloopBwdSm90ILi2ELi2ELi2EN4cute5tupleIJNS5_1CILi1EEES8_S8_EEENS6_IJNS7_ILi128EEESA_NS7_ILi64EEEEEENS_6half_tEfNS_4arch4Sm90ELb0ELb0ELb1ELb0ELb0ELb1ELb0ELb0ELi2ELi1ELi2ELi2ELb0EEENS1_24CollectiveEpilogueBwdGQAISC_fSF_Li256ELb0ELb0EEENS1_19SingleTileSchedulerILb0ELb0ELb0ELi128EEEEEEEEEvNT_6ParamsE,@"STO_CUDA_ENTRY STV_DEFAULT"
_ZN7cutlass13device_kernelIN5flash11enable_sm90INS1_16FlashAttnBwdSm90INS1_25CollectiveMainloopBwdSm90ILi2ELi2ELi2EN4cute5tupleIJNS5_1CILi1EEES8_S8_EEENS6_IJNS7_ILi128EEESA_NS7_ILi64EEEEEENS_6half_tEfNS_4arch4Sm90ELb0ELb0ELb1ELb0ELb0ELb1ELb0ELb0ELi2ELi1ELi2ELi2ELb0EEENS1_24CollectiveEpilogueBwdGQAISC_fSF_Li256ELb0ELb0EEENS1_19SingleTileSchedulerILb0ELb0ELb0ELi128EEEEEEEEEvNT_6ParamsE:
[----:B------:R-:W-:Y:S01]  /*0000*/  LDC R1, c[0x0][0x37c] ;  /* 0x0000df00ff017b82 */ /* 0x000fe20000000800 */
[----:B------:R-:W-:Y:S05]  /*0010*/  EXIT ;  /* 0x000000000000794d */ /* 0x000fea0003800000 */
.L_x_2:
        /* <DEDUP_REMOVED lines=14> */
.L_x_121:


//--------------------- .text._ZN7cutlass13device_kernelIN5flash11enable_sm90INS1_16FlashAttnBwdSm90INS1_25CollectiveMainloopBwdSm90ILi2ELi2ELi2EN4cute5tupleIJNS5_1CILi1EEES8_S8_EEENS6_IJNS7_ILi128EEESA_NS7_ILi64EEEEEENS_6half_tEfNS_4arch4Sm90ELb0ELb0ELb1ELb0ELb1ELb1ELb0ELb0ELi2ELi1ELi2ELi2ELb0EEENS1_24CollectiveEpilogueBwdGQAISC_fSF_Li256ELb0ELb1EEENS1_19SingleTileSchedulerILb0ELb0ELb0ELi128EEEEEEEEEvNT_6ParamsE --------------------------
	.section	.text._ZN7cutlass13device_kernelIN5flash11enable_sm90INS1_16FlashAttnBwdSm90INS1_25CollectiveMainloopBwdSm90ILi2ELi2ELi2EN4cute5tupleIJNS5_1CILi1EEES8_S8_EEENS6_IJNS7_ILi128EEESA_NS7_ILi64EEEEEENS_6half_tEfNS_4arch4Sm90ELb0ELb0ELb1ELb0ELb1ELb1ELb0ELb0ELi2ELi1ELi2ELi2ELb0EEENS1_24CollectiveEpilogueBwdGQAISC_fSF_Li256ELb0ELb1EEENS1_19SingleTileSchedulerILb0ELb0ELb0ELi128EEEEEEEEEvNT_6ParamsE,"ax",@progbits
	.align	128
.text._ZN7cutlass13device_kernelIN5flash11enable_sm90INS1_16FlashAttnBwdSm90INS1_25CollectiveMainloopBwdSm90ILi2ELi2ELi2EN4cute5tupleIJNS5_1CILi1EEES8_S8_EEENS6_IJNS7_ILi128EEESA_NS7_ILi64EEEEEENS_6half_tEfNS_4arch4Sm90ELb0ELb0ELb1ELb0ELb1ELb1ELb0ELb0ELi2ELi1ELi2ELi2ELb0EEENS1_24CollectiveEpilogueBwdGQAISC_fSF_Li256ELb0ELb1EEENS1_19SingleTileSchedulerILb0ELb0ELb0ELi128EEEEEEEEEvNT_6ParamsE:
        .type           _ZN7cutlass13device_kernelIN5flash11enable_sm90INS1_16FlashAttnBwdSm90INS1_25CollectiveMainloopBwdSm90ILi2ELi2ELi2EN4cute5tupleIJNS5_1CILi1EEES8_S8_EEENS6_IJNS7_ILi128EEESA_NS7_ILi64EEEEEENS_6half_tEfNS_4arch4Sm90ELb0ELb0ELb1ELb0ELb1ELb1ELb0ELb0ELi2ELi1ELi2ELi2ELb0EEENS1_24CollectiveEpilogueBwdGQAISC_fSF_Li256ELb0ELb1EEENS1_19SingleTileSchedulerILb0ELb0ELb0ELi128EEEEEEEEEvNT_6ParamsE,@function
        .size           _ZN7cutlass13device_kernelIN5flash11enable_sm90INS1_16FlashAttnBwdSm90INS1_25CollectiveMainloopBwdSm90ILi2ELi2ELi2EN4cute5tupleIJNS5_1CILi1EEES8_S8_EEENS6_IJNS7_ILi128EEESA_NS7_ILi64EEEEEENS_6half_tEfNS_4arch4Sm90ELb0ELb0ELb1ELb0ELb1ELb1ELb0ELb0ELi2ELi1ELi2ELi2ELb0EEENS1_24CollectiveEpilogueBwdGQAISC_fSF_Li256ELb0ELb1EEENS1_19SingleTileSchedulerILb0ELb0ELb0ELi128EEEEEEEEEvNT_6ParamsE,(.L_x_122 - _ZN7cutlass13device_kernelIN5flash11enable_sm90INS1_16FlashAttnBwdSm90INS1_25CollectiveMainloopBwdSm90ILi2ELi2ELi2EN4cute5tupleIJNS5_1CILi1EEES8_S8_EEENS6_IJNS7_ILi128EEESA_NS7_ILi64EEEEEENS_6half_tEfNS_4arch4Sm90ELb0ELb0ELb1ELb0ELb1ELb1ELb0ELb0ELi2ELi1ELi2ELi2ELb0EEENS1_24CollectiveEpilogueBwdGQAISC_fSF_Li256ELb0ELb1EEENS1_19SingleTileSchedulerILb0ELb0ELb0ELi128EEEEEEEEEvNT_6ParamsE)
        .other          _ZN7cutlass13device_kernelIN5flash11enable_sm90INS1_16FlashAttnBwdSm90INS1_25CollectiveMainloopBwdSm90ILi2ELi2ELi2EN4cute5tupleIJNS5_1CILi1EEES8_S8_EEENS6_IJNS7_ILi128EEESA_NS7_ILi64EEEEEENS_6half_tEfNS_4arch4Sm90ELb0ELb0ELb1ELb0ELb1ELb1ELb0ELb0ELi2ELi1ELi2ELi2ELb0EEENS1_24CollectiveEpilogueBwdGQAISC_fSF_Li256ELb0ELb1EEENS1_19SingleTileSchedulerILb0ELb0ELb0ELi128EEEEEEEEEvNT_6ParamsE,@"STO_CUDA_ENTRY STV_DEFAULT"
_ZN7cutlass13device_kernelIN5flash11enable_sm90INS1_16FlashAttnBwdSm90INS1_25CollectiveMainloopBwdSm90ILi2ELi2ELi2EN4cute5tupleIJNS5_1CILi1EEES8_S8_EEENS6_IJNS7_ILi128EEESA_NS7_ILi64EEEEEENS_6half_tEfNS_4arch4Sm90ELb0ELb0ELb1ELb0ELb1ELb1ELb0ELb0ELi2ELi1ELi2ELi2ELb0EEENS1_24CollectiveEpilogueBwdGQAISC_fSF_Li256ELb0ELb1EEENS1_19SingleTileSchedulerILb0ELb0ELb0ELi128EEEEEEEEEvNT_6ParamsE:
[----:B------:R-:W-:Y:S01]  /*0000*/  LDC R1, c[0x0][0x37c] ;  /* 0x0000df00ff017b82 */ /* 0x000fe20000000800 */
[----:B------:R-:W-:Y:S05]  /*0010*/  EXIT ;  /* 0x000000000000794d */ /* 0x000fea0003800000 */
.L_x_3:
        /* <DEDUP_REMOVED lines=14> */
.L_x_122:


//--------------------- .text._ZN7cutlass13device_kernelIN5flash11enable_sm90INS1_16FlashAttnBwdSm90INS1_25CollectiveMainloopBwdSm90ILi2ELi2ELi2EN4cute5tupleIJNS5_1CILi1EEES8_S8_EEENS6_IJNS7_ILi128EEESA_NS7_ILi64EEEEEENS_6half_tEfNS_4arch4Sm90ELb0ELb0ELb1ELb1ELb0ELb1ELb0ELb0ELi2ELi1ELi2ELi2ELb0EEENS1_21CollectiveEpilogueBwdISC_SD_SF_Li256ELb1ELb0ELi1EEENS1_19SingleTileSchedulerILb1ELb0ELb0ELi128EEEEEEEEEvNT_6ParamsE --------------------------
	.section	.text._ZN7cutlass13device_kernelIN5flash11enable_sm90INS1_16FlashAttnBwdSm90INS1_25CollectiveMainloopBwdSm90ILi2ELi2ELi2EN4cute5tupleIJNS5_1CILi1EEES8_S8_EEENS6_IJNS7_ILi128EEESA_NS7_ILi64EEEEEENS_6half_tEfNS_4arch4Sm90ELb0ELb0ELb1ELb1ELb0ELb1ELb0ELb0ELi2ELi1ELi2ELi2ELb0EEENS1_21CollectiveEpilogueBwdISC_SD_SF_Li256ELb1ELb0ELi1EEENS1_19SingleTileSchedulerILb1ELb0ELb0ELi128EEEEEEEEEvNT_6ParamsE,"ax",@progbits
	.align	128
.text._ZN7cutlass13device_kernelIN5flash11enable_sm90INS1_16FlashAttnBwdSm90INS1_25CollectiveMainloopBwdSm90ILi2ELi2ELi2EN4cute5tupleIJNS5_1CILi1EEES8_S8_EEENS6_IJNS7_ILi128EEESA_NS7_ILi64EEEEEENS_6half_tEfNS_4arch4Sm90ELb0ELb0ELb1ELb1ELb0ELb1ELb0ELb0ELi2ELi1ELi2ELi2ELb0EEENS1_21CollectiveEpilogueBwdISC_SD_SF_Li256ELb1ELb0ELi1EEENS1_19SingleTileSchedulerILb1ELb0ELb0ELi128EEEEEEEEEvNT_6ParamsE:
        .type           _ZN7cutlass13device_kernelIN5flash11enable_sm90INS1_16FlashAttnBwdSm90INS1_25CollectiveMainloopBwdSm90ILi2ELi2ELi2EN4cute5tupleIJNS5_1CILi1EEES8_S8_EEENS6_IJNS7_ILi128EEESA_NS7_ILi64EEEEEENS_6half_tEfNS_4arch4Sm90ELb0ELb0ELb1ELb1ELb0ELb1ELb0ELb0ELi2ELi1ELi2ELi2ELb0EEENS1_21CollectiveEpilogueBwdISC_SD_SF_Li256ELb1ELb0ELi1EEENS1_19SingleTileSchedulerILb1ELb0ELb0ELi128EEEEEEEEEvNT_6ParamsE,@function
        .size           _ZN7cutlass13device_kernelIN5flash11enable_sm90INS1_16FlashAttnBwdSm90INS1_25CollectiveMainloopBwdSm90ILi2ELi2ELi2EN4cute5tupleIJNS5_1CILi1EEES8_S8_EEENS6_IJNS7_ILi128EEESA_NS7_ILi64EEEEEENS_6half_tEfNS_4arch4Sm90ELb0ELb0ELb1ELb1ELb0ELb1ELb0ELb0ELi2ELi1ELi2ELi2ELb0EEENS1_21CollectiveEpilogueBwdISC_SD_SF_Li256ELb1ELb0ELi1EEENS1_19SingleTileSchedulerILb1ELb0ELb0ELi128EEEEEEEEEvNT_6ParamsE,(.L_x_123 - _ZN7cutlass13device_kernelIN5flash11enable_sm90INS1_16FlashAttnBwdSm90INS1_25CollectiveMainloopBwdSm90ILi2ELi2ELi2EN4cute5tupleIJNS5_1CILi1EEES8_S8_EEENS6_IJNS7_ILi128EEESA_NS7_ILi64EEEEEENS_6half_tEfNS_4arch4Sm90ELb0ELb0ELb1ELb1ELb0ELb1ELb0ELb0ELi2ELi1ELi2ELi2ELb0EEENS1_21CollectiveEpilogueBwdISC_SD_SF_Li256ELb1ELb0ELi1EEENS1_19SingleTileSchedulerILb1ELb0ELb0ELi128EEEEEEEEEvNT_6ParamsE)
        .other          _ZN7cutlass13device_kernelIN5flash11enable_sm90INS1_16FlashAttnBwdSm90INS1_25CollectiveMainloopBwdSm90ILi2ELi2ELi2EN4cute5tupleIJNS5_1CILi1EEES8_S8_EEENS6_IJNS7_ILi128EEESA_NS7_ILi64EEEEEENS_6half_tEfNS_4arch4Sm90ELb0ELb0ELb1ELb1ELb0ELb1ELb0ELb0ELi2ELi1ELi2ELi2ELb0EEENS1_21CollectiveEpilogueBwdISC_SD_SF_Li256ELb1ELb0ELi1EEENS1_19SingleTileSchedulerILb1ELb0ELb0ELi128EEEEEEEEEvNT_6ParamsE,@"STO_CUDA_ENTRY STV_DEFAULT"
_ZN7cutlass13device_kernelIN5flash11enable_sm90INS1_16FlashAttnBwdSm90INS1_25CollectiveMainloopBwdSm90ILi2ELi2ELi2EN4cute5tupleIJNS5_1CILi1EEES8_S8_EEENS6_IJNS7_ILi128EEESA_NS7_ILi64EEEEEENS_6half_tEfNS_4arch4Sm90ELb0ELb0ELb1ELb1ELb0ELb1ELb0ELb0ELi2ELi1ELi2ELi2ELb0EEENS1_21CollectiveEpilogueBwdISC_SD_SF_Li256ELb1ELb0ELi1EEENS1_19SingleTileSchedulerILb1ELb0ELb0ELi128EEEEEEEEEvNT_6ParamsE:
[----:B------:R-:W-:Y:S01]  /*0000*/  LDC R1, c[0x0][0x37c] ;  /* 0x0000df00ff017b82 */ /* 0x000fe20000000800 */
[----:B------:R-:W-:Y:S05]  /*0010*/  EXIT ;  /* 0x000000000000794d */ /* 0x000fea0003800000 */
.L_x_4:
        /* <DEDUP_REMOVED lines=14> */
.L_x_123:


//--------------------- .text._ZN7cutlass13device_kernelIN5flash11enable_sm90INS1_16FlashAttnBwdSm90INS1_25CollectiveMainloopBwdSm90ILi2ELi2ELi2EN4cute5tupleIJNS5_1CILi1EEES8_S8_EEENS6_IJNS7_ILi128EEESA_NS7_ILi64EEEEEENS_6half_tEfNS_4arch4Sm90ELb0ELb0ELb1ELb1ELb1ELb1ELb0ELb0ELi2ELi1ELi2ELi2ELb0EEENS1_21CollectiveEpilogueBwdISC_SD_SF_Li256ELb1ELb0ELi1EEENS1_19SingleTileSchedulerILb1ELb0ELb0ELi128EEEEEEEEEvNT_6ParamsE --------------------------
	.section	.text._ZN7cutlass13device_kernelIN5flash11enable_sm90INS1_16FlashAttnBwdSm90INS1_25CollectiveMainloopBwdSm90ILi2ELi2ELi2EN4cute5tupleIJNS5_1CILi1EEES8_S8_EEENS6_IJNS7_ILi128EEESA_NS7_ILi64EEEEEENS_6half_tEfNS_4arch4Sm90ELb0ELb0ELb1ELb1ELb1ELb1ELb0ELb0ELi2ELi1ELi2ELi2ELb0EEENS1_21CollectiveEpilogueBwdISC_SD_SF_Li256ELb1ELb0ELi1EEENS1_19SingleTileSchedulerILb1ELb0ELb0ELi128EEEEEEEEEvNT_6ParamsE,"ax",@progbits
	.align	128
.text._ZN7cutlass13device_kernelIN5flash11enable_sm90INS1_16FlashAttnBwdSm90INS1_25CollectiveMainloopBwdSm90ILi2ELi2ELi2EN4cute5tupleIJNS5_1CILi1EEES8_S8_EEENS6_IJNS7_ILi128EEESA_NS7_ILi64EEEEEENS_6half_tEfNS_4arch4Sm90ELb0ELb0ELb1ELb1ELb1ELb1ELb0ELb0ELi2ELi1ELi2ELi2ELb0EEENS1_21CollectiveEpilogueBwdISC_SD_SF_Li256ELb1ELb0ELi1EEENS1_19SingleTileSchedulerILb1ELb0ELb0ELi128EEEEEEEEEvNT_6ParamsE:
        .type           _ZN7cutlass13device_kernelIN5flash11enable_sm90INS1_16FlashAttnBwdSm90INS1_25CollectiveMainloopBwdSm90ILi2ELi2ELi2EN4cute5tupleIJNS5_1CILi1EEES8_S8_EEENS6_IJNS7_ILi128EEESA_NS7_ILi64EEEEEENS_6half_tEfNS_4arch4Sm90ELb0ELb0ELb1ELb1ELb1ELb1ELb0ELb0ELi2ELi1ELi2ELi2ELb0EEENS1_21CollectiveEpilogueBwdISC_SD_SF_Li256ELb1ELb0ELi1EEENS1_19SingleTileSchedulerILb1ELb0ELb0ELi128EEEEEEEEEvNT_6ParamsE,@function
        .size           _ZN7cutlass13device_kernelIN5flash11enable_sm90INS1_16FlashAttnBwdSm90INS1_25CollectiveMainloopBwdSm90ILi2ELi2ELi2EN4cute5tupleIJNS5_1CILi1EEES8_S8_EEENS6_IJNS7_ILi128EEESA_NS7_ILi64EEEEEENS_6half_tEfNS_4arch4Sm90ELb0ELb0ELb1ELb1ELb1ELb1ELb0ELb0ELi2ELi1ELi2ELi2ELb0EEENS1_21CollectiveEpilogueBwdISC_SD_SF_Li256ELb1ELb0ELi1EEENS1_19SingleTileSchedulerILb1ELb0ELb0ELi128EEEEEEEEEvNT_6ParamsE,(.L_x_124 - _ZN7cutlass13device_kernelIN5flash11enable_sm90INS1_16FlashAttnBwdSm90INS1_25CollectiveMainloopBwdSm90ILi2ELi2ELi2EN4cute5tupleIJNS5_1CILi1EEES8_S8_EEENS6_IJNS7_ILi128EEESA_NS7_ILi64EEEEEENS_6half_tEfNS_4arch4Sm90ELb0ELb0ELb1ELb1ELb1ELb1ELb0ELb0ELi2ELi1ELi2ELi2ELb0EEENS1_21CollectiveEpilogueBwdISC_SD_SF_Li256ELb1ELb0ELi1EEENS1_19SingleTileSchedulerILb1ELb0ELb0ELi128EEEEEEEEEvNT_6ParamsE)
        .other          _ZN7cutlass13device_kernelIN5flash11enable_sm90INS1_16FlashAttnBwdSm90INS1_25CollectiveMainloopBwdSm90ILi2ELi2ELi2EN4cute5tupleIJNS5_1CILi1EEES8_S8_EEENS6_IJNS7_ILi128EEESA_NS7_ILi64EEEEEENS_6half_tEfNS_4arch4Sm90ELb0ELb0ELb1ELb1ELb1ELb1ELb0ELb0ELi2ELi1ELi2ELi2ELb0EEENS1_21CollectiveEpilogueBwdISC_SD_SF_Li256ELb1ELb0ELi1EEENS1_19SingleTileSchedulerILb1ELb0ELb0ELi128EEEEEEEEEvNT_6ParamsE,@"STO_CUDA_ENTRY STV_DEFAULT"
_ZN7cutlass13device_kernelIN5flash11enable_sm90INS1_16FlashAttnBwdSm90INS1_25CollectiveMainloopBwdSm90ILi2ELi2ELi2EN4cute5tupleIJNS5_1CILi1EEES8_S8_EEENS6_IJNS7_ILi128EEESA_NS7_ILi64EEEEEENS_6half_tEfNS_4arch4Sm90ELb0ELb0ELb1ELb1ELb1ELb1ELb0ELb0ELi2ELi1ELi2ELi2ELb0EEENS1_21CollectiveEpilogueBwdISC_SD_SF_Li256ELb1ELb0ELi1EEENS1_19SingleTileSchedulerILb1ELb0ELb0ELi128EEEEEEEEEvNT_6ParamsE:
[----:B------:R-:W-:Y:S01]  /*0000*/  LDC R1, c[0x0][0x37c] ;  /* 0x0000df00ff017b82 */ /* 0x000fe20000000800 */
[----:B------:R-:W-:Y:S05]  /*0010*/  EXIT ;  /* 0x000000000000794d */ /* 0x000fea0003800000 */
.L_x_5:
        /* <DEDUP_REMOVED lines=14> */
.L_x_124:


//--------------------- .text._ZN7cutlass13device_kernelIN5flash11enable_sm90INS1_16FlashAttnBwdSm90INS1_25CollectiveMainloopBwdSm90ILi2ELi2ELi2EN4cute5tupleIJNS5_1CILi1EEES8_S8_EEENS6_IJNS7_ILi128EEESA_NS7_ILi64EEEEEENS_6half_tEfNS_4arch4Sm90ELb0ELb0ELb1ELb1ELb0ELb1ELb0ELb0ELi2ELi1ELi2ELi2ELb0EEENS1_24CollectiveEpilogueBwdGQAISC_fSF_Li256ELb1ELb0EEENS1_19SingleTileSchedulerILb1ELb0ELb0ELi128EEEEEEEEEvNT_6ParamsE --------------------------
	.section	.text._ZN7cutlass13device_kernelIN5flash11enable_sm90INS1_16FlashAttnBwdSm90INS1_25CollectiveMainloopBwdSm90ILi2ELi2ELi2EN4cute5tupleIJNS5_1CILi1EEES8_S8_EEENS6_IJNS7_ILi128EEESA_NS7_ILi64EEEEEENS_6half_tEfNS_4arch4Sm90ELb0ELb0ELb1ELb1ELb0ELb1ELb0ELb0ELi2ELi1ELi2ELi2ELb0EEENS1_24CollectiveEpilogueBwdGQAISC_fSF_Li256ELb1ELb0EEENS1_19SingleTileSchedulerILb1ELb0ELb0ELi128EEEEEEEEEvNT_6ParamsE,"ax",@progbits
	.align	128
.text._ZN7cutlass13device_kernelIN5flash11enable_sm90INS1_16FlashAttnBwdSm90INS1_25CollectiveMainloopBwdSm90ILi2ELi2ELi2EN4cute5tupleIJNS5_1CILi1EEES8_S8_EEENS6_IJNS7_ILi128EEESA_NS7_ILi64EEEEEENS_6half_tEfNS_4arch4Sm90ELb0ELb0ELb1ELb1ELb0ELb1ELb0ELb0ELi2ELi1ELi2ELi2ELb0EEENS1_24CollectiveEpilogueBwdGQAISC_fSF_Li256ELb1ELb0EEENS1_19SingleTileSchedulerILb1ELb0ELb0ELi128EEEEEEEEEvNT_6ParamsE:
        .type           _ZN7cutlass13device_kernelIN5flash11enable_sm90INS1_16FlashAttnBwdSm90INS1_25CollectiveMainloopBwdSm90ILi2ELi2ELi2EN4cute5tupleIJNS5_1CILi1EEES8_S8_EEENS6_IJNS7_ILi128EEESA_NS7_ILi64EEEEEENS_6half_tEfNS_4arch4Sm90ELb0ELb0ELb1ELb1ELb0ELb1ELb0ELb0ELi2ELi1ELi2ELi2ELb0EEENS1_24CollectiveEpilogueBwdGQAISC_fSF_Li256ELb1ELb0EEENS1_19SingleTileSchedulerILb1ELb0ELb0ELi128EEEEEEEEEvNT_6ParamsE,@function
        .size           _ZN7cutlass13device_kernelIN5flash11enable_sm90INS1_16FlashAttnBwdSm90INS1_25CollectiveMainloopBwdSm90ILi2ELi2ELi2EN4cute5tupleIJNS5_1CILi1EEES8_S8_EEENS6_IJNS7_ILi128EEESA_NS7_ILi64EEEEEENS_6half_tEfNS_4arch4Sm90ELb0ELb0ELb1ELb1ELb0ELb1ELb0ELb0ELi2ELi1ELi2ELi2ELb0EEENS1_24CollectiveEpilogueBwdGQAISC_fSF_Li256ELb1ELb0EEENS1_19SingleTileSchedulerILb1ELb0ELb0ELi128EEEEEEEEEvNT_6ParamsE,(.L_x_125 - _ZN7cutlass13device_kernelIN5flash11enable_sm90INS1_16FlashAttnBwdSm90INS1_25CollectiveMainloopBwdSm90ILi2ELi2ELi2EN4cute5tupleIJNS5_1CILi1EEES8_S8_EEENS6_IJNS7_ILi128EEESA_NS7_ILi64EEEEEENS_6half_tEfNS_4arch4Sm90ELb0ELb0ELb1ELb1ELb0ELb1ELb0ELb0ELi2ELi1ELi2ELi2ELb0EEENS1_24CollectiveEpilogueBwdGQAISC_fSF_Li256ELb1ELb0EEENS1_19SingleTileSchedulerILb1ELb0ELb0ELi128EEEEEEEEEvNT_6ParamsE)
        .other          _ZN7cutlass13device_kernelIN5flash11enable_sm90INS1_16FlashAttnBwdSm90INS1_25CollectiveMainloopBwdSm90ILi2ELi2ELi2EN4cute5tupleIJNS5_1CILi1EEES8_S8_EEENS6_IJNS7_ILi128EEESA_NS7_ILi64EEEEEENS_6half_tEfNS_4arch4Sm90ELb0ELb0ELb1ELb1ELb0ELb1ELb0ELb0ELi2ELi1ELi2ELi2ELb0EEENS1_24CollectiveEpilogueBwdGQAISC_fSF_Li256ELb1ELb0EEENS1_19SingleTileSchedulerILb1ELb0ELb0ELi128EEEEEEEEEvNT_6ParamsE,@"STO_CUDA_ENTRY STV_DEFAULT"
_ZN7cutlass13device_kernelIN5flash11enable_sm90INS1_16FlashAttnBwdSm90INS1_25CollectiveMainloopBwdSm90ILi2ELi2ELi2EN4cute5tupleIJNS5_1CILi1EEES8_S8_EEENS6_IJNS7_ILi128EEESA_NS7_ILi64EEEEEENS_6half_tEfNS_4arch4Sm90ELb0ELb0ELb1ELb1ELb0ELb1ELb0ELb0ELi2ELi1ELi2ELi2ELb0EEENS1_24CollectiveEpilogueBwdGQAISC_fSF_Li256ELb1ELb0EEENS1_19SingleTileSchedulerILb1ELb0ELb0ELi128EEEEEEEEEvNT_6ParamsE:
[----:B------:R-:W-:Y:S01]  /*0000*/  LDC R1, c[0x0][0x37c] ;  /* 0x0000df00ff017b82 */ /* 0x000fe20000000800 */
[----:B------:R-:W-:Y:S05]  /*0010*/  EXIT ;  /* 0x000000000000794d */ /* 0x000fea0003800000 */
.L_x_6:
        /* <DEDUP_REMOVED lines=14> */
.L_x_125:


//--------------------- .text._ZN7cutlass13device_kernelIN5flash11enable_sm90INS1_16FlashAttnBwdSm90INS1_25CollectiveMainloopBwdSm90ILi2ELi2ELi2EN4cute5tupleIJNS5_1CILi1EEES8_S8_EEENS6_IJNS7_ILi128EEESA_NS7_ILi64EEEEEENS_6half_tEfNS_4arch4Sm90ELb0ELb0ELb1ELb1ELb1ELb1ELb0ELb0ELi2ELi1ELi2ELi2ELb0EEENS1_24CollectiveEpilogueBwdGQAISC_fSF_Li256ELb1ELb1EEENS1_19SingleTileSchedulerILb1ELb0ELb0ELi128EEEEEEEEEvNT_6ParamsE --------------------------
	.section	.text._ZN7cutlass13device_kernelIN5flash11enable_sm90INS1_16FlashAttnBwdSm90INS1_25CollectiveMainloopBwdSm90ILi2ELi2ELi2EN4cute5tupleIJNS5_1CILi1EEES8_S8_EEENS6_IJNS7_ILi128EEESA_NS7_ILi64EEEEEENS_6half_tEfNS_4arch4Sm90ELb0ELb0ELb1ELb1ELb1ELb1ELb0ELb0ELi2ELi1ELi2ELi2ELb0EEENS1_24CollectiveEpilogueBwdGQAISC_fSF_Li256ELb1ELb1EEENS1_19SingleTileSchedulerILb1ELb0ELb0ELi128EEEEEEEEEvNT_6ParamsE,"ax",@progbits
	.align	128
.text._ZN7cutlass13device_kernelIN5flash11enable_sm90INS1_16FlashAttnBwdSm90INS1_25CollectiveMainloopBwdSm90ILi2ELi2ELi2EN4cute5tupleIJNS5_1CILi1EEES8_S8_EEENS6_IJNS7_ILi128EEESA_NS7_ILi64EEEEEENS_6half_tEfNS_4arch4Sm90ELb0ELb0ELb1ELb1ELb1ELb1ELb0ELb0ELi2ELi1ELi2ELi2ELb0EEENS1_24CollectiveEpilogueBwdGQAISC_fSF_Li256ELb1ELb1EEENS1_19SingleTileSchedulerILb1ELb0ELb0ELi128EEEEEEEEEvNT_6ParamsE:
        .type           _ZN7cutlass13device_kernelIN5flash11enable_sm90INS1_16FlashAttnBwdSm90INS1_25CollectiveMainloopBwdSm90ILi2ELi2ELi2EN4cute5tupleIJNS5_1CILi1EEES8_S8_EEENS6_IJNS7_ILi128EEESA_NS7_ILi64EEEEEENS_6half_tEfNS_4arch4Sm90ELb0ELb0ELb1ELb1ELb1ELb1ELb0ELb0ELi2ELi1ELi2ELi2ELb0EEENS1_24CollectiveEpilogueBwdGQAISC_fSF_Li256ELb1ELb1EEENS1_19SingleTileSchedulerILb1ELb0ELb0ELi128EEEEEEEEEvNT_6ParamsE,@function
        .size           _ZN7cutlass13device_kernelIN5flash11enable_sm90INS1_16FlashAttnBwdSm90INS1_25CollectiveMainloopBwdSm90ILi2ELi2ELi2EN4cute5tupleIJNS5_1CILi1EEES8_S8_EEENS6_IJNS7_ILi128EEESA_NS7_ILi64EEEEEENS_6half_tEfNS_4arch4Sm90ELb0ELb0ELb1ELb1ELb1ELb1ELb0ELb0ELi2ELi1ELi2ELi2ELb0EEENS1_24CollectiveEpilogueBwdGQAISC_fSF_Li256ELb1ELb1EEENS1_19SingleTileSchedulerILb1ELb0ELb0ELi128EEEEEEEEEvNT_6ParamsE,(.L_x_126 - _ZN7cutlass13device_kernelIN5flash11enable_sm90INS1_16FlashAttnBwdSm90INS1_25CollectiveMainloopBwdSm90ILi2ELi2ELi2EN4cute5tupleIJNS5_1CILi1EEES8_S8_EEENS6_IJNS7_ILi128EEESA_NS7_ILi64EEEEEENS_6half_tEfNS_4arch4Sm90ELb0ELb0ELb1ELb1ELb1ELb1ELb0ELb0ELi2ELi1ELi2ELi2ELb0EEENS1_24CollectiveEpilogueBwdGQAISC_fSF_Li256ELb1ELb1EEENS1_19SingleTileSchedulerILb1ELb0ELb0ELi128EEEEEEEEEvNT_6ParamsE)
        .other          _ZN7cutlass13device_kernelIN5flash11enable_sm90INS1_16FlashAttnBwdSm90INS1_25CollectiveMainloopBwdSm90ILi2ELi2ELi2EN4cute5tupleIJNS5_1CILi1EEES8_S8_EEENS6_IJNS7_ILi128EEESA_NS7_ILi64EEEEEENS_6half_tEfNS_4arch4Sm90ELb0ELb0ELb1ELb1ELb1ELb1ELb0ELb0ELi2ELi1ELi2ELi2ELb0EEENS1_24CollectiveEpilogueBwdGQAISC_fSF_Li256ELb1ELb1EEENS1_19SingleTileSchedulerILb1ELb0ELb0ELi128EEEEEEEEEvNT_6ParamsE,@"STO_CUDA_ENTRY STV_DEFAULT"
_ZN7cutlass13device_kernelIN5flash11enable_sm90INS1_16FlashAttnBwdSm90INS1_25CollectiveMainloopBwdSm90ILi2ELi2ELi2EN4cute5tupleIJNS5_1CILi1EEES8_S8_EEENS6_IJNS7_ILi128EEESA_NS7_ILi64EEEEEENS_6half_tEfNS_4arch4Sm90ELb0ELb0ELb1ELb1ELb1ELb1ELb0ELb0ELi2ELi1ELi2ELi2ELb0EEENS1_24CollectiveEpilogueBwdGQAISC_fSF_Li256ELb1ELb1EEENS1_19SingleTileSchedulerILb1ELb0ELb0ELi128EEEEEEEEEvNT_6ParamsE:
[----:B------:R-:W-:Y:S01]  /*0000*/  LDC R1, c[0x0][0x37c] ;  /* 0x0000df00ff017b82 */ /* 0x000fe20000000800 */
[----:B------:R-:W-:Y:S05]  /*0010*/  EXIT ;  /* 0x000000000000794d */ /* 0x000fea0003800000 */
.L_x_7:
        /* <DEDUP_REMOVED lines=14> */
.L_x_126:


//--------------------- .text._ZN7cutlass13device_kernelIN5flash11enable_sm90INS1_16FlashAttnBwdSm90INS1_25CollectiveMainloopBwdSm90ILi2ELi2ELi2EN4cute5tupleIJNS5_1CILi1EEES8_S8_EEENS6_IJNS7_ILi128EEESA_NS7_ILi64EEEEEENS_6half_tEfNS_4arch4Sm90ELb0ELb1ELb1ELb0ELb0ELb1ELb0ELb0ELi2ELi1ELi2ELi2ELb0EEENS1_21CollectiveEpilogueBwdISC_SD_SF_Li256ELb0ELb0ELi1EEENS1_19SingleTileSchedulerILb0ELb0ELb0ELi128EEEEEEEEEvNT_6ParamsE --------------------------
	.section	.text._ZN7cutlass13device_kernelIN5flash11enable_sm90INS1_16FlashAttnBwdSm90INS1_25CollectiveMainloopBwdSm90ILi2ELi2ELi2EN4cute5tupleIJNS5_1CILi1EEES8_S8_EEENS6_IJNS7_ILi128EEESA_NS7_ILi64EEEEEENS_6half_tEfNS_4arch4Sm90ELb0ELb1ELb1ELb0ELb0ELb1ELb0ELb0ELi2ELi1ELi2ELi2ELb0EEENS1_21CollectiveEpilogueBwdISC_SD_SF_Li256ELb0ELb0ELi1EEENS1_19SingleTileSchedulerILb0ELb0ELb0ELi128EEEEEEEEEvNT_6ParamsE,"ax",@progbits
	.align	128
.text._ZN7cutlass13device_kernelIN5flash11enable_sm90INS1_16FlashAttnBwdSm90INS1_25CollectiveMainloopBwdSm90ILi2ELi2ELi2EN4cute5tupleIJNS5_1CILi1EEES8_S8_EEENS6_IJNS7_ILi128EEESA_NS7_ILi64EEEEEENS_6half_tEfNS_4arch4Sm90ELb0ELb1ELb1ELb0ELb0ELb1ELb0ELb0ELi2ELi1ELi2ELi2ELb0EEENS1_21CollectiveEpilogueBwdISC_SD_SF_Li256ELb0ELb0ELi1EEENS1_19SingleTileSchedulerILb0ELb0ELb0ELi128EEEEEEEEEvNT_6ParamsE:
        .type           _ZN7cutlass13device_kernelIN5flash11enable_sm90INS1_16FlashAttnBwdSm90INS1_25CollectiveMainloopBwdSm90ILi2ELi2ELi2EN4cute5tupleIJNS5_1CILi1EEES8_S8_EEENS6_IJNS7_ILi128EEESA_NS7_ILi64EEEEEENS_6half_tEfNS_4arch4Sm90ELb0ELb1ELb1ELb0ELb0ELb1ELb0ELb0ELi2ELi1ELi2ELi2ELb0EEENS1_21CollectiveEpilogueBwdISC_SD_SF_Li256ELb0ELb0ELi1EEENS1_19SingleTileSchedulerILb0ELb0ELb0ELi128EEEEEEEEEvNT_6ParamsE,@function
        .size           _ZN7cutlass13device_kernelIN5flash11enable_sm90INS1_16FlashAttnBwdSm90INS1_25CollectiveMainloopBwdSm90ILi2ELi2ELi2EN4cute5tupleIJNS5_1CILi1EEES8_S8_EEENS6_IJNS7_ILi128EEESA_NS7_ILi64EEEEEENS_6half_tEfNS_4arch4Sm90ELb0ELb1ELb1ELb0ELb0ELb1ELb0ELb0ELi2ELi1ELi2ELi2ELb0EEENS1_21CollectiveEpilogueBwdISC_SD_SF_Li256ELb0ELb0ELi1EEENS1_19SingleTileSchedulerILb0ELb0ELb0ELi128EEEEEEEEEvNT_6ParamsE,(.L_x_127 - _ZN7cutlass13device_kernelIN5flash11enable_sm90INS1_16FlashAttnBwdSm90INS1_25CollectiveMainloopBwdSm90ILi2ELi2ELi2EN4cute5tupleIJNS5_1CILi1EEES8_S8_EEENS6_IJNS7_ILi128EEESA_NS7_ILi64EEEEEENS_6half_tEfNS_4arch4Sm90ELb0ELb1ELb1ELb0ELb0ELb1ELb0ELb0ELi2ELi1ELi2ELi2ELb0EEENS1_21CollectiveEpilogueBwdISC_SD_SF_Li256ELb0ELb0ELi1EEENS1_19SingleTileSchedulerILb0ELb0ELb0ELi128EEEEEEEEEvNT_6ParamsE)
        .other          _ZN7cutlass13device_kernelIN5flash11enable_sm90INS1_16FlashAttnBwdSm90INS1_25CollectiveMainloopBwdSm90ILi2ELi2ELi2EN4cute5tupleIJNS5_1CILi1EEES8_S8_EEENS6_IJNS7_ILi128EEESA_NS7_ILi64EEEEEENS_6half_tEfNS_4arch4Sm90ELb0ELb1ELb1ELb0ELb0ELb1ELb0ELb0ELi2ELi1ELi2ELi2ELb0EEENS1_21CollectiveEpilogueBwdISC_SD_SF_Li256ELb0ELb0ELi1EEENS1_19SingleTileSchedulerILb0ELb0ELb0ELi128EEEEEEEEEvNT_6ParamsE,@"STO_CUDA_ENTRY STV_DEFAULT"
_ZN7cutlass13device_kernelIN5flash11enable_sm90INS1_16FlashAttnBwdSm90INS1_25CollectiveMainloopBwdSm90ILi2ELi2ELi2EN4cute5tupleIJNS5_1CILi1EEES8_S8_EEENS6_IJNS7_ILi128EEESA_NS7_ILi64EEEEEENS_6half_tEfNS_4arch4Sm90ELb0ELb1ELb1ELb0ELb0ELb1ELb0ELb0ELi2ELi1ELi2ELi2ELb0EEENS1_21CollectiveEpilogueBwdISC_SD_SF_Li256ELb0ELb0ELi1EEENS1_19SingleTileSchedulerILb0ELb0ELb0ELi128EEEEEEEEEvNT_6ParamsE:
[----:B------:R-:W-:Y:S01]  /*0000*/  LDC R1, c[0x0][0x37c] ;  /* 0x0000df00ff017b82 */ /* 0x000fe20000000800 */
[----:B------:R-:W-:Y:S05]  /*0010*/  EXIT ;  /* 0x000000000000794d */ /* 0x000fea0003800000 */
.L_x_8:
        /* <DEDUP_REMOVED lines=14> */
.L_x_127:


//--------------------- .text._ZN7cutlass13device_kernelIN5flash11enable_sm90INS1_16FlashAttnBwdSm90INS1_25CollectiveMainloopBwdSm90ILi2ELi2ELi2EN4cute5tupleIJNS5_1CILi1EEES8_S8_EEENS6_IJNS7_ILi128EEESA_NS7_ILi64EEEEEENS_6half_tEfNS_4arch4Sm90ELb0ELb1ELb1ELb0ELb1ELb1ELb0ELb0ELi2ELi1ELi2ELi2ELb0EEENS1_21CollectiveEpilogueBwdISC_SD_SF_Li256ELb0ELb0ELi1EEENS1_19SingleTileSchedulerILb0ELb0ELb0ELi128EEEEEEEEEvNT_6ParamsE --------------------------
	.section	.text._ZN7cutlass13device_kernelIN5flash11enable_sm90INS1_16FlashAttnBwdSm90INS1_25CollectiveMainloopBwdSm90ILi2ELi2ELi2EN4cute5tupleIJNS5_1CILi1EEES8_S8_EEENS6_IJNS7_ILi128EEESA_NS7_ILi64EEEEEENS_6half_tEfNS_4arch4Sm90ELb0ELb1ELb1ELb0ELb1ELb1ELb0ELb0ELi2ELi1ELi2ELi2ELb0EEENS1_21CollectiveEpilogueBwdISC_SD_SF_Li256ELb0ELb0ELi1EEENS1_19SingleTileSchedulerILb0ELb0ELb0ELi128EEEEEEEEEvNT_6ParamsE,"ax",@progbits
	.align	128
.text._ZN7cutlass13device_kernelIN5flash11enable_sm90INS1_16FlashAttnBwdSm90INS1_25CollectiveMainloopBwdSm90ILi2ELi2ELi2EN4cute5tupleIJNS5_1CILi1EEES8_S8_EEENS6_IJNS7_ILi128EEESA_NS7_ILi64EEEEEENS_6half_tEfNS_4arch4Sm90ELb0ELb1ELb1ELb0ELb1ELb1ELb0ELb0ELi2ELi1ELi2ELi2ELb0EEENS1_21CollectiveEpilogueBwdISC_SD_SF_Li256ELb0ELb0ELi1EEENS1_19SingleTileSchedulerILb0ELb0ELb0ELi128EEEEEEEEEvNT_6ParamsE:
        .type           _ZN7cutlass13device_kernelIN5flash11enable_sm90INS1_16FlashAttnBwdSm90INS1_25CollectiveMainloopBwdSm90ILi2ELi2ELi2EN4cute5tupleIJNS5_1CILi1EEES8_S8_EEENS6_IJNS7_ILi128EEESA_NS7_ILi64EEEEEENS_6half_tEfNS_4arch4Sm90ELb0ELb1ELb1ELb0ELb1ELb1ELb0ELb0ELi2ELi1ELi2ELi2ELb0EEENS1_21CollectiveEpilogueBwdISC_SD_SF_Li256ELb0ELb0ELi1EEENS1_19SingleTileSchedulerILb0ELb0ELb0ELi128EEEEEEEEEvNT_6ParamsE,@function
        .size           _ZN7cutlass13device_kernelIN5flash11enable_sm90INS1_16FlashAttnBwdSm90INS1_25CollectiveMainloopBwdSm90ILi2ELi2ELi2EN4cute5tupleIJNS5_1CILi1EEES8_S8_EEENS6_IJNS7_ILi128EEESA_NS7_ILi64EEEEEENS_6half_tEfNS_4arch4Sm90ELb0ELb1ELb1ELb0ELb1ELb1ELb0ELb0ELi2ELi1ELi2ELi2ELb0EEENS1_21CollectiveEpilogueBwdISC_SD_SF_Li256ELb0ELb0ELi1EEENS1_19SingleTileSchedulerILb0ELb0ELb0ELi128EEEEEEEEEvNT_6ParamsE,(.L_x_128 - _ZN7cutlass13device_kernelIN5flash11enable_sm90INS1_16FlashAttnBwdSm90INS1_25CollectiveMainloopBwdSm90ILi2ELi2ELi2EN4cute5tupleIJNS5_1CILi1EEES8_S8_EEENS6_IJNS7_ILi128EEESA_NS7_ILi64EEEEEENS_6half_tEfNS_4arch4Sm90ELb0ELb1ELb1ELb0ELb1ELb1ELb0ELb0ELi2ELi1ELi2ELi2ELb0EEENS1_21CollectiveEpilogueBwdISC_SD_SF_Li256ELb0ELb0ELi1EEENS1_19SingleTileSchedulerILb0ELb0ELb0ELi128EEEEEEEEEvNT_6ParamsE)
        .other          _ZN7cutlass13device_kernelIN5flash11enable_sm90INS1_16FlashAttnBwdSm90INS1_25CollectiveMainloopBwdSm90ILi2ELi2ELi2EN4cute5tupleIJNS5_1CILi1EEES8_S8_EEENS6_IJNS7_ILi128EEESA_NS7_ILi64EEEEEENS_6half_tEfNS_4arch4Sm90ELb0ELb1ELb1ELb0ELb1ELb1ELb0ELb0ELi2ELi1ELi2ELi2ELb0EEENS1_21CollectiveEpilogueBwdISC_SD_SF_Li256ELb0ELb0ELi1EEENS1_19SingleTileSchedulerILb0ELb0ELb0ELi128EEEEEEEEEvNT_6ParamsE,@"STO_CUDA_ENTRY STV_DEFAULT"
_ZN7cutlass13device_kernelIN5flash11enable_sm90INS1_16FlashAttnBwdSm90INS1_25CollectiveMainloopBwdSm90ILi2ELi2ELi2EN4cute5tupleIJNS5_1CILi1EEES8_S8_EEENS6_IJNS7_ILi128EEESA_NS7_ILi64EEEEEENS_6half_tEfNS_4arch4Sm90ELb0ELb1ELb1ELb0ELb1ELb1ELb0ELb0ELi2ELi1ELi2ELi2ELb0EEENS1_21CollectiveEpilogueBwdISC_SD_SF_Li256ELb0ELb0ELi1EEENS1_19SingleTileSchedulerILb0ELb0ELb0ELi128EEEEEEEEEvNT_6ParamsE:
[----:B------:R-:W-:Y:S01]  /*0000*/  LDC R1, c[0x0][0x37c] ;  /* 0x0000df00ff017b82 */ /* 0x000fe20000000800 */
[----:B------:R-:W-:Y:S05]  /*0010*/  EXIT ;  /* 0x000000000000794d */ /* 0x000fea0003800000 */
.L_x_9:
        /* <DEDUP_REMOVED lines=14> */
.L_x_128:


//--------------------- .text._ZN7cutlass13device_kernelIN5flash11enable_sm90INS1_16FlashAttnBwdSm90INS1_25CollectiveMainloopBwdSm90ILi2ELi2ELi2EN4cute5tupleIJNS5_1CILi1EEES8_S8_EEENS6_IJNS7_ILi128EEESA_NS7_ILi64EEEEEENS_6half_tEfNS_4arch4Sm90ELb0ELb1ELb1ELb0ELb0ELb1ELb0ELb0ELi2ELi1ELi2ELi2ELb0EEENS1_24CollectiveEpilogueBwdGQAISC_fSF_Li256ELb0ELb0EEENS1_19SingleTileSchedulerILb0ELb0ELb0ELi128EEEEEEEEEvNT_6ParamsE --------------------------
	.section	.text._ZN7cutlass13device_kernelIN5flash11enable_sm90INS1_16FlashAttnBwdSm90INS1_25CollectiveMainloopBwdSm90ILi2ELi2ELi2EN4cute5tupleIJNS5_1CILi1EEES8_S8_EEENS6_IJNS7_ILi128EEESA_NS7_ILi64EEEEEENS_6half_tEfNS_4arch4Sm90ELb0ELb1ELb1ELb0ELb0ELb1ELb0ELb0ELi2ELi1ELi2ELi2ELb0EEENS1_24CollectiveEpilogueBwdGQAISC_fSF_Li256ELb0ELb0EEENS1_19SingleTileSchedulerILb0ELb0ELb0ELi128EEEEEEEEEvNT_6ParamsE,"ax",@progbits
	.align	128
.text._ZN7cutlass13device_kernelIN5flash11enable_sm90INS1_16FlashAttnBwdSm90INS1_25CollectiveMainloopBwdSm90ILi2ELi2ELi2EN4cute5tupleIJNS5_1CILi1EEES8_S8_EEENS6_IJNS7_ILi128EEESA_NS7_ILi64EEEEEENS_6half_tEfNS_4arch4Sm90ELb0ELb1ELb1ELb0ELb0ELb1ELb0ELb0ELi2ELi1ELi2ELi2ELb0EEENS1_24CollectiveEpilogueBwdGQAISC_fSF_Li256ELb0ELb0EEENS1_19SingleTileSchedulerILb0ELb0ELb0ELi128EEEEEEEEEvNT_6ParamsE:
        .type           _ZN7cutlass13device_kernelIN5flash11enable_sm90INS1_16FlashAttnBwdSm90INS1_25CollectiveMainloopBwdSm90ILi2ELi2ELi2EN4cute5tupleIJNS5_1CILi1EEES8_S8_EEENS6_IJNS7_ILi128EEESA_NS7_ILi64EEEEEENS_6half_tEfNS_4arch4Sm90ELb0ELb1ELb1ELb0ELb0ELb1ELb0ELb0ELi2ELi1ELi2ELi2ELb0EEENS1_24CollectiveEpilogueBwdGQAISC_fSF_Li256ELb0ELb0EEENS1_19SingleTileSchedulerILb0ELb0ELb0ELi128EEEEEEEEEvNT_6ParamsE,@function
        .size           _ZN7cutlass13device_kernelIN5flash11enable_sm90INS1_16FlashAttnBwdSm90INS1_25CollectiveMainloopBwdSm90ILi2ELi2ELi2EN4cute5tupleIJNS5_1CILi1EEES8_S8_EEENS6_IJNS7_ILi128EEESA_NS7_ILi64EEEEEENS_6half_tEfNS_4arch4Sm90ELb0ELb1ELb1ELb0ELb0ELb1ELb0ELb0ELi2ELi1ELi2ELi2ELb0EEENS1_24CollectiveEpilogueBwdGQAISC_fSF_Li256ELb0ELb0EEENS1_19SingleTileSchedulerILb0ELb0ELb0ELi128EEEEEEEEEvNT_6ParamsE,(.L_x_129 - _ZN7cutlass13device_kernelIN5flash11enable_sm90INS1_16FlashAttnBwdSm90INS1_25CollectiveMainloopBwdSm90ILi2ELi2ELi2EN4cute5tupleIJNS5_1CILi1EEES8_S8_EEENS6_IJNS7_ILi128EEESA_NS7_ILi64EEEEEENS_6half_tEfNS_4arch4Sm90ELb0ELb1ELb1ELb0ELb0ELb1ELb0ELb0ELi2ELi1ELi2ELi2ELb0EEENS1_24CollectiveEpilogueBwdGQAISC_fSF_Li256ELb0ELb0EEENS1_19SingleTileSchedulerILb0ELb0ELb0ELi128EEEEEEEEEvNT_6ParamsE)
        .other          _ZN7cutlass13device_kernelIN5flash11enable_sm90INS1_16FlashAttnBwdSm90INS1_25CollectiveMainloopBwdSm90ILi2ELi2ELi2EN4cute5tupleIJNS5_1CILi1EEES8_S8_EEENS6_IJNS7_ILi128EEESA_NS7_ILi64EEEEEENS_6half_tEfNS_4arch4Sm90ELb0ELb1ELb1ELb0ELb0ELb1ELb0ELb0ELi2ELi1ELi2ELi2ELb0EEENS1_24CollectiveEpilogueBwdGQAISC_fSF_Li256ELb0ELb0EEENS1_19SingleTileSchedulerILb0ELb0ELb0ELi128EEEEEEEEEvNT_6ParamsE,@"STO_CUDA_ENTRY STV_DEFAULT"
_ZN7cutlass13device_kernelIN5flash11enable_sm90INS1_16FlashAttnBwdSm90INS1_25CollectiveMainloopBwdSm90ILi2ELi2ELi2EN4cute5tupleIJNS5_1CILi1EEES8_S8_EEENS6_IJNS7_ILi128EEESA_NS7_ILi64EEEEEENS_6half_tEfNS_4arch4Sm90ELb0ELb1ELb1ELb0ELb0ELb1ELb0ELb0ELi2ELi1ELi2ELi2ELb0EEENS1_24CollectiveEpilogueBwdGQAISC_fSF_Li256ELb0ELb0EEENS1_19SingleTileSchedulerILb0ELb0ELb0ELi128EEEEEEEEEvNT_6ParamsE:
[----:B------:R-:W-:Y:S01]  /*0000*/  LDC R1, c[0x0][0x37c] ;  /* 0x0000df00ff017b82 */ /* 0x000fe20000000800 */
[----:B------:R-:W-:Y:S05]  /*0010*/  EXIT ;  /* 0x000000000000794d */ /* 0x000fea0003800000 */
.L_x_10:
        /* <DEDUP_REMOVED lines=14> */
.L_x_129:


//--------------------- .text._ZN7cutlass13device_kernelIN5flash11enable_sm90INS1_16FlashAttnBwdSm90INS1_25CollectiveMainloopBwdSm90ILi2ELi2ELi2EN4cute5tupleIJNS5_1CILi1EEES8_S8_EEENS6_IJNS7_ILi128EEESA_NS7_ILi64EEEEEENS_6half_tEfNS_4arch4Sm90ELb0ELb1ELb1ELb0ELb1ELb1ELb0ELb0ELi2ELi1ELi2ELi2ELb0EEENS1_24CollectiveEpilogueBwdGQAISC_fSF_Li256ELb0ELb1EEENS1_19SingleTileSchedulerILb0ELb0ELb0ELi128EEEEEEEEEvNT_6ParamsE --------------------------
	.section	.text._ZN7cutlass13device_kernelIN5flash11enable_sm90INS1_16FlashAttnBwdSm90INS1_25CollectiveMainloopBwdSm90ILi2ELi2ELi2EN4cute5tupleIJNS5_1CILi1EEES8_S8_EEENS6_IJNS7_ILi128EEESA_NS7_ILi64EEEEEENS_6half_tEfNS_4arch4Sm90ELb0ELb1ELb1ELb0ELb1ELb1ELb0ELb0ELi2ELi1ELi2ELi2ELb0EEENS1_24CollectiveEpilogueBwdGQAISC_fSF_Li256ELb0ELb1EEENS1_19SingleTileSchedulerILb0ELb0ELb0ELi128EEEEEEEEEvNT_6ParamsE,"ax",@progbits
	.align	128
.text._ZN7cutlass13device_kernelIN5flash11enable_sm90INS1_16FlashAttnBwdSm90INS1_25CollectiveMainloopBwdSm90ILi2ELi2ELi2EN4cute5tupleIJNS5_1CILi1EEES8_S8_EEENS6_IJNS7_ILi128EEESA_NS7_ILi64EEEEEENS_6half_tEfNS_4arch4Sm90ELb0ELb1ELb1ELb0ELb1ELb1ELb0ELb0ELi2ELi1ELi2ELi2ELb0EEENS1_24CollectiveEpilogueBwdGQAISC_fSF_Li256ELb0ELb1EEENS1_19SingleTileSchedulerILb0ELb0ELb0ELi128EEEEEEEEEvNT_6ParamsE:
        .type           _ZN7cutlass13device_kernelIN5flash11enable_sm90INS1_16FlashAttnBwdSm90INS1_25CollectiveMainloopBwdSm90ILi2ELi2ELi2EN4cute5tupleIJNS5_1CILi1EEES8_S8_EEENS6_IJNS7_ILi128EEESA_NS7_ILi64EEEEEENS_6half_tEfNS_4arch4Sm90ELb0ELb1ELb1ELb0ELb1ELb1ELb0ELb0ELi2ELi1ELi2ELi2ELb0EEENS1_24CollectiveEpilogueBwdGQAISC_fSF_Li256ELb0ELb1EEENS1_19SingleTileSchedulerILb0ELb0ELb0ELi128EEEEEEEEEvNT_6ParamsE,@function
        .size           _ZN7cutlass13device_kernelIN5flash11enable_sm90INS1_16FlashAttnBwdSm90INS1_25CollectiveMainloopBwdSm90ILi2ELi2ELi2EN4cute5tupleIJNS5_1CILi1EEES8_S8_EEENS6_IJNS7_ILi128EEESA_NS7_ILi64EEEEEENS_6half_tEfNS_4arch4Sm90ELb0ELb1ELb1ELb0ELb1ELb1ELb0ELb0ELi2ELi1ELi2ELi2ELb0EEENS1_24CollectiveEpilogueBwdGQAISC_fSF_Li256ELb0ELb1EEENS1_19SingleTileSchedulerILb0ELb0ELb0ELi128EEEEEEEEEvNT_6ParamsE,(.L_x_130 - _ZN7cutlass13device_kernelIN5flash11enable_sm90INS1_16FlashAttnBwdSm90INS1_25CollectiveMainloopBwdSm90ILi2ELi2ELi2EN4cute5tupleIJNS5_1CILi1EEES8_S8_EEENS6_IJNS7_ILi128EEESA_NS7_ILi64EEEEEENS_6half_tEfNS_4arch4Sm90ELb0ELb1ELb1ELb0ELb1ELb1ELb0ELb0ELi2ELi1ELi2ELi2ELb0EEENS1_24CollectiveEpilogueBwdGQAISC_fSF_Li256ELb0ELb1EEENS1_19SingleTileSchedulerILb0ELb0ELb0ELi128EEEEEEEEEvNT_6ParamsE)
        .other          _ZN7cutlass13device_kernelIN5flash11enable_sm90INS1_16FlashAttnBwdSm90INS1_25CollectiveMainloopBwdSm90ILi2ELi2ELi2EN4cute5tupleIJNS5_1CILi1EEES8_S8_EEENS6_IJNS7_ILi128EEESA_NS7_ILi64EEEEEENS_6half_tEfNS_4arch4Sm90ELb0ELb1ELb1ELb0ELb1ELb1ELb0ELb0ELi2ELi1ELi2ELi2ELb0EEENS1_24CollectiveEpilogueBwdGQAISC_fSF_Li256ELb0ELb1EEENS1_19SingleTileSchedulerILb0ELb0ELb0ELi128EEEEEEEEEvNT_6ParamsE,@"STO_CUDA_ENTRY STV_DEFAULT"
_ZN7cutlass13device_kernelIN5flash11enable_sm90INS1_16FlashAttnBwdSm90INS1_25CollectiveMainloopBwdSm90ILi2ELi2ELi2EN4cute5tupleIJNS5_1CILi1EEES8_S8_EEENS6_IJNS7_ILi128EEESA_NS7_ILi64EEEEEENS_6half_tEfNS_4arch4Sm90ELb0ELb1ELb1ELb0ELb1ELb1ELb0ELb0ELi2ELi1ELi2ELi2ELb0EEENS1_24CollectiveEpilogueBwdGQAISC_fSF_Li256ELb0ELb1EEENS1_19SingleTileSchedulerILb0ELb0ELb0ELi128EEEEEEEEEvNT_6ParamsE:
[----:B------:R-:W-:Y:S01]  /*0000*/  LDC R1, c[0x0][0x37c] ;  /* 0x0000df00ff017b82 */ /* 0x000fe20000000800 */
[----:B------:R-:W-:Y:S05]  /*0010*/  EXIT ;  /* 0x000000000000794d */ /* 0x000fea0003800000 */
.L_x_11:
        /* <DEDUP_REMOVED lines=14> */
.L_x_130:


//--------------------- .text._ZN7cutlass13device_kernelIN5flash11enable_sm90INS1_16FlashAttnBwdSm90INS1_25CollectiveMainloopBwdSm90ILi2ELi2ELi2EN4cute5tupleIJNS5_1CILi1EEES8_S8_EEENS6_IJNS7_ILi128EEESA_NS7_ILi64EEEEEENS_6half_tEfNS_4arch4Sm90ELb0ELb1ELb1ELb1ELb0ELb1ELb0ELb0ELi2ELi1ELi2ELi2ELb0EEENS1_21CollectiveEpilogueBwdISC_SD_SF_Li256ELb1ELb0ELi1EEENS1_19SingleTileSchedulerILb1ELb0ELb0ELi128EEEEEEEEEvNT_6ParamsE --------------------------
	.section	.text._ZN7cutlass13device_kernelIN5flash11enable_sm90INS1_16FlashAttnBwdSm90INS1_25CollectiveMainloopBwdSm90ILi2ELi2ELi2EN4cute5tupleIJNS5_1CILi1EEES8_S8_EEENS6_IJNS7_ILi128EEESA_NS7_ILi64EEEEEENS_6half_tEfNS_4arch4Sm90ELb0ELb1ELb1ELb1ELb0ELb1ELb0ELb0ELi2ELi1ELi2ELi2ELb0EEENS1_21CollectiveEpilogueBwdISC_SD_SF_Li256ELb1ELb0ELi1EEENS1_19SingleTileSchedulerILb1ELb0ELb0ELi128EEEEEEEEEvNT_6ParamsE,"ax",@progbits
	.align	128
.text._ZN7cutlass13device_kernelIN5flash11enable_sm90INS1_16FlashAttnBwdSm90INS1_25CollectiveMainloopBwdSm90ILi2ELi2ELi2EN4cute5tupleIJNS5_1CILi1EEES8_S8_EEENS6_IJNS7_ILi128EEESA_NS7_ILi64EEEEEENS_6half_tEfNS_4arch4Sm90ELb0ELb1ELb1ELb1ELb0ELb1ELb0ELb0ELi2ELi1ELi2ELi2ELb0EEENS1_21CollectiveEpilogueBwdISC_SD_SF_Li256ELb1ELb0ELi1EEENS1_19SingleTileSchedulerILb1ELb0ELb0ELi128EEEEEEEEEvNT_6ParamsE:
        .type           _ZN7cutlass13device_kernelIN5flash11enable_sm90INS1_16FlashAttnBwdSm90INS1_25CollectiveMainloopBwdSm90ILi2ELi2ELi2EN4cute5tupleIJNS5_1CILi1EEES8_S8_EEENS6_IJNS7_ILi128EEESA_NS7_ILi64EEEEEENS_6half_tEfNS_4arch4Sm90ELb0ELb1ELb1ELb1ELb0ELb1ELb0ELb0ELi2ELi1ELi2ELi2ELb0EEENS1_21CollectiveEpilogueBwdISC_SD_SF_Li256ELb1ELb0ELi1EEENS1_19SingleTileSchedulerILb1ELb0ELb0ELi128EEEEEEEEEvNT_6ParamsE,@function
        .size           _ZN7cutlass13device_kernelIN5flash11enable_sm90INS1_16FlashAttnBwdSm90INS1_25CollectiveMainloopBwdSm90ILi2ELi2ELi2EN4cute5tupleIJNS5_1CILi1EEES8_S8_EEENS6_IJNS7_ILi128EEESA_NS7_ILi64EEEEEENS_6half_tEfNS_4arch4Sm90ELb0ELb1ELb1ELb1ELb0ELb1ELb0ELb0ELi2ELi1ELi2ELi2ELb0EEENS1_21CollectiveEpilogueBwdISC_SD_SF_Li256ELb1ELb0ELi1EEENS1_19SingleTileSchedulerILb1ELb0ELb0ELi128EEEEEEEEEvNT_6ParamsE,(.L_x_131 - _ZN7cutlass13device_kernelIN5flash11enable_sm90INS1_16FlashAttnBwdSm90INS1_25CollectiveMainloopBwdSm90ILi2ELi2ELi2EN4cute5tupleIJNS5_1CILi1EEES8_S8_EEENS6_IJNS7_ILi128EEESA_NS7_ILi64EEEEEENS_6half_tEfNS_4arch4Sm90ELb0ELb1ELb1ELb1ELb0ELb1ELb0ELb0ELi2ELi1ELi2ELi2ELb0EEENS1_21CollectiveEpilogueBwdISC_SD_SF_Li256ELb1ELb0ELi1EEENS1_19SingleTileSchedulerILb1ELb0ELb0ELi128EEEEEEEEEvNT_6ParamsE)
        .other          _ZN7cutlass13device_kernelIN5flash11enable_sm90INS1_16FlashAttnBwdSm90INS1_25CollectiveMainloopBwdSm90ILi2ELi2ELi2EN4cute5tupleIJNS5_1CILi1EEES8_S8_EEENS6_IJNS7_ILi128EEESA_NS7_ILi64EEEEEENS_6half_tEfNS_4arch4Sm90ELb0ELb1ELb1ELb1ELb0ELb1ELb0ELb0ELi2ELi1ELi2ELi2ELb0EEENS1_21CollectiveEpilogueBwdISC_SD_SF_Li256ELb1ELb0ELi1EEENS1_19SingleTileSchedulerILb1ELb0ELb0ELi128EEEEEEEEEvNT_6ParamsE,@"STO_CUDA_ENTRY STV_DEFAULT"
_ZN7cutlass13device_kernelIN5flash11enable_sm90INS1_16FlashAttnBwdSm90INS1_25CollectiveMainloopBwdSm90ILi2ELi2ELi2EN4cute5tupleIJNS5_1CILi1EEES8_S8_EEENS6_IJNS7_ILi128EEESA_NS7_ILi64EEEEEENS_6half_tEfNS_4arch4Sm90ELb0ELb1ELb1ELb1ELb0ELb1ELb0ELb0ELi2ELi1ELi2ELi2ELb0EEENS1_21CollectiveEpilogueBwdISC_SD_SF_Li256ELb1ELb0ELi1EEENS1_19SingleTileSchedulerILb1ELb0ELb0ELi128EEEEEEEEEvNT_6ParamsE:
[----:B------:R-:W-:Y:S01]  /*0000*/  LDC R1, c[0x0][0x37c] ;  /* 0x0000df00ff017b82 */ /* 0x000fe20000000800 */
[----:B------:R-:W-:Y:S05]  /*0010*/  EXIT ;  /* 0x000000000000794d */ /* 0x000fea0003800000 */
.L_x_12:
        /* <DEDUP_REMOVED lines=14> */
.L_x_131:


//--------------------- .text._ZN7cutlass13device_kernelIN5flash11enable_sm90INS1_16FlashAttnBwdSm90INS1_25CollectiveMainloopBwdSm90ILi2ELi2ELi2EN4cute5tupleIJNS5_1CILi1EEES8_S8_EEENS6_IJNS7_ILi128EEESA_NS7_ILi64EEEEEENS_6half_tEfNS_4arch4Sm90ELb0ELb1ELb1ELb1ELb1ELb1ELb0ELb0ELi2ELi1ELi2ELi2ELb0EEENS1_21CollectiveEpilogueBwdISC_SD_SF_Li256ELb1ELb0ELi1EEENS1_19SingleTileSchedulerILb1ELb0ELb0ELi128EEEEEEEEEvNT_6ParamsE --------------------------
	.section	.text._ZN7cutlass13device_kernelIN5flash11enable_sm90INS1_16FlashAttnBwdSm90INS1_25CollectiveMainloopBwdSm90ILi2ELi2ELi2EN4cute5tupleIJNS5_1CILi1EEES8_S8_EEENS6_IJNS7_ILi128EEESA_NS7_ILi64EEEEEENS_6half_tEfNS_4arch4Sm90ELb0ELb1ELb1ELb1ELb1ELb1ELb0ELb0ELi2ELi1ELi2ELi2ELb0EEENS1_21CollectiveEpilogueBwdISC_SD_SF_Li256ELb1ELb0ELi1EEENS1_19SingleTileSchedulerILb1ELb0ELb0ELi128EEEEEEEEEvNT_6ParamsE,"ax",@progbits
	.align	128
.text._ZN7cutlass13device_kernelIN5flash11enable_sm90INS1_16FlashAttnBwdSm90INS1_25CollectiveMainloopBwdSm90ILi2ELi2ELi2EN4cute5tupleIJNS5_1CILi1EEES8_S8_EEENS6_IJNS7_ILi128EEESA_NS7_ILi64EEEEEENS_6half_tEfNS_4arch4Sm90ELb0ELb1ELb1ELb1ELb1ELb1ELb0ELb0ELi2ELi1ELi2ELi2ELb0EEENS1_21CollectiveEpilogueBwdISC_SD_SF_Li256ELb1ELb0ELi1EEENS1_19SingleTileSchedulerILb1ELb0ELb0ELi128EEEEEEEEEvNT_6ParamsE:
        .type           _ZN7cutlass13device_kernelIN5flash11enable_sm90INS1_16FlashAttnBwdSm90INS1_25CollectiveMainloopBwdSm90ILi2ELi2ELi2EN4cute5tupleIJNS5_1CILi1EEES8_S8_EEENS6_IJNS7_ILi128EEESA_NS7_ILi64EEEEEENS_6half_tEfNS_4arch4Sm90ELb0ELb1ELb1ELb1ELb1ELb1ELb0ELb0ELi2ELi1ELi2ELi2ELb0EEENS1_21CollectiveEpilogueBwdISC_SD_SF_Li256ELb1ELb0ELi1EEENS1_19SingleTileSchedulerILb1ELb0ELb0ELi128EEEEEEEEEvNT_6ParamsE,@function
        .size           _ZN7cutlass13device_kernelIN5flash11enable_sm90INS1_16FlashAttnBwdSm90INS1_25CollectiveMainloopBwdSm90ILi2ELi2ELi2EN4cute5tupleIJNS5_1CILi1EEES8_S8_EEENS6_IJNS7_ILi128EEESA_NS7_ILi64EEEEEENS_6half_tEfNS_4arch4Sm90ELb0ELb1ELb1ELb1ELb1ELb1ELb0ELb0ELi2ELi1ELi2ELi2ELb0EEENS1_21CollectiveEpilogueBwdISC_SD_SF_Li256ELb1ELb0ELi1EEENS1_19SingleTileSchedulerILb1ELb0ELb0ELi128EEEEEEEEEvNT_6ParamsE,(.L_x_132 - _ZN7cutlass13device_kernelIN5flash11enable_sm90INS1_16FlashAttnBwdSm90INS1_25CollectiveMainloopBwdSm90ILi2ELi2ELi2EN4cute5tupleIJNS5_1CILi1EEES8_S8_EEENS6_IJNS7_ILi128EEESA_NS7_ILi64EEEEEENS_6half_tEfNS_4arch4Sm90ELb0ELb1ELb1ELb1ELb1ELb1ELb0ELb0ELi2ELi1ELi2ELi2ELb0EEENS1_21CollectiveEpilogueBwdISC_SD_SF_Li256ELb1ELb0ELi1EEENS1_19SingleTileSchedulerILb1ELb0ELb0ELi128EEEEEEEEEvNT_6ParamsE)
        .other          _ZN7cutlass13device_kernelIN5flash11enable_sm90INS1_16FlashAttnBwdSm90INS1_25CollectiveMainloopBwdSm90ILi2ELi2ELi2EN4cute5tupleIJNS5_1CILi1EEES8_S8_EEENS6_IJNS7_ILi128EEESA_NS7_ILi64EEEEEENS_6half_tEfNS_4arch4Sm90ELb0ELb1ELb1ELb1ELb1ELb1ELb0ELb0ELi2ELi1ELi2ELi2ELb0EEENS1_21CollectiveEpilogueBwdISC_SD_SF_Li256ELb1ELb0ELi1EEENS1_19SingleTileSchedulerILb1ELb0ELb0ELi128EEEEEEEEEvNT_6ParamsE,@"STO_CUDA_ENTRY STV_DEFAULT"
_ZN7cutlass13device_kernelIN5flash11enable_sm90INS1_16FlashAttnBwdSm90INS1_25CollectiveMainloopBwdSm90ILi2ELi2ELi2EN4cute5tupleIJNS5_1CILi1EEES8_S8_EEENS6_IJNS7_ILi128EEESA_NS7_ILi64EEEEEENS_6half_tEfNS_4arch4Sm90ELb0ELb1ELb1ELb1ELb1ELb1ELb0ELb0ELi2ELi1ELi2ELi2ELb0EEENS1_21CollectiveEpilogueBwdISC_SD_SF_Li256ELb1ELb0ELi1EEENS1_19SingleTileSchedulerILb1ELb0ELb0ELi128EEEEEEEEEvNT_6ParamsE:
[----:B------:R-:W-:Y:S01]  /*0000*/  LDC R1, c[0x0][0x37c] ;  /* 0x0000df00ff017b82 */ /* 0x000fe20000000800 */
[----:B------:R-:W-:Y:S05]  /*0010*/  EXIT ;  /* 0x000000000000794d */ /* 0x000fea0003800000 */
.L_x_13:
        /* <DEDUP_REMOVED lines=14> */
.L_x_132:


//--------------------- .text._ZN7cutlass13device_kernelIN5flash11enable_sm90INS1_16FlashAttnBwdSm90INS1_25CollectiveMainloopBwdSm90ILi2ELi2ELi2EN4cute5tupleIJNS5_1CILi1EEES8_S8_EEENS6_IJNS7_ILi128EEESA_NS7_ILi64EEEEEENS_6half_tEfNS_4arch4Sm90ELb0ELb1ELb1ELb1ELb0ELb1ELb0ELb0ELi2ELi1ELi2ELi2ELb0EEENS1_24CollectiveEpilogueBwdGQAISC_fSF_Li256ELb1ELb0EEENS1_19SingleTileSchedulerILb1ELb0ELb0ELi128EEEEEEEEEvNT_6ParamsE --------------------------
	.section	.text._ZN7cutlass13device_kernelIN5flash11enable_sm90INS1_16FlashAttnBwdSm90INS1_25CollectiveMainloopBwdSm90ILi2ELi2ELi2EN4cute5tupleIJNS5_1CILi1EEES8_S8_EEENS6_IJNS7_ILi128EEESA_NS7_ILi64EEEEEENS_6half_tEfNS_4arch4Sm90ELb0ELb1ELb1ELb1ELb0ELb1ELb0ELb0ELi2ELi1ELi2ELi2ELb0EEENS1_24CollectiveEpilogueBwdGQAISC_fSF_Li256ELb1ELb0EEENS1_19SingleTileSchedulerILb1ELb0ELb0ELi128EEEEEEEEEvNT_6ParamsE,"ax",@progbits
	.align	128
.text._ZN7cutlass13device_kernelIN5flash11enable_sm90INS1_16FlashAttnBwdSm90INS1_25CollectiveMainloopBwdSm90ILi2ELi2ELi2EN4cute5tupleIJNS5_1CILi1EEES8_S8_EEENS6_IJNS7_ILi128EEESA_NS7_ILi64EEEEEENS_6half_tEfNS_4arch4Sm90ELb0ELb1ELb1ELb1ELb0ELb1ELb0ELb0ELi2ELi1ELi2ELi2ELb0EEENS1_24CollectiveEpilogueBwdGQAISC_fSF_Li256ELb1ELb0EEENS1_19SingleTileSchedulerILb1ELb0ELb0ELi128EEEEEEEEEvNT_6ParamsE:
        .type           _ZN7cutlass13device_kernelIN5flash11enable_sm90INS1_16FlashAttnBwdSm90INS1_25CollectiveMainloopBwdSm90ILi2ELi2ELi2EN4cute5tupleIJNS5_1CILi1EEES8_S8_EEENS6_IJNS7_ILi128EEESA_NS7_ILi64EEEEEENS_6half_tEfNS_4arch4Sm90ELb0ELb1ELb1ELb1ELb0ELb1ELb0ELb0ELi2ELi1ELi2ELi2ELb0EEENS1_24CollectiveEpilogueBwdGQAISC_fSF_Li256ELb1ELb0EEENS1_19SingleTileSchedulerILb1ELb0ELb0ELi128EEEEEEEEEvNT_6ParamsE,@function
        .size           _ZN7cutlass13device_kernelIN5flash11enable_sm90INS1_16FlashAttnBwdSm90INS1_25CollectiveMainloopBwdSm90ILi2ELi2ELi2EN4cute5tupleIJNS5_1CILi1EEES8_S8_EEENS6_IJNS7_ILi128EEESA_NS7_ILi64EEEEEENS_6half_tEfNS_4arch4Sm90ELb0ELb1ELb1ELb1ELb0ELb1ELb0ELb0ELi2ELi1ELi2ELi2ELb0EEENS1_24CollectiveEpilogueBwdGQAISC_fSF_Li256ELb1ELb0EEENS1_19SingleTileSchedulerILb1ELb0ELb0ELi128EEEEEEEEEvNT_6ParamsE,(.L_x_133 - _ZN7cutlass13device_kernelIN5flash11enable_sm90INS1_16FlashAttnBwdSm90INS1_25CollectiveMainloopBwdSm90ILi2ELi2ELi2EN4cute5tupleIJNS5_1CILi1EEES8_S8_EEENS6_IJNS7_ILi128EEESA_NS7_ILi64EEEEEENS_6half_tEfNS_4arch4Sm90ELb0ELb1ELb1ELb1ELb0ELb1ELb0ELb0ELi2ELi1ELi2ELi2ELb0EEENS1_24CollectiveEpilogueBwdGQAISC_fSF_Li256ELb1ELb0EEENS1_19SingleTileSchedulerILb1ELb0ELb0ELi128EEEEEEEEEvNT_6ParamsE)
        .other          _ZN7cutlass13device_kernelIN5flash11enable_sm90INS1_16FlashAttnBwdSm90INS1_25CollectiveMainloopBwdSm90ILi2ELi2ELi2EN4cute5tupleIJNS5_1CILi1EEES8_S8_EEENS6_IJNS7_ILi128EEESA_NS7_ILi64EEEEEENS_6half_tEfNS_4arch4Sm90ELb0ELb1ELb1ELb1ELb0ELb1ELb0ELb0ELi2ELi1ELi2ELi2ELb0EEENS1_24CollectiveEpilogueBwdGQAISC_fSF_Li256ELb1ELb0EEENS1_19SingleTileSchedulerILb1ELb0ELb0ELi128EEEEEEEEEvNT_6ParamsE,@"STO_CUDA_ENTRY STV_DEFAULT"
_ZN7cutlass13device_kernelIN5flash11enable_sm90INS1_16FlashAttnBwdSm90INS1_25CollectiveMainloopBwdSm90ILi2ELi2ELi2EN4cute5tupleIJNS5_1CILi1EEES8_S8_EEENS6_IJNS7_ILi128EEESA_NS7_ILi64EEEEEENS_6half_tEfNS_4arch4Sm90ELb0ELb1ELb1ELb1ELb0ELb1ELb0ELb0ELi2ELi1ELi2ELi2ELb0EEENS1_24CollectiveEpilogueBwdGQAISC_fSF_Li256ELb1ELb0EEENS1_19SingleTileSchedulerILb1ELb0ELb0ELi128EEEEEEEEEvNT_6ParamsE:
[----:B------:R-:W-:Y:S01]  /*0000*/  LDC R1, c[0x0][0x37c] ;  /* 0x0000df00ff017b82 */ /* 0x000fe20000000800 */
[----:B------:R-:W-:Y:S05]  /*0010*/  EXIT ;  /* 0x000000000000794d */ /* 0x000fea0003800000 */
.L_x_14:
        /* <DEDUP_REMOVED lines=14> */
.L_x_133:


//--------------------- .text._ZN7cutlass13device_kernelIN5flash11enable_sm90INS1_16FlashAttnBwdSm90INS1_25CollectiveMainloopBwdSm90ILi2ELi2ELi2EN4cute5tupleIJNS5_1CILi1EEES8_S8_EEENS6_IJNS7_ILi128EEESA_NS7_ILi64EEEEEENS_6half_tEfNS_4arch4Sm90ELb0ELb1ELb1ELb1ELb1ELb1ELb0ELb0ELi2ELi1ELi2ELi2ELb0EEENS1_24CollectiveEpilogueBwdGQAISC_fSF_Li256ELb1ELb1EEENS1_19SingleTileSchedulerILb1ELb0ELb0ELi128EEEEEEEEEvNT_6ParamsE --------------------------
	.section	.text._ZN7cutlass13device_kernelIN5flash11enable_sm90INS1_16FlashAttnBwdSm90INS1_25CollectiveMainloopBwdSm90ILi2ELi2ELi2EN4cute5tupleIJNS5_1CILi1EEES8_S8_EEENS6_IJNS7_ILi128EEESA_NS7_ILi64EEEEEENS_6half_tEfNS_4arch4Sm90ELb0ELb1ELb1ELb1ELb1ELb1ELb0ELb0ELi2ELi1ELi2ELi2ELb0EEENS1_24CollectiveEpilogueBwdGQAISC_fSF_Li256ELb1ELb1EEENS1_19SingleTileSchedulerILb1ELb0ELb0ELi128EEEEEEEEEvNT_6ParamsE,"ax",@progbits
	.align	128
.text._ZN7cutlass13device_kernelIN5flash11enable_sm90INS1_16FlashAttnBwdSm90INS1_25CollectiveMainloopBwdSm90ILi2ELi2ELi2EN4cute5tupleIJNS5_1CILi1EEES8_S8_EEENS6_IJNS7_ILi128EEESA_NS7_ILi64EEEEEENS_6half_tEfNS_4arch4Sm90ELb0ELb1ELb1ELb1ELb1ELb1ELb0ELb0ELi2ELi1ELi2ELi2ELb0EEENS1_24CollectiveEpilogueBwdGQAISC_fSF_Li256ELb1ELb1EEENS1_19SingleTileSchedulerILb1ELb0ELb0ELi128EEEEEEEEEvNT_6ParamsE:
        .type           _ZN7cutlass13device_kernelIN5flash11enable_sm90INS1_16FlashAttnBwdSm90INS1_25CollectiveMainloopBwdSm90ILi2ELi2ELi2EN4cute5tupleIJNS5_1CILi1EEES8_S8_EEENS6_IJNS7_ILi128EEESA_NS7_ILi64EEEEEENS_6half_tEfNS_4arch4Sm90ELb0ELb1ELb1ELb1ELb1ELb1ELb0ELb0ELi2ELi1ELi2ELi2ELb0EEENS1_24CollectiveEpilogueBwdGQAISC_fSF_Li256ELb1ELb1EEENS1_19SingleTileSchedulerILb1ELb0ELb0ELi128EEEEEEEEEvNT_6ParamsE,@function
        .size           _ZN7cutlass13device_kernelIN5flash11enable_sm90INS1_16FlashAttnBwdSm90INS1_25CollectiveMainloopBwdSm90ILi2ELi2ELi2EN4cute5tupleIJNS5_1CILi1EEES8_S8_EEENS6_IJNS7_ILi128EEESA_NS7_ILi64EEEEEENS_6half_tEfNS_4arch4Sm90ELb0ELb1ELb1ELb1ELb1ELb1ELb0ELb0ELi2ELi1ELi2ELi2ELb0EEENS1_24CollectiveEpilogueBwdGQAISC_fSF_Li256ELb1ELb1EEENS1_19SingleTileSchedulerILb1ELb0ELb0ELi128EEEEEEEEEvNT_6ParamsE,(.L_x_134 - _ZN7cutlass13device_kernelIN5flash11enable_sm90INS1_16FlashAttnBwdSm90INS1_25CollectiveMainloopBwdSm90ILi2ELi2ELi2EN4cute5tupleIJNS5_1CILi1EEES8_S8_EEENS6_IJNS7_ILi128EEESA_NS7_ILi64EEEEEENS_6half_tEfNS_4arch4Sm90ELb0ELb1ELb1ELb1ELb1ELb1ELb0ELb0ELi2ELi1ELi2ELi2ELb0EEENS1_24CollectiveEpilogueBwdGQAISC_fSF_Li256ELb1ELb1EEENS1_19SingleTileSchedulerILb1ELb0ELb0ELi128EEEEEEEEEvNT_6ParamsE)
        .other          _ZN7cutlass13device_kernelIN5flash11enable_sm90INS1_16FlashAttnBwdSm90INS1_25CollectiveMainloopBwdSm90ILi2ELi2ELi2EN4cute5tupleIJNS5_1CILi1EEES8_S8_EEENS6_IJNS7_ILi128EEESA_NS7_ILi64EEEEEENS_6half_tEfNS_4arch4Sm90ELb0ELb1ELb1ELb1ELb1ELb1ELb0ELb0ELi2ELi1ELi2ELi2ELb0EEENS1_24CollectiveEpilogueBwdGQAISC_fSF_Li256ELb1ELb1EEENS1_19SingleTileSchedulerILb1ELb0ELb0ELi128EEEEEEEEEvNT_6ParamsE,@"STO_CUDA_ENTRY STV_DEFAULT"
_ZN7cutlass13device_kernelIN5flash11enable_sm90INS1_16FlashAttnBwdSm90INS1_25CollectiveMainloopBwdSm90ILi2ELi2ELi2EN4cute5tupleIJNS5_1CILi1EEES8_S8_EEENS6_IJNS7_ILi128EEESA_NS7_ILi64EEEEEENS_6half_tEfNS_4arch4Sm90ELb0ELb1ELb1ELb1ELb1ELb1ELb0ELb0ELi2ELi1ELi2ELi2ELb0EEENS1_24CollectiveEpilogueBwdGQAISC_fSF_Li256ELb1ELb1EEENS1_19SingleTileSchedulerILb1ELb0ELb0ELi128EEEEEEEEEvNT_6ParamsE:
[----:B------:R-:W-:Y:S01]  /*0000*/  LDC R1, c[0x0][0x37c] ;  /* 0x0000df00ff017b82 */ /* 0x000fe20000000800 */
[----:B------:R-:W-:Y:S05]  /*0010*/  EXIT ;  /* 0x000000000000794d */ /* 0x000fea0003800000 */
.L_x_15:
        /* <DEDUP_REMOVED lines=14> */
.L_x_134:


//--------------------- .text._ZN7cutlass13device_kernelIN5flash11enable_sm90INS1_16FlashAttnBwdSm90INS1_25CollectiveMainloopBwdSm90ILi2ELi2ELi2EN4cute5tupleIJNS5_1CILi1EEES8_S8_EEENS6_IJNS7_ILi96EEENS7_ILi128EEENS7_ILi64EEEEEENS_6half_tEfNS_4arch4Sm90ELb1ELb0ELb1ELb0ELb0ELb1ELb0ELb1ELi2ELi1ELi2ELi2ELb0EEENS1_21CollectiveEpilogueBwdISD_SE_SG_Li256ELb0ELb0ELi1EEENS1_25SingleTileBwdLPTSchedulerILb0ELi128ELb0EEEEEEEEEvNT_6ParamsE --------------------------
	.section	.text._ZN7cutlass13device_kernelIN5flash11enable_sm90INS1_16FlashAttnBwdSm90INS1_25CollectiveMainloopBwdSm90ILi2ELi2ELi2EN4cute5tupleIJNS5_1CILi1EEES8_S8_EEENS6_IJNS7_ILi96EEENS7_ILi128EEENS7_ILi64EEEEEENS_6half_tEfNS_4arch4Sm90ELb1ELb0ELb1ELb0ELb0ELb1ELb0ELb1ELi2ELi1ELi2ELi2ELb0EEENS1_21CollectiveEpilogueBwdISD_SE_SG_Li256ELb0ELb0ELi1EEENS1_25SingleTileBwdLPTSchedulerILb0ELi128ELb0EEEEEEEEEvNT_6ParamsE,"ax",@progbits
	.align	128
.text._ZN7cutlass13device_kernelIN5flash11enable_sm90INS1_16FlashAttnBwdSm90INS1_25CollectiveMainloopBwdSm90ILi2ELi2ELi2EN4cute5tupleIJNS5_1CILi1EEES8_S8_EEENS6_IJNS7_ILi96EEENS7_ILi128EEENS7_ILi64EEEEEENS_6half_tEfNS_4arch4Sm90ELb1ELb0ELb1ELb0ELb0ELb1ELb0ELb1ELi2ELi1ELi2ELi2ELb0EEENS1_21CollectiveEpilogueBwdISD_SE_SG_Li256ELb0ELb0ELi1EEENS1_25SingleTileBwdLPTSchedulerILb0ELi128ELb0EEEEEEEEEvNT_6ParamsE:
        .type           _ZN7cutlass13device_kernelIN5flash11enable_sm90INS1_16FlashAttnBwdSm90INS1_25CollectiveMainloopBwdSm90ILi2ELi2ELi2EN4cute5tupleIJNS5_1CILi1EEES8_S8_EEENS6_IJNS7_ILi96EEENS7_ILi128EEENS7_ILi64EEEEEENS_6half_tEfNS_4arch4Sm90ELb1ELb0ELb1ELb0ELb0ELb1ELb0ELb1ELi2ELi1ELi2ELi2ELb0EEENS1_21CollectiveEpilogueBwdISD_SE_SG_Li256ELb0ELb0ELi1EEENS1_25SingleTileBwdLPTSchedulerILb0ELi128ELb0EEEEEEEEEvNT_6ParamsE,@function
        .size           _ZN7cutlass13device_kernelIN5flash11enable_sm90INS1_16FlashAttnBwdSm90INS1_25CollectiveMainloopBwdSm90ILi2ELi2ELi2EN4cute5tupleIJNS5_1CILi1EEES8_S8_EEENS6_IJNS7_ILi96EEENS7_ILi128EEENS7_ILi64EEEEEENS_6half_tEfNS_4arch4Sm90ELb1ELb0ELb1ELb0ELb0ELb1ELb0ELb1ELi2ELi1ELi2ELi2ELb0EEENS1_21CollectiveEpilogueBwdISD_SE_SG_Li256ELb0ELb0ELi1EEENS1_25SingleTileBwdLPTSchedulerILb0ELi128ELb0EEEEEEEEEvNT_6ParamsE,(.L_x_135 - _ZN7cutlass13device_kernelIN5flash11enable_sm90INS1_16FlashAttnBwdSm90INS1_25CollectiveMainloopBwdSm90ILi2ELi2ELi2EN4cute5tupleIJNS5_1CILi1EEES8_S8_EEENS6_IJNS7_ILi96EEENS7_ILi128EEENS7_ILi64EEEEEENS_6half_tEfNS_4arch4Sm90ELb1ELb0ELb1ELb0ELb0ELb1ELb0ELb1ELi2ELi1ELi2ELi2ELb0EEENS1_21CollectiveEpilogueBwdISD_SE_SG_Li256ELb0ELb0ELi1EEENS1_25SingleTileBwdLPTSchedulerILb0ELi128ELb0EEEEEEEEEvNT_6ParamsE)
        .other          _ZN7cutlass13device_kernelIN5flash11enable_sm90INS1_16FlashAttnBwdSm90INS1_25CollectiveMainloopBwdSm90ILi2ELi2ELi2EN4cute5tupleIJNS5_1CILi1EEES8_S8_EEENS6_IJNS7_ILi96EEENS7_ILi128EEENS7_ILi64EEEEEENS_6half_tEfNS_4arch4Sm90ELb1ELb0ELb1ELb0ELb0ELb1ELb0ELb1ELi2ELi1ELi2ELi2ELb0EEENS1_21CollectiveEpilogueBwdISD_SE_SG_Li256ELb0ELb0ELi1EEENS1_25SingleTileBwdLPTSchedulerILb0ELi128ELb0EEEEEEEEEvNT_6ParamsE,@"STO_CUDA_ENTRY STV_DEFAULT"
_ZN7cutlass13device_kernelIN5flash11enable_sm90INS1_16FlashAttnBwdSm90INS1_25CollectiveMainloopBwdSm90ILi2ELi2ELi2EN4cute5tupleIJNS5_1CILi1EEES8_S8_EEENS6_IJNS7_ILi96EEENS7_ILi128EEENS7_ILi64EEEEEENS_6half_tEfNS_4arch4Sm90ELb1ELb0ELb1ELb0ELb0ELb1ELb0ELb1ELi2ELi1ELi2ELi2ELb0EEENS1_21CollectiveEpilogueBwdISD_SE_SG_Li256ELb0ELb0ELi1EEENS1_25SingleTileBwdLPTSchedulerILb0ELi128ELb0EEEEEEEEEvNT_6ParamsE:
[----:B------:R-:W-:Y:S01]  /*0000*/  LDC R1, c[0x0][0x37c] ;  /* 0x0000df00ff017b82 */ /* 0x000fe20000000800 */
[----:B------:R-:W-:Y:S05]  /*0010*/  EXIT ;  /* 0x000000000000794d */ /* 0x000fea0003800000 */
.L_x_16:
        /* <DEDUP_REMOVED lines=14> */
.L_x_135:


//--------------------- .text._ZN7cutlass13device_kernelIN5flash11enable_sm90INS1_16FlashAttnBwdSm90INS1_25CollectiveMainloopBwdSm90ILi2ELi2ELi2EN4cute5tupleIJNS5_1CILi1EEES8_S8_EEENS6_IJNS7_ILi96EEENS7_ILi128EEENS7_ILi64EEEEEENS_6half_tEfNS_4arch4Sm90ELb1ELb0ELb1ELb0ELb1ELb1ELb0ELb1ELi2ELi1ELi2ELi2ELb0EEENS1_21CollectiveEpilogueBwdISD_SE_SG_Li256ELb0ELb0ELi1EEENS1_25SingleTileBwdLPTSchedulerILb0ELi128ELb1EEEEEEEEEvNT_6ParamsE --------------------------
	.section	.text._ZN7cutlass13device_kernelIN5flash11enable_sm90INS1_16FlashAttnBwdSm90INS1_25CollectiveMainloopBwdSm90ILi2ELi2ELi2EN4cute5tupleIJNS5_1CILi1EEES8_S8_EEENS6_IJNS7_ILi96EEENS7_ILi128EEENS7_ILi64EEEEEENS_6half_tEfNS_4arch4Sm90ELb1ELb0ELb1ELb0ELb1ELb1ELb0ELb1ELi2ELi1ELi2ELi2ELb0EEENS1_21CollectiveEpilogueBwdISD_SE_SG_Li256ELb0ELb0ELi1EEENS1_25SingleTileBwdLPTSchedulerILb0ELi128ELb1EEEEEEEEEvNT_6ParamsE,"ax",@progbits
	.align	128
.text._ZN7cutlass13device_kernelIN5flash11enable_sm90INS1_16FlashAttnBwdSm90INS1_25CollectiveMainloopBwdSm90ILi2ELi2ELi2EN4cute5tupleIJNS5_1CILi1EEES8_S8_EEENS6_IJNS7_ILi96EEENS7_ILi128EEENS7_ILi64EEEEEENS_6half_tEfNS_4arch4Sm90ELb1ELb0ELb1ELb0ELb1ELb1ELb0ELb1ELi2ELi1ELi2ELi2ELb0EEENS1_21CollectiveEpilogueBwdISD_SE_SG_Li256ELb0ELb0ELi1EEENS1_25SingleTileBwdLPTSchedulerILb0ELi128ELb1EEEEEEEEEvNT_6ParamsE:
        .type           _ZN7cutlass13device_kernelIN5flash11enable_sm90INS1_16FlashAttnBwdSm90INS1_25CollectiveMainloopBwdSm90ILi2ELi2ELi2EN4cute5tupleIJNS5_1CILi1EEES8_S8_EEENS6_IJNS7_ILi96EEENS7_ILi128EEENS7_ILi64EEEEEENS_6half_tEfNS_4arch4Sm90ELb1ELb0ELb1ELb0ELb1ELb1ELb0ELb1ELi2ELi1ELi2ELi2ELb0EEENS1_21CollectiveEpilogueBwdISD_SE_SG_Li256ELb0ELb0ELi1EEENS1_25SingleTileBwdLPTSchedulerILb0ELi128ELb1EEEEEEEEEvNT_6ParamsE,@function
        .size           _ZN7cutlass13device_kernelIN5flash11enable_sm90INS1_16FlashAttnBwdSm90INS1_25CollectiveMainloopBwdSm90ILi2ELi2ELi2EN4cute5tupleIJNS5_1CILi1EEES8_S8_EEENS6_IJNS7_ILi96EEENS7_ILi128EEENS7_ILi64EEEEEENS_6half_tEfNS_4arch4Sm90ELb1ELb0ELb1ELb0ELb1ELb1ELb0ELb1ELi2ELi1ELi2ELi2ELb0EEENS1_21CollectiveEpilogueBwdISD_SE_SG_Li256ELb0ELb0ELi1EEENS1_25SingleTileBwdLPTSchedulerILb0ELi128ELb1EEEEEEEEEvNT_6ParamsE,(.L_x_136 - _ZN7cutlass13device_kernelIN5flash11enable_sm90INS1_16FlashAttnBwdSm90INS1_25CollectiveMainloopBwdSm90ILi2ELi2ELi2EN4cute5tupleIJNS5_1CILi1EEES8_S8_EEENS6_IJNS7_ILi96EEENS7_ILi128EEENS7_ILi64EEEEEENS_6half_tEfNS_4arch4Sm90ELb1ELb0ELb1ELb0ELb1ELb1ELb0ELb1ELi2ELi1ELi2ELi2ELb0EEENS1_21CollectiveEpilogueBwdISD_SE_SG_Li256ELb0ELb0ELi1EEENS1_25SingleTileBwdLPTSchedulerILb0ELi128ELb1EEEEEEEEEvNT_6ParamsE)
        .other          _ZN7cutlass13device_kernelIN5flash11enable_sm90INS1_16FlashAttnBwdSm90INS1_25CollectiveMainloopBwdSm90ILi2ELi2ELi2EN4cute5tupleIJNS5_1CILi1EEES8_S8_EEENS6_IJNS7_ILi96EEENS7_ILi128EEENS7_ILi64EEEEEENS_6half_tEfNS_4arch4Sm90ELb1ELb0ELb1ELb0ELb1ELb1ELb0ELb1ELi2ELi1ELi2ELi2ELb0EEENS1_21CollectiveEpilogueBwdISD_SE_SG_Li256ELb0ELb0ELi1EEENS1_25SingleTileBwdLPTSchedulerILb0ELi128ELb1EEEEEEEEEvNT_6ParamsE,@"STO_CUDA_ENTRY STV_DEFAULT"
_ZN7cutlass13device_kernelIN5flash11enable_sm90INS1_16FlashAttnBwdSm90INS1_25CollectiveMainloopBwdSm90ILi2ELi2ELi2EN4cute5tupleIJNS5_1CILi1EEES8_S8_EEENS6_IJNS7_ILi96EEENS7_ILi128EEENS7_ILi64EEEEEENS_6half_tEfNS_4arch4Sm90ELb1ELb0ELb1ELb0ELb1ELb1ELb0ELb1ELi2ELi1ELi2ELi2ELb0EEENS1_21CollectiveEpilogueBwdISD_SE_SG_Li256ELb0ELb0ELi1EEENS1_25SingleTileBwdLPTSchedulerILb0ELi128ELb1EEEEEEEEEvNT_6ParamsE:
[----:B------:R-:W-:Y:S01]  /*0000*/  LDC R1, c[0x0][0x37c] ;  /* 0x0000df00ff017b82 */ /* 0x000fe20000000800 */
[----:B------:R-:W-:Y:S05]  /*0010*/  EXIT ;  /* 0x000000000000794d */ /* 0x000fea0003800000 */
.L_x_17:
        /* <DEDUP_REMOVED lines=14> */
.L_x_136:


//--------------------- .text._ZN7cutlass13device_kernelIN5flash11enable_sm90INS1_16FlashAttnBwdSm90INS1_25CollectiveMainloopBwdSm90ILi2ELi2ELi2EN4cute5tupleIJNS5_1CILi1EEES8_S8_EEENS6_IJNS7_ILi96EEENS7_ILi128EEENS7_ILi64EEEEEENS_6half_tEfNS_4arch4Sm90ELb1ELb0ELb1ELb0ELb0ELb1ELb0ELb1ELi2ELi1ELi2ELi2ELb0EEENS1_24CollectiveEpilogueBwdGQAISD_fSG_Li256ELb0ELb0EEENS1_25SingleTileBwdLPTSchedulerILb0ELi128ELb0EEEEEEEEEvNT_6ParamsE --------------------------
	.section	.text._ZN7cutlass13device_kernelIN5flash11enable_sm90INS1_16FlashAttnBwdSm90INS1_25CollectiveMainloopBwdSm90ILi2ELi2ELi2EN4cute5tupleIJNS5_1CILi1EEES8_S8_EEENS6_IJNS7_ILi96EEENS7_ILi128EEENS7_ILi64EEEEEENS_6half_tEfNS_4arch4Sm90ELb1ELb0ELb1ELb0ELb0ELb1ELb0ELb1ELi2ELi1ELi2ELi2ELb0EEENS1_24CollectiveEpilogueBwdGQAISD_fSG_Li256ELb0ELb0EEENS1_25SingleTileBwdLPTSchedulerILb0ELi128ELb0EEEEEEEEEvNT_6ParamsE,"ax",@progbits
	.align	128
.text._ZN7cutlass13device_kernelIN5flash11enable_sm90INS1_16FlashAttnBwdSm90INS1_25CollectiveMainloopBwdSm90ILi2ELi2ELi2EN4cute5tupleIJNS5_1CILi1EEES8_S8_EEENS6_IJNS7_ILi96EEENS7_ILi128EEENS7_ILi64EEEEEENS_6half_tEfNS_4arch4Sm90ELb1ELb0ELb1ELb0ELb0ELb1ELb0ELb1ELi2ELi1ELi2ELi2ELb0EEENS1_24CollectiveEpilogueBwdGQAISD_fSG_Li256ELb0ELb0EEENS1_25SingleTileBwdLPTSchedulerILb0ELi128ELb0EEEEEEEEEvNT_6ParamsE:
        .type           _ZN7cutlass13device_kernelIN5flash11enable_sm90INS1_16FlashAttnBwdSm90INS1_25CollectiveMainloopBwdSm90ILi2ELi2ELi2EN4cute5tupleIJNS5_1CILi1EEES8_S8_EEENS6_IJNS7_ILi96EEENS7_ILi128EEENS7_ILi64EEEEEENS_6half_tEfNS_4arch4Sm90ELb1ELb0ELb1ELb0ELb0ELb1ELb0ELb1ELi2ELi1ELi2ELi2ELb0EEENS1_24CollectiveEpilogueBwdGQAISD_fSG_Li256ELb0ELb0EEENS1_25SingleTileBwdLPTSchedulerILb0ELi128ELb0EEEEEEEEEvNT_6ParamsE,@function
        .size           _ZN7cutlass13device_kernelIN5flash11enable_sm90INS1_16FlashAttnBwdSm90INS1_25CollectiveMainloopBwdSm90ILi2ELi2ELi2EN4cute5tupleIJNS5_1CILi1EEES8_S8_EEENS6_IJNS7_ILi96EEENS7_ILi128EEENS7_ILi64EEEEEENS_6half_tEfNS_4arch4Sm90ELb1ELb0ELb1ELb0ELb0ELb1ELb0ELb1ELi2ELi1ELi2ELi2ELb0EEENS1_24CollectiveEpilogueBwdGQAISD_fSG_Li256ELb0ELb0EEENS1_25SingleTileBwdLPTSchedulerILb0ELi128ELb0EEEEEEEEEvNT_6ParamsE,(.L_x_137 - _ZN7cutlass13device_kernelIN5flash11enable_sm90INS1_16FlashAttnBwdSm90INS1_25CollectiveMainloopBwdSm90ILi2ELi2ELi2EN4cute5tupleIJNS5_1CILi1EEES8_S8_EEENS6_IJNS7_ILi96EEENS7_ILi128EEENS7_ILi64EEEEEENS_6half_tEfNS_4arch4Sm90ELb1ELb0ELb1ELb0ELb0ELb1ELb0ELb1ELi2ELi1ELi2ELi2ELb0EEENS1_24CollectiveEpilogueBwdGQAISD_fSG_Li256ELb0ELb0EEENS1_25SingleTileBwdLPTSchedulerILb0ELi128ELb0EEEEEEEEEvNT_6ParamsE)
        .other          _ZN7cutlass13device_kernelIN5flash11enable_sm90INS1_16FlashAttnBwdSm90INS1_25CollectiveMainloopBwdSm90ILi2ELi2ELi2EN4cute5tupleIJNS5_1CILi1EEES8_S8_EEENS6_IJNS7_ILi96EEENS7_ILi128EEENS7_ILi64EEEEEENS_6half_tEfNS_4arch4Sm90ELb1ELb0ELb1ELb0ELb0ELb1ELb0ELb1ELi2ELi1ELi2ELi2ELb0EEENS1_24CollectiveEpilogueBwdGQAISD_fSG_Li256ELb0ELb0EEENS1_25SingleTileBwdLPTSchedulerILb0ELi128ELb0EEEEEEEEEvNT_6ParamsE,@"STO_CUDA_ENTRY STV_DEFAULT"
_ZN7cutlass13device_kernelIN5flash11enable_sm90INS1_16FlashAttnBwdSm90INS1_25CollectiveMainloopBwdSm90ILi2ELi2ELi2EN4cute5tupleIJNS5_1CILi1EEES8_S8_EEENS6_IJNS7_ILi96EEENS7_ILi128EEENS7_ILi64EEEEEENS_6half_tEfNS_4arch4Sm90ELb1ELb0ELb1ELb0ELb0ELb1ELb0ELb1ELi2ELi1ELi2ELi2ELb0EEENS1_24CollectiveEpilogueBwdGQAISD_fSG_Li256ELb0ELb0EEENS1_25SingleTileBwdLPTSchedulerILb0ELi128ELb0EEEEEEEEEvNT_6ParamsE:
[----:B------:R-:W-:Y:S01]  /*0000*/  LDC R1, c[0x0][0x37c] ;  /* 0x0000df00ff017b82 */ /* 0x000fe20000000800 */
[----:B------:R-:W-:Y:S05]  /*0010*/  EXIT ;  /* 0x000000000000794d */ /* 0x000fea0003800000 */
.L_x_18:
        /* <DEDUP_REMOVED lines=14> */
.L_x_137:


//--------------------- .text._ZN7cutlass13device_kernelIN5flash11enable_sm90INS1_16FlashAttnBwdSm90INS1_25CollectiveMainloopBwdSm90ILi2ELi2ELi2EN4cute5tupleIJNS5_1CILi1EEES8_S8_EEENS6_IJNS7_ILi96EEENS7_ILi128EEENS7_ILi64EEEEEENS_6half_tEfNS_4arch4Sm90ELb1ELb0ELb1ELb0ELb1ELb1ELb0ELb1ELi2ELi1ELi2ELi2ELb0EEENS1_24CollectiveEpilogueBwdGQAISD_fSG_Li256ELb0ELb1EEENS1_25SingleTileBwdLPTSchedulerILb0ELi128ELb1EEEEEEEEEvNT_6ParamsE --------------------------
	.section	.text._ZN7cutlass13device_kernelIN5flash11enable_sm90INS1_16FlashAttnBwdSm90INS1_25CollectiveMainloopBwdSm90ILi2ELi2ELi2EN4cute5tupleIJNS5_1CILi1EEES8_S8_EEENS6_IJNS7_ILi96EEENS7_ILi128EEENS7_ILi64EEEEEENS_6half_tEfNS_4arch4Sm90ELb1ELb0ELb1ELb0ELb1ELb1ELb0ELb1ELi2ELi1ELi2ELi2ELb0EEENS1_24CollectiveEpilogueBwdGQAISD_fSG_Li256ELb0ELb1EEENS1_25SingleTileBwdLPTSchedulerILb0ELi128ELb1EEEEEEEEEvNT_6ParamsE,"ax",@progbits
	.align	128
.text._ZN7cutlass13device_kernelIN5flash11enable_sm90INS1_16FlashAttnBwdSm90INS1_25CollectiveMainloopBwdSm90ILi2ELi2ELi2EN4cute5tupleIJNS5_1CILi1EEES8_S8_EEENS6_IJNS7_ILi96EEENS7_ILi128EEENS7_ILi64EEEEEENS_6half_tEfNS_4arch4Sm90ELb1ELb0ELb1ELb0ELb1ELb1ELb0ELb1ELi2ELi1ELi2ELi2ELb0EEENS1_24CollectiveEpilogueBwdGQAISD_fSG_Li256ELb0ELb1EEENS1_25SingleTileBwdLPTSchedulerILb0ELi128ELb1EEEEEEEEEvNT_6ParamsE:
        .type           _ZN7cutlass13device_kernelIN5flash11enable_sm90INS1_16FlashAttnBwdSm90INS1_25CollectiveMainloopBwdSm90ILi2ELi2ELi2EN4cute5tupleIJNS5_1CILi1EEES8_S8_EEENS6_IJNS7_ILi96EEENS7_ILi128EEENS7_ILi64EEEEEENS_6half_tEfNS_4arch4Sm90ELb1ELb0ELb1ELb0ELb1ELb1ELb0ELb1ELi2ELi1ELi2ELi2ELb0EEENS1_24CollectiveEpilogueBwdGQAISD_fSG_Li256ELb0ELb1EEENS1_25SingleTileBwdLPTSchedulerILb0ELi128ELb1EEEEEEEEEvNT_6ParamsE,@function
        .size           _ZN7cutlass13device_kernelIN5flash11enable_sm90INS1_16FlashAttnBwdSm90INS1_25CollectiveMainloopBwdSm90ILi2ELi2ELi2EN4cute5tupleIJNS5_1CILi1EEES8_S8_EEENS6_IJNS7_ILi96EEENS7_ILi128EEENS7_ILi64EEEEEENS_6half_tEfNS_4arch4Sm90ELb1ELb0ELb1ELb0ELb1ELb1ELb0ELb1ELi2ELi1ELi2ELi2ELb0EEENS1_24CollectiveEpilogueBwdGQAISD_fSG_Li256ELb0ELb1EEENS1_25SingleTileBwdLPTSchedulerILb0ELi128ELb1EEEEEEEEEvNT_6ParamsE,(.L_x_138 - _ZN7cutlass13device_kernelIN5flash11enable_sm90INS1_16FlashAttnBwdSm90INS1_25CollectiveMainloopBwdSm90ILi2ELi2ELi2EN4cute5tupleIJNS5_1CILi1EEES8_S8_EEENS6_IJNS7_ILi96EEENS7_ILi128EEENS7_ILi64EEEEEENS_6half_tEfNS_4arch4Sm90ELb1ELb0ELb1ELb0ELb1ELb1ELb0ELb1ELi2ELi1ELi2ELi2ELb0EEENS1_24CollectiveEpilogueBwdGQAISD_fSG_Li256ELb0ELb1EEENS1_25SingleTileBwdLPTSchedulerILb0ELi128ELb1EEEEEEEEEvNT_6ParamsE)
        .other          _ZN7cutlass13device_kernelIN5flash11enable_sm90INS1_16FlashAttnBwdSm90INS1_25CollectiveMainloopBwdSm90ILi2ELi2ELi2EN4cute5tupleIJNS5_1CILi1EEES8_S8_EEENS6_IJNS7_ILi96EEENS7_ILi128EEENS7_ILi64EEEEEENS_6half_tEfNS_4arch4Sm90ELb1ELb0ELb1ELb0ELb1ELb1ELb0ELb1ELi2ELi1ELi2ELi2ELb0EEENS1_24CollectiveEpilogueBwdGQAISD_fSG_Li256ELb0ELb1EEENS1_25SingleTileBwdLPTSchedulerILb0ELi128ELb1EEEEEEEEEvNT_6ParamsE,@"STO_CUDA_ENTRY STV_DEFAULT"
_ZN7cutlass13device_kernelIN5flash11enable_sm90INS1_16FlashAttnBwdSm90INS1_25CollectiveMainloopBwdSm90ILi2ELi2ELi2EN4cute5tupleIJNS5_1CILi1EEES8_S8_EEENS6_IJNS7_ILi96EEENS7_ILi128EEENS7_ILi64EEEEEENS_6half_tEfNS_4arch4Sm90ELb1ELb0ELb1ELb0ELb1ELb1ELb0ELb1ELi2ELi1ELi2ELi2ELb0EEENS1_24CollectiveEpilogueBwdGQAISD_fSG_Li256ELb0ELb1EEENS1_25SingleTileBwdLPTSchedulerILb0ELi128ELb1EEEEEEEEEvNT_6ParamsE:
[----:B------:R-:W-:Y:S01]  /*0000*/  LDC R1, c[0x0][0x37c] ;  /* 0x0000df00ff017b82 */ /* 0x000fe20000000800 */
[----:B------:R-:W-:Y:S05]  /*0010*/  EXIT ;  /* 0x000000000000794d */ /* 0x000fea0003800000 */
.L_x_19:
        /* <DEDUP_REMOVED lines=14> */
.L_x_138:


//--------------------- .text._ZN7cutlass13device_kernelIN5flash22FlashAttnBwdPreprocessIN4cute5tupleIJNS3_1CILi96EEENS5_ILi64EEEEEENS_6half_tEfNS_4arch4Sm90ELb1ELb0EEEEEvNT_6ParamsE --------------------------
	.section	.text._ZN7cutlass13device_kernelIN5flash22FlashAttnBwdPreprocessIN4cute5tupleIJNS3_1CILi96EEENS5_ILi64EEEEEENS_6half_tEfNS_4arch4Sm90ELb1ELb0EEEEEvNT_6ParamsE,"ax",@progbits
	.align	128
.text._ZN7cutlass13device_kernelIN5flash22FlashAttnBwdPreprocessIN4cute5tupleIJNS3_1CILi96EEENS5_ILi64EEEEEENS_6half_tEfNS_4arch4Sm90ELb1ELb0EEEEEvNT_6ParamsE:
        .type           _ZN7cutlass13device_kernelIN5flash22FlashAttnBwdPreprocessIN4cute5tupleIJNS3_1CILi96EEENS5_ILi64EEEEEENS_6half_tEfNS_4arch4Sm90ELb1ELb0EEEEEvNT_6ParamsE,@function
        .size           _ZN7cutlass13device_kernelIN5flash22FlashAttnBwdPreprocessIN4cute5tupleIJNS3_1CILi96EEENS5_ILi64EEEEEENS_6half_tEfNS_4arch4Sm90ELb1ELb0EEEEEvNT_6ParamsE,(.L_x_139 - _ZN7cutlass13device_kernelIN5flash22FlashAttnBwdPreprocessIN4cute5tupleIJNS3_1CILi96EEENS5_ILi64EEEEEENS_6half_tEfNS_4arch4Sm90ELb1ELb0EEEEEvNT_6ParamsE)
        .other          _ZN7cutlass13device_kernelIN5flash22FlashAttnBwdPreprocessIN4cute5tupleIJNS3_1CILi96EEENS5_ILi64EEEEEENS_6half_tEfNS_4arch4Sm90ELb1ELb0EEEEEvNT_6ParamsE,@"STO_CUDA_ENTRY STV_DEFAULT"
_ZN7cutlass13device_kernelIN5flash22FlashAttnBwdPreprocessIN4cute5tupleIJNS3_1CILi96EEENS5_ILi64EEEEEENS_6half_tEfNS_4arch4Sm90ELb1ELb0EEEEEvNT_6ParamsE:
[----:B------:R-:W-:Y:S01]  /*0000*/  LDC R1, c[0x0][0x37c] ;  /* 0x0000df00ff017b82 */ /* 0x000fe20000000800 */
[----:B------:R-:W0:Y:S07]  /*0010*/  S2R R0, SR_TID.X ;  /* 0x0000000000007919 */ /* 0x000e2e0000002100 */
[----:B------:R-:W1:Y:S01]  /*0020*/  LDC R40, c[0x0][0x388] ;  /* 0x0000e200ff287b82 */ /* 0x000e620000000800 */
[----:B------:R-:W2:Y:S01]  /*0030*/  LDCU UR4, c[0x0][0x38c] ;  /* 0x00007180ff0477ac */ /* 0x000ea20008000800 */
[----:B------:R-:W-:Y:S01]  /*0040*/  HFMA2 R33, -RZ, RZ, 0, 0 ;  /* 0x00000000ff217431 */ /* 0x000fe200000001ff */
[----:B------:R-:W1:Y:S01]  /*0050*/  S2R R3, SR_CTAID.X ;  /* 0x0000000000037919 */ /* 0x000e620000002500 */
[----:B------:R-:W-:-:S04]  /*0060*/  HFMA2 R7, -RZ, RZ, 0, 0 ;  /* 0x00000000ff077431 */ /* 0x000fc800000001ff */
[----:B------:R-:W3:Y:S08]  /*0070*/  S2UR UR6, SR_CTAID.Y ;  /* 0x00000000000679c3 */ /* 0x000ef00000002600 */
[----:B------:R-:W3:Y:S08]  /*0080*/  LDC.64 R36, c[0x0][0x3a0] ;  /* 0x0000e800ff247b82 */ /* 0x000ef00000000a00 */
[----:B------:R-:W4:Y:S01]  /*0090*/  LDC.64 R14, c[0x0][0x3c0] ;  /* 0x0000f000ff0e7b82 */ /* 0x000f220000000a00 */
[----:B0-----:R-:W-:-:S07]  /*00a0*/  SHF.L.U32 R32, R0, 0x3, RZ ;  /* 0x0000000300207819 */ /* 0x001fce00000006ff */
[----:B------:R-:W0:Y:S01]  /*00b0*/  S2UR UR7, SR_CTAID.Z ;  /* 0x00000000000779c3 */ /* 0x000e220000002700 */
[----:B------:R-:W-:Y:S02]  /*00c0*/  SHF.R.U32.HI R6, RZ, 0x3, R0 ;  /* 0x00000003ff067819 */ /* 0x000fe40000011600 */
[----:B------:R-:W-:Y:S01]  /*00d0*/  LOP3.LUT R32, R32, 0x38, RZ, 0xc0, !PT ;  /* 0x0000003820207812 */ /* 0x000fe200078ec0ff */
[----:B-1----:R-:W-:Y:S01]  /*00e0*/  IMAD R5, R3, -0x60, R40 ;  /* 0xffffffa003057824 */ /* 0x002fe200078e0228 */
[----:B------:R-:W-:Y:S02]  /*00f0*/  IADD3 R2, PT, PT, R6, 0x20, RZ ;  /* 0x0000002006027810 */ /* 0x000fe40007ffe0ff */
[----:B--2---:R-:W-:Y:S01]  /*0100*/  ISETP.GE.AND P0, PT, R32, UR4, PT ;  /* 0x0000000420007c0c */ /* 0x004fe2000bf06270 */
[----:B------:R-:W0:Y:S01]  /*0110*/  LDC.64 R10, c[0x0][0x3a8] ;  /* 0x0000ea00ff0a7b82 */ /* 0x000e220000000a00 */
[----:B------:R-:W-:Y:S01]  /*0120*/  IADD3 R4, PT, PT, R6, 0x40, RZ ;  /* 0x0000004006047810 */ /* 0x000fe20007ffe0ff */
[----:B---3--:R-:W-:Y:S01]  /*0130*/  IMAD.WIDE.U32 R8, R36, UR6, R32 ;  /* 0x0000000624087c25 */ /* 0x008fe2000f8e0020 */
[-C--:B------:R-:W-:Y:S01]  /*0140*/  ISETP.GE.OR P2, PT, R6, R5.reuse, P0 ;  /* 0x000000050600720c */ /* 0x080fe20000746670 */
[----:B------:R-:W1:Y:S01]  /*0150*/  LDCU.64 UR4, c[0x0][0x358] ;  /* 0x00006b00ff0477ac */ /* 0x000e620008000a00 */
[-C--:B------:R-:W-:Y:S01]  /*0160*/  ISETP.GE.OR P1, PT, R2, R5.reuse, P0 ;  /* 0x000000050200720c */ /* 0x080fe20000726670 */
[----:B------:R-:W-:Y:S01]  /*0170*/  IMAD R37, R37, UR6, R9 ;  /* 0x0000000625257c24 */ /* 0x000fe2000f8e0209 */
[----:B------:R-:W-:Y:S01]  /*0180*/  ISETP.GE.OR P0, PT, R4, R5, P0 ;  /* 0x000000050400720c */ /* 0x000fe20000706670 */
[----:B------:R-:W2:Y:S01]  /*0190*/  LDC.64 R16, c[0x0][0x3c8] ;  /* 0x0000f200ff107b82 */ /* 0x000ea20000000a00 */
[----:B----4-:R-:W-:Y:S01]  /*01a0*/  IMAD.WIDE.U32 R12, R14, UR6, R32 ;  /* 0x000000060e0c7c25 */ /* 0x010fe2000f8e0020 */
[----:B------:R-:W-:-:S03]  /*01b0*/  MOV R36, R8 ;  /* 0x0000000800247202 */ /* 0x000fc60000000f00 */
[----:B------:R-:W-:Y:S02]  /*01c0*/  IMAD R13, R15, UR6, R13 ;  /* 0x000000060f0d7c24 */ /* 0x000fe4000f8e020d */
[----:B------:R-:W-:Y:S01]  /*01d0*/  IMAD.WIDE.U32 R8, R3, 0x60, R6 ;  /* 0x0000006003087825 */ /* 0x000fe200078e0006 */
[----:B------:R-:W3:Y:S04]  /*01e0*/  @!P2 LDC.64 R28, c[0x0][0x398] ;  /* 0x0000e600ff1cab82 */ /* 0x000ee80000000a00 */
[C---:B------:R-:W-:Y:S02]  /*01f0*/  @!P0 IADD3 R43, P4, PT, R8.reuse, 0x40, RZ ;  /* 0x00000040082b8810 */ /* 0x040fe40007f9e0ff */
[----:B------:R-:W-:Y:S02]  /*0200*/  @!P1 IADD3 R15, P3, PT, R8, 0x20, RZ ;  /* 0x00000020080f9810 */ /* 0x000fe40007f7e0ff */
[----:B------:R-:W4:Y:S01]  /*0210*/  LDC.64 R18, c[0x0][0x3b8] ;  /* 0x0000ee00ff127b82 */ /* 0x000f220000000a00 */
[----:B0-----:R-:W-:Y:S01]  /*0220*/  IMAD.WIDE.U32 R36, R10, UR7, R36 ;  /* 0x000000070a247c25 */ /* 0x001fe2000f8e0024 */
[----:B------:R-:W-:-:S02]  /*0230*/  @!P0 IADD3.X R27, PT, PT, RZ, R9, RZ, P4, !PT ;  /* 0x00000009ff1b8210 */ /* 0x000fc400027fe4ff */
[-C--:B------:R-:W-:Y:S01]  /*0240*/  @!P1 IADD3.X R21, PT, PT, RZ, R9.reuse, RZ, P3, !PT ;  /* 0x00000009ff159210 */ /* 0x080fe20001ffe4ff */
[----:B------:R-:W-:Y:S01]  /*0250*/  IMAD R37, R11, UR7, R37 ;  /* 0x000000070b257c24 */ /* 0x000fe2000f8e0225 */
[----:B------:R-:W-:Y:S02]  /*0260*/  @!P0 IADD3 R38, P6, PT, R8, 0x40, RZ ;  /* 0x0000004008268810 */ /* 0x000fe40007fde0ff */
[----:B------:R-:W0:Y:S01]  /*0270*/  LDC.64 R34, c[0x0][0x3b0] ;  /* 0x0000ec00ff227b82 */ /* 0x000e220000000a00 */
[----:B--2---:R-:W-:Y:S01]  /*0280*/  IMAD.WIDE.U32 R44, R16, UR7, R12 ;  /* 0x00000007102c7c25 */ /* 0x004fe2000f8e000c */
[----:B------:R-:W-:-:S03]  /*0290*/  @!P0 IADD3.X R33, PT, PT, RZ, R9, RZ, P6, !PT ;  /* 0x00000009ff218210 */ /* 0x000fc600037fe4ff */
[----:B------:R-:W-:Y:S01]  /*02a0*/  IMAD R17, R17, UR7, R45 ;  /* 0x0000000711117c24 */ /* 0x000fe2000f8e022d */
[----:B------:R-:W-:Y:S02]  /*02b0*/  @!P2 MOV R16, R44 ;  /* 0x0000002c0010a202 */ /* 0x000fe40000000f00 */
[----:B------:R-:W2:Y:S01]  /*02c0*/  @!P1 LDC.64 R22, c[0x0][0x398] ;  /* 0x0000e600ff169b82 */ /* 0x000ea20000000a00 */
[-C--:B---3--:R-:W-:Y:S02]  /*02d0*/  @!P2 IMAD R10, R9, R28.reuse, RZ ;  /* 0x0000001c090aa224 */ /* 0x088fe400078e02ff */
[----:B------:R-:W-:-:S04]  /*02e0*/  @!P2 IMAD.WIDE.U32 R12, R8, R28, R36 ;  /* 0x0000001c080ca225 */ /* 0x000fc800078e0024 */
[----:B------:R-:W-:Y:S01]  /*02f0*/  @!P2 IMAD R29, R8, R29, R10 ;  /* 0x0000001d081da224 */ /* 0x000fe200078e020a */
[----:B------:R-:W3:Y:S01]  /*0300*/  @!P0 LDC.64 R24, c[0x0][0x398] ;  /* 0x0000e600ff188b82 */ /* 0x000ee20000000a00 */
[----:B----4-:R-:W-:-:S03]  /*0310*/  @!P2 IMAD R10, R9, R18, RZ ;  /* 0x00000012090aa224 */ /* 0x010fc600078e02ff */
[----:B------:R-:W-:Y:S01]  /*0320*/  @!P2 IADD3 R13, PT, PT, R13, R29, RZ ;  /* 0x0000001d0d0da210 */ /* 0x000fe20007ffe0ff */
[C---:B------:R-:W-:Y:S02]  /*0330*/  @!P2 IMAD R19, R8.reuse, R19, R10 ;  /* 0x000000130813a224 */ /* 0x040fe400078e020a */
[C---:B------:R-:W-:Y:S01]  /*0340*/  @!P2 IMAD.WIDE.U32 R10, R8.reuse, R18, R16 ;  /* 0x00000012080aa225 */ /* 0x040fe200078e0010 */
[----:B------:R-:W4:Y:S01]  /*0350*/  @!P2 LDC.64 R46, c[0x0][0x380] ;  /* 0x0000e000ff2eab82 */ /* 0x000f220000000a00 */
[----:B------:R-:W-:Y:S02]  /*0360*/  @!P1 IADD3 R16, P5, PT, R8, 0x20, RZ ;  /* 0x0000002008109810 */ /* 0x000fe40007fbe0ff */
[----:B------:R-:W-:Y:S02]  /*0370*/  @!P1 MOV R8, R36 ;  /* 0x0000002400089202 */ /* 0x000fe40000000f00 */
[----:B------:R-:W-:Y:S02]  /*0380*/  @!P2 IADD3 R11, PT, PT, R11, R19, RZ ;  /* 0x000000130b0ba210 */ /* 0x000fe40007ffe0ff */
[----:B0-----:R-:W-:Y:S01]  /*0390*/  @!P2 LEA R34, P4, R10, R34, 0x1 ;  /* 0x000000220a22a211 */ /* 0x001fe200078808ff */
[----:B------:R-:W0:Y:S01]  /*03a0*/  LDC.64 R18, c[0x0][0x3b8] ;  /* 0x0000ee00ff127b82 */ /* 0x000e220000000a00 */
[----:B------:R-:W-:-:S02]  /*03b0*/  @!P1 IADD3.X R39, PT, PT, RZ, R9, RZ, P5, !PT ;  /* 0x00000009ff279210 */ /* 0x000fc40002ffe4ff */
[----:B------:R-:W-:Y:S01]  /*03c0*/  @!P2 LEA.HI.X R35, R10, R35, R11, 0x1, P4 ;  /* 0x000000230a23a211 */ /* 0x000fe200020f0c0b */
[----:B--2---:R-:W-:Y:S01]  /*03d0*/  @!P1 IMAD R10, R21, R22, RZ ;  /* 0x00000016150a9224 */ /* 0x004fe200078e02ff */
[----:B------:R-:W-:Y:S01]  /*03e0*/  @!P1 MOV R9, R37 ;  /* 0x0000002500099202 */ /* 0x000fe20000000f00 */
[----:B---3--:R-:W-:Y:S02]  /*03f0*/  @!P0 IMAD R42, R27, R24, RZ ;  /* 0x000000181b2a8224 */ /* 0x008fe400078e02ff */
[----:B------:R-:W2:Y:S01]  /*0400*/  @!P1 LDC.64 R20, c[0x0][0x380] ;  /* 0x0000e000ff149b82 */ /* 0x000ea20000000a00 */
[C---:B------:R-:W-:Y:S01]  /*0410*/  @!P1 IMAD R41, R15.reuse, R23, R10 ;  /* 0x000000170f299224 */ /* 0x040fe200078e020a */
[----:B------:R-:W-:Y:S01]  /*0420*/  CS2R R10, SRZ ;  /* 0x00000000000a7805 */ /* 0x000fe2000001ff00 */
[----:B------:R-:W-:Y:S01]  /*0430*/  @!P1 IMAD.WIDE.U32 R22, R15, R22, R8 ;  /* 0x000000160f169225 */ /* 0x000fe200078e0008 */
[----:B------:R-:W-:Y:S02]  /*0440*/  CS2R R8, SRZ ;  /* 0x0000000000087805 */ /* 0x000fe4000001ff00 */
[----:B------:R-:W-:-:S02]  /*0450*/  CS2R R14, SRZ ;  /* 0x00000000000e7805 */ /* 0x000fc4000001ff00 */
[C---:B----4-:R-:W-:Y:S01]  /*0460*/  @!P2 LEA R46, P3, R12.reuse, R46, 0x1 ;  /* 0x0000002e0c2ea211 */ /* 0x050fe200078608ff */
[----:B------:R-:W3:Y:S01]  /*0470*/  LDC.64 R26, c[0x0][0x3b8] ;  /* 0x0000ee00ff1a7b82 */ /* 0x000ee20000000a00 */
[C---:B------:R-:W-:Y:S02]  /*0480*/  @!P0 IMAD R42, R43.reuse, R25, R42 ;  /* 0x000000192b2a8224 */ /* 0x040fe400078e022a */
[----:B------:R-:W-:Y:S02]  /*0490*/  @!P2 LEA.HI.X R47, R12, R47, R13, 0x1, P3 ;  /* 0x0000002f0c2fa211 */ /* 0x000fe400018f0c0d */
[----:B------:R-:W-:Y:S01]  /*04a0*/  CS2R R12, SRZ ;  /* 0x00000000000c7805 */ /* 0x000fe2000001ff00 */
[----:B------:R-:W-:Y:S02]  /*04b0*/  @!P0 IMAD.WIDE.U32 R36, R43, R24, R36 ;  /* 0x000000182b248225 */ /* 0x000fe400078e0024 */
[----:B------:R-:W4:Y:S01]  /*04c0*/  @!P0 LDC.64 R30, c[0x0][0x380] ;  /* 0x0000e000ff1e8b82 */ /* 0x000f220000000a00 */
[----:B-1----:R-:W4:Y:S04]  /*04d0*/  @!P2 LDG.E.128 R8, desc[UR4][R46.64] ;  /* 0x000000042e08a981 */ /* 0x002f28000c1e1d00 */
[----:B------:R1:W4:Y:S03]  /*04e0*/  @!P2 LDG.E.128 R12, desc[UR4][R34.64] ;  /* 0x00000004220ca981 */ /* 0x000326000c1e1d00 */
[----:B------:R-:W4:Y:S08]  /*04f0*/  LDC.64 R28, c[0x0][0x3b0] ;  /* 0x0000ec00ff1c7b82 */ /* 0x000f300000000a00 */
[----:B------:R-:W4:Y:S01]  /*0500*/  LDC.64 R24, c[0x0][0x3b0] ;  /* 0x0000ec00ff187b82 */ /* 0x000f220000000a00 */
[----:B0-----:R-:W-:Y:S01]  /*0510*/  @!P1 IMAD R39, R39, R18, RZ ;  /* 0x0000001227279224 */ /* 0x001fe200078e02ff */
[----:B-1----:R-:W-:-:S02]  /*0520*/  @!P1 MOV R34, R44 ;  /* 0x0000002c00229202 */ /* 0x002fc40000000f00 */
[----:B------:R-:W-:Y:S01]  /*0530*/  @!P1 MOV R35, R17 ;  /* 0x0000001100239202 */ /* 0x000fe20000000f00 */
[----:B---3--:R-:W-:Y:S01]  /*0540*/  @!P0 IMAD R33, R33, R26, RZ ;  /* 0x0000001a21218224 */ /* 0x008fe200078e02ff */
[----:B------:R-:W-:Y:S01]  /*0550*/  @!P1 IADD3 R41, PT, PT, R23, R41, RZ ;  /* 0x0000002917299210 */ /* 0x000fe20007ffe0ff */
[----:B------:R-:W-:Y:S01]  /*0560*/  @!P1 IMAD R19, R16, R19, R39 ;  /* 0x0000001310139224 */ /* 0x000fe200078e0227 */
[----:B--2---:R-:W-:Y:S02]  /*0570*/  @!P1 LEA R48, P2, R22, R20, 0x1 ;  /* 0x0000001416309211 */ /* 0x004fe400078408ff */
[----:B------:R-:W-:Y:S01]  /*0580*/  @!P0 MOV R45, R17 ;  /* 0x00000011002d8202 */ /* 0x000fe20000000f00 */
[----:B------:R-:W-:Y:S01]  /*0590*/  @!P1 IMAD.WIDE.U32 R16, R16, R18, R34 ;  /* 0x0000001210109225 */ /* 0x000fe200078e0022 */
[----:B------:R-:W-:Y:S02]  /*05a0*/  @!P1 LEA.HI.X R49, R22, R21, R41, 0x1, P2 ;  /* 0x0000001516319211 */ /* 0x000fe400010f0c29 */
[----:B------:R-:W-:Y:S01]  /*05b0*/  @!P0 IADD3 R18, PT, PT, R37, R42, RZ ;  /* 0x0000002a25128210 */ /* 0x000fe20007ffe0ff */
[----:B------:R-:W-:Y:S01]  /*05c0*/  @!P0 IMAD R33, R38, R27, R33 ;  /* 0x0000001b26218224 */ /* 0x000fe200078e0221 */
[----:B----4-:R-:W-:Y:S01]  /*05d0*/  @!P0 LEA R42, P2, R36, R30, 0x1 ;  /* 0x0000001e242a8211 */ /* 0x010fe200078408ff */
[----:B------:R-:W-:Y:S01]  /*05e0*/  @!P0 IMAD.WIDE.U32 R26, R38, R26, R44 ;  /* 0x0000001a261a8225 */ /* 0x000fe200078e002c */
[----:B------:R-:W-:-:S02]  /*05f0*/  @!P1 IADD3 R19, PT, PT, R17, R19, RZ ;  /* 0x0000001311139210 */ /* 0x000fc40007ffe0ff */
[----:B------:R-:W-:Y:S02]  /*0600*/  @!P1 LEA R34, P3, R16, R28, 0x1 ;  /* 0x0000001c10229211 */ /* 0x000fe400078608ff */
[----:B------:R-:W-:Y:S02]  /*0610*/  @!P0 LEA.HI.X R43, R36, R31, R18, 0x1, P2 ;  /* 0x0000001f242b8211 */ /* 0x000fe400010f0c12 */
[----:B------:R-:W-:Y:S02]  /*0620*/  @!P0 IADD3 R27, PT, PT, R27, R33, RZ ;  /* 0x000000211b1b8210 */ /* 0x000fe40007ffe0ff */
[----:B------:R-:W-:Y:S02]  /*0630*/  CS2R R20, SRZ ;  /* 0x0000000000147805 */ /* 0x000fe4000001ff00 */
[----:B------:R-:W-:Y:S02]  /*0640*/  @!P0 LEA R44, P2, R26, R24, 0x1 ;  /* 0x000000181a2c8211 */ /* 0x000fe400078408ff */
[----:B------:R-:W-:-:S02]  /*0650*/  @!P1 LEA.HI.X R35, R16, R29, R19, 0x1, P3 ;  /* 0x0000001d10239211 */ /* 0x000fc400018f0c13 */
[----:B------:R-:W-:Y:S02]  /*0660*/  CS2R R16, SRZ ;  /* 0x0000000000107805 */ /* 0x000fe4000001ff00 */
[----:B------:R-:W-:Y:S02]  /*0670*/  CS2R R18, SRZ ;  /* 0x0000000000127805 */ /* 0x000fe4000001ff00 */
[----:B------:R-:W-:Y:S02]  /*0680*/  CS2R R22, SRZ ;  /* 0x0000000000167805 */ /* 0x000fe4000001ff00 */
[----:B------:R-:W-:Y:S02]  /*0690*/  @!P0 LEA.HI.X R45, R26, R25, R27, 0x1, P2 ;  /* 0x000000191a2d8211 */ /* 0x000fe400010f0c1b */
[----:B------:R-:W-:Y:S02]  /*06a0*/  CS2R R24, SRZ ;  /* 0x0000000000187805 */ /* 0x000fe4000001ff00 */
[----:B------:R-:W-:-:S02]  /*06b0*/  CS2R R26, SRZ ;  /* 0x00000000001a7805 */ /* 0x000fc4000001ff00 */
[----:B------:R-:W-:Y:S02]  /*06c0*/  CS2R R28, SRZ ;  /* 0x00000000001c7805 */ /* 0x000fe4000001ff00 */
[----:B------:R-:W-:Y:S01]  /*06d0*/  CS2R R30, SRZ ;  /* 0x00000000001e7805 */ /* 0x000fe2000001ff00 */
[----:B------:R-:W2:Y:S01]  /*06e0*/  @!P1 LDG.E.128 R16, desc[UR4][R48.64] ;  /* 0x0000000430109981 */ /* 0x000ea2000c1e1d00 */
[----:B------:R-:W0:Y:S03]  /*06f0*/  LDC.64 R36, c[0x0][0x408] ;  /* 0x00010200ff247b82 */ /* 0x000e260000000a00 */
[----:B------:R1:W3:Y:S04]  /*0700*/  @!P1 LDG.E.128 R20, desc[UR4][R34.64] ;  /* 0x0000000422149981 */ /* 0x0002e8000c1e1d00 */
[----:B------:R-:W4:Y:S04]  /*0710*/  @!P0 LDG.E.128 R24, desc[UR4][R42.64] ;  /* 0x000000042a188981 */ /* 0x000f28000c1e1d00 */
[----:B------:R-:W4:Y:S01]  /*0720*/  @!P0 LDG.E.128 R28, desc[UR4][R44.64] ;  /* 0x000000042c1c8981 */ /* 0x000f22000c1e1d00 */
[C---:B------:R-:W-:Y:S01]  /*0730*/  ISETP.GE.AND P0, PT, R0.reuse, R5, PT ;  /* 0x000000050000720c */ /* 0x040fe20003f06270 */
[----:B-1----:R-:W1:Y:S03]  /*0740*/  LDC.64 R34, c[0x0][0x400] ;  /* 0x00010000ff227b82 */ /* 0x002e660000000a00 */
[----:B------:R-:W-:Y:S01]  /*0750*/  ISETP.GT.U32.OR P0, PT, R0, 0x5f, P0 ;  /* 0x0000005f0000780c */ /* 0x000fe20000704470 */
[----:B------:R-:W-:-:S12]  /*0760*/  IMAD R46, R3, 0x60, RZ ;  /* 0x00000060032e7824 */ /* 0x000fd800078e02ff */
[----:B------:R-:W0:Y:S01]  /*0770*/  @!P0 LDC.64 R38, c[0x0][0x3f8] ;  /* 0x0000fe00ff268b82 */ /* 0x000e220000000a00 */
[----:B------:R-:W-:Y:S02]  /*0780*/  @!P0 IADD3 R48, PT, PT, R46, R0, RZ ;  /* 0x000000002e308210 */ /* 0x000fe40007ffe0ff */
[----:B------:R-:W-:-:S03]  /*0790*/  @!P0 MOV R49, RZ ;  /* 0x000000ff00318202 */ /* 0x000fc60000000f00 */
[----:B-1----:R-:W-:-:S04]  /*07a0*/  @!P0 IMAD.WIDE.U32 R48, R34, UR6, R48 ;  /* 0x0000000622308c25 */ /* 0x002fc8000f8e0030 */
[----:B------:R-:W-:Y:S02]  /*07b0*/  @!P0 IMAD R49, R35, UR6, R49 ;  /* 0x0000000623318c24 */ /* 0x000fe4000f8e0231 */
[----:B0-----:R-:W-:-:S04]  /*07c0*/  @!P0 IMAD.WIDE.U32 R34, R36, UR7, R48 ;  /* 0x0000000724228c25 */ /* 0x001fc8000f8e0030 */
[----:B------:R-:W-:Y:S01]  /*07d0*/  @!P0 IMAD R37, R37, UR7, R35 ;  /* 0x0000000725258c24 */ /* 0x000fe2000f8e0223 */
[----:B------:R-:W-:-:S04]  /*07e0*/  @!P0 LEA R38, P1, R34, R38, 0x2 ;  /* 0x0000002622268211 */ /* 0x000fc800078210ff */
[----:B------:R-:W-:Y:S02]  /*07f0*/  @!P0 LEA.HI.X R39, R34, R39, R37, 0x2, P1 ;  /* 0x0000002722278211 */ /* 0x000fe400008f1425 */
[----:B------:R-:W-:-:S06]  /*0800*/  MOV R33, 0x7f800000 ;  /* 0x7f80000000217802 */ /* 0x000fcc0000000f00 */
[----:B------:R4:W5:Y:S01]  /*0810*/  @!P0 LDG.E R33, desc[UR4][R38.64] ;  /* 0x0000000426218981 */ /* 0x000962000c1e1900 */
[----:B------:R-:W-:Y:S02]  /*0820*/  IADD3 R40, PT, PT, R40, 0x5f, RZ ;  /* 0x0000005f28287810 */ /* 0x000fe40007ffe0ff */
[----:B------:R-:W-:Y:S01]  /*0830*/  ISETP.NE.AND P1, PT, R32, RZ, PT ;  /* 0x000000ff2000720c */ /* 0x000fe20003f25270 */
[----:B------:R-:W-:Y:S01]  /*0840*/  BSSY.RECONVERGENT B0, `(.L_x_20) ;  /* 0x000007c000007945 */ /* 0x000fe20003800200 */
[----:B------:R-:W-:Y:S02]  /*0850*/  HADD2.F32 R34, -RZ, R8.H1_H1 ;  /* 0x30000008ff227230 */ /* 0x000fe40000004100 */
[----:B------:R-:W-:Y:S02]  /*0860*/  HADD2.F32 R37, -RZ, R12.H1_H1 ;  /* 0x3000000cff257230 */ /* 0x000fe40000004100 */
[----:B------:R-:W-:Y:S02]  /*0870*/  HADD2.F32 R8, -RZ, R8.H0_H0 ;  /* 0x20000008ff087230 */ /* 0x000fe40000004100 */
[----:B------:R-:W-:-:S02]  /*0880*/  HADD2.F32 R35, -RZ, R12.H0_H0 ;  /* 0x2000000cff237230 */ /* 0x000fc40000004100 */
[----:B------:R-:W-:Y:S01]  /*0890*/  FMUL.FTZ R41, R34, R37 ;  /* 0x0000002522297220 */ /* 0x000fe20000410000 */
[----:B------:R-:W-:Y:S02]  /*08a0*/  HADD2.F32 R12, -RZ, R9.H0_H0 ;  /* 0x20000009ff0c7230 */ /* 0x000fe40000004100 */
[----:B------:R-:W-:Y:S02]  /*08b0*/  HADD2.F32 R37, -RZ, R13.H0_H0 ;  /* 0x2000000dff257230 */ /* 0x000fe40000004100 */
[----:B------:R-:W-:Y:S01]  /*08c0*/  FFMA.FTZ R35, R8, R35, R41 ;  /* 0x0000002308237223 */ /* 0x000fe20000010029 */
[----:B------:R-:W-:Y:S02]  /*08d0*/  HADD2.F32 R9, -RZ, R9.H1_H1 ;  /* 0x30000009ff097230 */ /* 0x000fe40000004100 */
[----:B------:R-:W-:Y:S02]  /*08e0*/  HADD2.F32 R34, -RZ, R13.H1_H1 ;  /* 0x3000000dff227230 */ /* 0x000fe40000004100 */
[----:B------:R-:W-:Y:S01]  /*08f0*/  FFMA.FTZ R12, R12, R37, R35 ;  /* 0x000000250c0c7223 */ /* 0x000fe20000010023 */
[----:B------:R-:W-:-:S02]  /*0900*/  HADD2.F32 R8, -RZ, R10.H0_H0 ;  /* 0x2000000aff087230 */ /* 0x000fc40000004100 */
[----:B------:R-:W-:Y:S02]  /*0910*/  HADD2.F32 R13, -RZ, R14.H0_H0 ;  /* 0x2000000eff0d7230 */ /* 0x000fe40000004100 */
[----:B------:R-:W-:Y:S01]  /*0920*/  FFMA.FTZ R35, R9, R34, R12 ;  /* 0x0000002209237223 */ /* 0x000fe2000001000c */
[----:B------:R-:W-:Y:S02]  /*0930*/  HADD2.F32 R10, -RZ, R10.H1_H1 ;  /* 0x3000000aff0a7230 */ /* 0x000fe40000004100 */
[----:B------:R-:W-:Y:S02]  /*0940*/  HADD2.F32 R9, -RZ, R14.H1_H1 ;  /* 0x3000000eff097230 */ /* 0x000fe40000004100 */
[----:B------:R-:W-:Y:S01]  /*0950*/  FFMA.FTZ R35, R8, R13, R35 ;  /* 0x0000000d08237223 */ /* 0x000fe20000010023 */
[----:B------:R-:W-:Y:S02]  /*0960*/  HADD2.F32 R8, -RZ, R11.H0_H0 ;  /* 0x2000000bff087230 */ /* 0x000fe40000004100 */
[----:B------:R-:W-:-:S02]  /*0970*/  HADD2.F32 R13, -RZ, R15.H0_H0 ;  /* 0x2000000fff0d7230 */ /* 0x000fc40000004100 */
[----:B------:R-:W-:-:S04]  /*0980*/  FFMA.FTZ R9, R10, R9, R35 ;  /* 0x000000090a097223 */ /* 0x000fc80000010023 */
[----:B------:R-:W-:Y:S01]  /*0990*/  FFMA.FTZ R8, R8, R13, R9 ;  /* 0x0000000d08087223 */ /* 0x000fe20000010009 */
[--C-:B--2---:R-:W-:Y:S02]  /*09a0*/  HADD2.F32 R9, -RZ, R16.reuse.H0_H0 ;  /* 0x20000010ff097230 */ /* 0x104fe40000004100 */
[----:B------:R-:W-:Y:S02]  /*09b0*/  HADD2.F32 R16, -RZ, R16.H1_H1 ;  /* 0x30000010ff107230 */ /* 0x000fe40000004100 */
[--C-:B---3--:R-:W-:Y:S02]  /*09c0*/  HADD2.F32 R41, -RZ, R20.reuse.H1_H1 ;  /* 0x30000014ff297230 */ /* 0x108fe40000004100 */
[----:B------:R-:W-:Y:S02]  /*09d0*/  HADD2.F32 R14, -RZ, R20.H0_H0 ;  /* 0x20000014ff0e7230 */ /* 0x000fe40000004100 */
[----:B----4-:R-:W-:Y:S02]  /*09e0*/  HADD2.F32 R39, -RZ, R24.H1_H1 ;  /* 0x30000018ff277230 */ /* 0x010fe40000004100 */
[----:B------:R-:W-:-:S02]  /*09f0*/  HADD2.F32 R35, -RZ, R21.H0_H0 ;  /* 0x20000015ff237230 */ /* 0x000fc40000004100 */
[----:B------:R-:W-:Y:S02]  /*0a00*/  HADD2.F32 R36, -RZ, R28.H1_H1 ;  /* 0x3000001cff247230 */ /* 0x000fe40000004100 */
[----:B------:R-:W-:Y:S02]  /*0a10*/  HADD2.F32 R20, -RZ, R21.H1_H1 ;  /* 0x30000015ff147230 */ /* 0x000fe40000004100 */
[----:B------:R-:W-:Y:S01]  /*0a20*/  FMUL.FTZ R16, R16, R41 ;  /* 0x0000002910107220 */ /* 0x000fe20000410000 */
[--C-:B------:R-:W-:Y:S02]  /*0a30*/  HADD2.F32 R21, -RZ, R22.reuse.H0_H0 ;  /* 0x20000016ff157230 */ /* 0x100fe40000004100 */
[----:B------:R-:W-:Y:S02]  /*0a40*/  HADD2.F32 R37, -RZ, R22.H1_H1 ;  /* 0x30000016ff257230 */ /* 0x000fe40000004100 */
[--C-:B------:R-:W-:Y:S02]  /*0a50*/  HADD2.F32 R22, -RZ, R23.reuse.H0_H0 ;  /* 0x20000017ff167230 */ /* 0x100fe40000004100 */
[----:B------:R-:W-:-:S02]  /*0a60*/  HADD2.F32 R34, -RZ, R23.H1_H1 ;  /* 0x30000017ff227230 */ /* 0x000fc40000004100 */
[----:B------:R-:W-:Y:S01]  /*0a70*/  FMUL.FTZ R41, R39, R36 ;  /* 0x0000002427297220 */ /* 0x000fe20000410000 */
[----:B------:R-:W-:Y:S02]  /*0a80*/  HADD2.F32 R24, -RZ, R24.H0_H0 ;  /* 0x20000018ff187230 */ /* 0x000fe40000004100 */
[----:B------:R-:W-:Y:S02]  /*0a90*/  HADD2.F32 R23, -RZ, R28.H0_H0 ;  /* 0x2000001cff177230 */ /* 0x000fe40000004100 */
[----:B------:R-:W-:Y:S01]  /*0aa0*/  FFMA.FTZ R39, R9, R14, R16 ;  /* 0x0000000e09277223 */ /* 0x000fe20000010010 */
[----:B------:R-:W-:Y:S02]  /*0ab0*/  HADD2.F32 R10, -RZ, R17.H0_H0 ;  /* 0x20000011ff0a7230 */ /* 0x000fe40000004100 */
[----:B------:R-:W-:Y:S02]  /*0ac0*/  HADD2.F32 R9, -RZ, R25.H0_H0 ;  /* 0x20000019ff097230 */ /* 0x000fe40000004100 */
[----:B------:R-:W-:Y:S01]  /*0ad0*/  FFMA.FTZ R24, R24, R23, R41 ;  /* 0x0000001718187223 */ /* 0x000fe20000010029 */
[----:B------:R-:W-:-:S02]  /*0ae0*/  HADD2.F32 R14, -RZ, R29.H0_H0 ;  /* 0x2000001dff0e7230 */ /* 0x000fc40000004100 */
[----:B------:R-:W-:Y:S01]  /*0af0*/  FFMA.FTZ R16, R10, R35, R39 ;  /* 0x000000230a107223 */ /* 0x000fe20000010027 */
[----:B------:R-:W-:Y:S02]  /*0b00*/  HADD2.F32 R17, -RZ, R17.H1_H1 ;  /* 0x30000011ff117230 */ /* 0x000fe40000004100 */
[----:B------:R-:W-:Y:S02]  /*0b10*/  HADD2.F32 R25, -RZ, R25.H1_H1 ;  /* 0x30000019ff197230 */ /* 0x000fe40000004100 */
[----:B------:R-:W-:Y:S01]  /*0b20*/  FFMA.FTZ R24, R9, R14, R24 ;  /* 0x0000000e09187223 */ /* 0x000fe20000010018 */
[----:B------:R-:W-:Y:S02]  /*0b30*/  HADD2.F32 R10, -RZ, R29.H1_H1 ;  /* 0x3000001dff0a7230 */ /* 0x000fe40000004100 */
[----:B------:R-:W-:Y:S01]  /*0b40*/  FFMA.FTZ R17, R17, R20, R16 ;  /* 0x0000001411117223 */ /* 0x000fe20000010010 */
[----:B------:R-:W-:Y:S02]  /*0b50*/  HADD2.F32 R12, -RZ, R18.H0_H0 ;  /* 0x20000012ff0c7230 */ /* 0x000fe40000004100 */
[----:B------:R-:W-:-:S02]  /*0b60*/  HADD2.F32 R9, -RZ, R26.H0_H0 ;  /* 0x2000001aff097230 */ /* 0x000fc40000004100 */
[----:B------:R-:W-:Y:S01]  /*0b70*/  FFMA.FTZ R10, R25, R10, R24 ;  /* 0x0000000a190a7223 */ /* 0x000fe20000010018 */
[----:B------:R-:W-:Y:S02]  /*0b80*/  HADD2.F32 R14, -RZ, R30.H0_H0 ;  /* 0x2000001eff0e7230 */ /* 0x000fe40000004100 */
[----:B------:R-:W-:Y:S01]  /*0b90*/  FFMA.FTZ R21, R12, R21, R17 ;  /* 0x000000150c157223 */ /* 0x000fe20000010011 */
[----:B------:R-:W-:Y:S02]  /*0ba0*/  HADD2.F32 R18, -RZ, R18.H1_H1 ;  /* 0x30000012ff127230 */ /* 0x000fe40000004100 */
[----:B------:R-:W-:Y:S02]  /*0bb0*/  HADD2.F32 R26, -RZ, R26.H1_H1 ;  /* 0x3000001aff1a7230 */ /* 0x000fe40000004100 */
[----:B------:R-:W-:Y:S01]  /*0bc0*/  FFMA.FTZ R23, R9, R14, R10 ;  /* 0x0000000e09177223 */ /* 0x000fe2000001000a */
[----:B------:R-:W-:Y:S02]  /*0bd0*/  HADD2.F32 R17, -RZ, R30.H1_H1 ;  /* 0x3000001eff117230 */ /* 0x000fe40000004100 */
[----:B------:R-:W-:Y:S01]  /*0be0*/  FFMA.FTZ R18, R18, R37, R21 ;  /* 0x0000002512127223 */ /* 0x000fe20000010015 */
[----:B------:R-:W-:-:S02]  /*0bf0*/  HADD2.F32 R13, -RZ, R19.H0_H0 ;  /* 0x20000013ff0d7230 */ /* 0x000fc40000004100 */
[----:B------:R-:W-:Y:S02]  /*0c00*/  HADD2.F32 R9, -RZ, R27.H0_H0 ;  /* 0x2000001bff097230 */ /* 0x000fe40000004100 */
[----:B------:R-:W-:Y:S01]  /*0c10*/  FFMA.FTZ R26, R26, R17, R23 ;  /* 0x000000111a1a7223 */ /* 0x000fe20000010017 */
[----:B------:R-:W-:Y:S02]  /*0c20*/  HADD2.F32 R10, -RZ, R31.H0_H0 ;  /* 0x2000001fff0a7230 */ /* 0x000fe40000004100 */
[----:B------:R-:W-:Y:S02]  /*0c30*/  HADD2.F32 R11, -RZ, R11.H1_H1 ;  /* 0x3000000bff0b7230 */ /* 0x000fe40000004100 */
[----:B------:R-:W-:Y:S02]  /*0c40*/  HADD2.F32 R15, -RZ, R15.H1_H1 ;  /* 0x3000000fff0f7230 */ /* 0x000fe40000004100 */
[----:B------:R-:W-:Y:S01]  /*0c50*/  FFMA.FTZ R18, R13, R22, R18 ;  /* 0x000000160d127223 */ /* 0x000fe20000010012 */
[----:B------:R-:W-:-:S02]  /*0c60*/  HADD2.F32 R19, -RZ, R19.H1_H1 ;  /* 0x30000013ff137230 */ /* 0x000fc40000004100 */
[----:B------:R-:W-:Y:S01]  /*0c70*/  FFMA.FTZ R10, R9, R10, R26 ;  /* 0x0000000a090a7223 */ /* 0x000fe2000001001a */
[----:B------:R-:W-:Y:S02]  /*0c80*/  HADD2.F32 R27, -RZ, R27.H1_H1 ;  /* 0x3000001bff1b7230 */ /* 0x000fe40000004100 */
[----:B------:R-:W-:Y:S02]  /*0c90*/  HADD2.F32 R12, -RZ, R31.H1_H1 ;  /* 0x3000001fff0c7230 */ /* 0x000fe40000004100 */
[----:B------:R-:W-:Y:S01]  /*0ca0*/  FFMA.FTZ R8, R11, R15, R8 ;  /* 0x0000000f0b087223 */ /* 0x000fe20000010008 */
[----:B------:R-:W-:Y:S02]  /*0cb0*/  FFMA.FTZ R18, R19, R34, R18 ;  /* 0x0000002213127223 */ /* 0x000fe40000010012 */
[----:B------:R-:W-:Y:S02]  /*0cc0*/  FFMA.FTZ R27, R27, R12, R10 ;  /* 0x0000000c1b1b7223 */ /* 0x000fe4000001000a */
[----:B------:R-:W0:Y:S04]  /*0cd0*/  SHFL.BFLY PT, R9, R8, 0x4, 0x1f ;  /* 0x0c801f0008097f89 */ /* 0x000e2800000e0000 */
[----:B------:R-:W1:Y:S04]  /*0ce0*/  SHFL.BFLY PT, R11, R18, 0x4, 0x1f ;  /* 0x0c801f00120b7f89 */ /* 0x000e6800000e0000 */
[----:B------:R-:W2:Y:S01]  /*0cf0*/  SHFL.BFLY PT, R10, R27, 0x4, 0x1f ;  /* 0x0c801f001b0a7f89 */ /* 0x000ea200000e0000 */
[----:B0-----:R-:W-:Y:S01]  /*0d00*/  FADD.FTZ R9, R8, R9 ;  /* 0x0000000908097221 */ /* 0x001fe20000010000 */
[----:B-1----:R-:W-:Y:S01]  /*0d10*/  FADD.FTZ R11, R18, R11 ;  /* 0x0000000b120b7221 */ /* 0x002fe20000010000 */
[----:B--2---:R-:W-:-:S04]  /*0d20*/  FADD.FTZ R16, R27, R10 ;  /* 0x0000000a1b107221 */ /* 0x004fc80000010000 */
[----:B------:R-:W0:Y:S04]  /*0d30*/  SHFL.BFLY PT, R14, R11, 0x2, 0x1f ;  /* 0x0c401f000b0e7f89 */ /* 0x000e2800000e0000 */
[----:B------:R-:W1:Y:S04]  /*0d40*/  SHFL.BFLY PT, R10, R9, 0x2, 0x1f ;  /* 0x0c401f00090a7f89 */ /* 0x000e6800000e0000 */
[----:B------:R-:W2:Y:S01]  /*0d50*/  SHFL.BFLY PT, R13, R16, 0x2, 0x1f ;  /* 0x0c401f00100d7f89 */ /* 0x000ea200000e0000 */
[----:B------:R-:W-:-:S05]  /*0d60*/  IMAD.HI R19, R40, 0x2aaaaaab, RZ ;  /* 0x2aaaaaab28137827 */ /* 0x000fca00078e02ff */
[----:B------:R-:W-:Y:S01]  /*0d70*/  SHF.R.U32.HI R8, RZ, 0x1f, R19 ;  /* 0x0000001fff087819 */ /* 0x000fe20000011613 */
[----:B0-----:R-:W-:Y:S01]  /*0d80*/  FADD.FTZ R14, R11, R14 ;  /* 0x0000000e0b0e7221 */ /* 0x001fe20000010000 */
[----:B-1----:R-:W-:Y:S01]  /*0d90*/  FADD.FTZ R12, R9, R10 ;  /* 0x0000000a090c7221 */ /* 0x002fe20000010000 */
[----:B--2---:R-:W-:-:S03]  /*0da0*/  FADD.FTZ R17, R16, R13 ;  /* 0x0000000d10117221 */ /* 0x004fc60000010000 */
[----:B------:R-:W0:Y:S01]  /*0db0*/  SHFL.BFLY PT, R15, R14, 0x1, 0x1f ;  /* 0x0c201f000e0f7f89 */ /* 0x000e2200000e0000 */
[----:B------:R-:W-:Y:S01]  /*0dc0*/  LEA.HI R19, R19, R8, RZ, 0x1c ;  /* 0x0000000813137211 */ /* 0x000fe200078fe0ff */
[----:B------:R-:W1:Y:S02]  /*0dd0*/  LDC.64 R10, c[0x0][0x440] ;  /* 0x00011000ff0a7b82 */ /* 0x000e640000000a00 */
[----:B------:R-:W2:Y:S04]  /*0de0*/  SHFL.BFLY PT, R13, R12, 0x1, 0x1f ;  /* 0x0c201f000c0d7f89 */ /* 0x000ea800000e0000 */
[----:B------:R-:W3:Y:S02]  /*0df0*/  SHFL.BFLY PT, R18, R17, 0x1, 0x1f ;  /* 0x0c201f0011127f89 */ /* 0x000ee400000e0000 */
[----:B------:R-:W4:Y:S01]  /*0e00*/  LDC.64 R8, c[0x0][0x448] ;  /* 0x00011200ff087b82 */ /* 0x000f220000000a00 */
[----:B------:R-:W-:-:S02]  /*0e10*/  IMAD R40, R19, 0x60, -R40 ;  /* 0x0000006013287824 */ /* 0x000fc400078e0a28 */
[----:B------:R-:W-:-:S03]  /*0e20*/  IMAD R16, R3, 0x600, R0 ;  /* 0x0000060003107824 */ /* 0x000fc600078e0200 */
[----:B------:R-:W-:-:S04]  /*0e30*/  IADD3 R19, PT, PT, R5, 0x5f, R40 ;  /* 0x0000005f05137810 */ /* 0x000fc80007ffe028 */
[----:B------:R-:W-:-:S04]  /*0e40*/  ISETP.GE.AND P0, PT, R0, R19, PT ;  /* 0x000000130000720c */ /* 0x000fc80003f06270 */
[----:B------:R-:W-:Y:S01]  /*0e50*/  ISETP.GT.U32.OR P0, PT, R0, 0x5f, P0 ;  /* 0x0000005f0000780c */ /* 0x000fe20000704470 */
[----:B0-----:R-:W-:Y:S01]  /*0e60*/  FADD.FTZ R20, R14, R15 ;  /* 0x0000000f0e147221 */ /* 0x001fe20000010000 */
[----:B--2---:R-:W-:Y:S01]  /*0e70*/  FADD.FTZ R13, R12, R13 ;  /* 0x0000000d0c0d7221 */ /* 0x004fe20000010000 */
[----:B------:R-:W-:Y:S01]  /*0e80*/  SHF.L.U32 R12, R16, 0x2, RZ ;  /* 0x00000002100c7819 */ /* 0x000fe200000006ff */
[----:B---3--:R-:W-:Y:S01]  /*0e90*/  FADD.FTZ R21, R17, R18 ;  /* 0x0000001211157221 */ /* 0x008fe20000010000 */
[----:B------:R-:W-:Y:S08]  /*0ea0*/  @P1 BRA `(.L_x_21) ;  /* 0x0000000000541947 */ /* 0x000ff00003800000 */
[----:B------:R-:W0:Y:S01]  /*0eb0*/  LDC.64 R16, c[0x0][0x3e8] ;  /* 0x0000fa00ff107b82 */ /* 0x000e220000000a00 */
[----:B------:R-:W-:Y:S01]  /*0ec0*/  MOV R47, RZ ;  /* 0x000000ff002f7202 */ /* 0x000fe20000000f00 */
[----:B------:R-:W2:Y:S01]  /*0ed0*/  LDCU.64 UR8, c[0x0][0x3d0] ;  /* 0x00007a00ff0877ac */ /* 0x000ea20008000a00 */
[-C--:B------:R-:W-:Y:S02]  /*0ee0*/  ISETP.GE.AND P3, PT, R6, R5.reuse, PT ;  /* 0x000000050600720c */ /* 0x080fe40003f66270 */
[----:B------:R-:W-:-:S03]  /*0ef0*/  ISETP.GE.AND P2, PT, R2, R5, PT ;  /* 0x000000050200720c */ /* 0x000fc60003f46270 */
[----:B------:R-:W3:Y:S01]  /*0f00*/  LDC.64 R18, c[0x0][0x3f0] ;  /* 0x0000fc00ff127b82 */ /* 0x000ee20000000a00 */
[----:B------:R-:W-:Y:S01]  /*0f10*/  FSEL R7, R20, RZ, !P2 ;  /* 0x000000ff14077208 */ /* 0x000fe20005000000 */
[----:B0-----:R-:W-:-:S04]  /*0f20*/  IMAD.WIDE.U32 R14, R16, UR6, R46 ;  /* 0x00000006100e7c25 */ /* 0x001fc8000f8e002e */
[----:B------:R-:W-:Y:S02]  /*0f30*/  IMAD R15, R17, UR6, R15 ;  /* 0x00000006110f7c24 */ /* 0x000fe4000f8e020f */
[----:B---3--:R-:W-:-:S04]  /*0f40*/  IMAD.WIDE.U32 R14, R18, UR7, R14 ;  /* 0x00000007120e7c25 */ /* 0x008fc8000f8e000e */
[----:B------:R-:W-:Y:S01]  /*0f50*/  IMAD R16, R19, UR7, R15 ;  /* 0x0000000713107c24 */ /* 0x000fe2000f8e020f */
[----:B------:R-:W-:-:S04]  /*0f60*/  IADD3 R15, P1, PT, R6, R14, RZ ;  /* 0x0000000e060f7210 */ /* 0x000fc80007f3e0ff */
[----:B------:R-:W-:Y:S02]  /*0f70*/  IADD3.X R16, PT, PT, RZ, R16, RZ, P1, !PT ;  /* 0x00000010ff107210 */ /* 0x000fe40000ffe4ff */
[C---:B--2---:R-:W-:Y:S02]  /*0f80*/  LEA R14, P4, R15.reuse, UR8, 0x2 ;  /* 0x000000080f0e7c11 */ /* 0x044fe4000f8810ff */
[----:B------:R-:W-:Y:S02]  /*0f90*/  ISETP.GE.AND P1, PT, R4, R5, PT ;  /* 0x000000050400720c */ /* 0x000fe40003f26270 */
[----:B------:R-:W-:Y:S02]  /*0fa0*/  LEA.HI.X R15, R15, UR9, R16, 0x2, P4 ;  /* 0x000000090f0f7c11 */ /* 0x000fe4000a0f1410 */
[----:B------:R-:W-:Y:S02]  /*0fb0*/  FSEL R5, R13, RZ, !P3 ;  /* 0x000000ff0d057208 */ /* 0x000fe40005800000 */
[----:B------:R-:W-:Y:S01]  /*0fc0*/  FSEL R17, R21, RZ, !P1 ;  /* 0x000000ff15117208 */ /* 0x000fe20004800000 */
[----:B------:R0:W-:Y:S04]  /*0fd0*/  STG.E desc[UR4][R14.64+0x80], R7 ;  /* 0x000080070e007986 */ /* 0x0001e8000c101904 */
[----:B------:R0:W-:Y:S04]  /*0fe0*/  STG.E desc[UR4][R14.64], R5 ;  /* 0x000000050e007986 */ /* 0x0001e8000c101904 */
[----:B------:R0:W-:Y:S02]  /*0ff0*/  STG.E desc[UR4][R14.64+0x100], R17 ;  /* 0x000100110e007986 */ /* 0x0001e4000c101904 */
.L_x_21:
[----:B------:R-:W-:Y:S05]  /*1000*/  BSYNC.RECONVERGENT B0 ;  /* 0x0000000000007941 */ /* 0x000fea0003800200 */
.L_x_20:
[----:B------:R-:W-:Y:S04]  /*1010*/  BSSY.RECONVERGENT B0, `(.L_x_22) ;  /* 0x0000011000007945 */ /* 0x000fe80003800200 */
[----:B------:R-:W-:Y:S05]  /*1020*/  @P0 BRA `(.L_x_23) ;  /* 0x00000000003c0947 */ /* 0x000fea0003800000 */
[----:B0-----:R-:W0:Y:S01]  /*1030*/  LDC.64 R6, c[0x0][0x418] ;  /* 0x00010600ff067b82 */ /* 0x001e220000000a00 */
[----:B------:R-:W-:Y:S01]  /*1040*/  HFMA2 R5, -RZ, RZ, 0, 0 ;  /* 0x00000000ff057431 */ /* 0x000fe200000001ff */
[----:B------:R-:W-:Y:S01]  /*1050*/  IADD3 R4, PT, PT, R46, R0, RZ ;  /* 0x000000002e047210 */ /* 0x000fe20007ffe0ff */
[C---:B-----5:R-:W-:Y:S01]  /*1060*/  FMUL.FTZ R2, R33.reuse, 1.4426950216293334961 ;  /* 0x3fb8aa3b21027820 */ /* 0x060fe20000410000 */
[----:B------:R-:W-:-:S04]  /*1070*/  FSETP.NEU.FTZ.AND P0, PT, R33, -INF , PT ;  /* 0xff8000002100780b */ /* 0x000fc80003f1d000 */
[----:B------:R-:W2:Y:S08]  /*1080*/  LDC.64 R14, c[0x0][0x420] ;  /* 0x00010800ff0e7b82 */ /* 0x000eb00000000a00 */
[----:B------:R-:W3:Y:S01]  /*1090*/  LDC.64 R16, c[0x0][0x410] ;  /* 0x00010400ff107b82 */ /* 0x000ee20000000a00 */
[----:B0-----:R-:W-:-:S04]  /*10a0*/  IMAD.WIDE.U32 R4, R6, UR6, R4 ;  /* 0x0000000606047c25 */ /* 0x001fc8000f8e0004 */
[----:B------:R-:W-:Y:S02]  /*10b0*/  IMAD R5, R7, UR6, R5 ;  /* 0x0000000607057c24 */ /* 0x000fe4000f8e0205 */
[----:B--2---:R-:W-:-:S04]  /*10c0*/  IMAD.WIDE.U32 R4, R14, UR7, R4 ;  /* 0x000000070e047c25 */ /* 0x004fc8000f8e0004 */
[----:B------:R-:W-:Y:S01]  /*10d0*/  IMAD R5, R15, UR7, R5 ;  /* 0x000000070f057c24 */ /* 0x000fe2000f8e0205 */
[----:B---3--:R-:W-:-:S04]  /*10e0*/  LEA R6, P1, R4, R16, 0x2 ;  /* 0x0000001004067211 */ /* 0x008fc800078210ff */
[----:B------:R-:W-:Y:S02]  /*10f0*/  LEA.HI.X R7, R4, R17, R5, 0x2, P1 ;  /* 0x0000001104077211 */ /* 0x000fe400008f1405 */
[----:B------:R-:W-:-:S05]  /*1100*/  FSEL R5, R2, RZ, P0 ;  /* 0x000000ff02057208 */ /* 0x000fca0000000000 */
[----:B------:R2:W-:Y:S02]  /*1110*/  STG.E desc[UR4][R6.64], R5 ;  /* 0x0000000506007986 */ /* 0x0005e4000c101904 */
.L_x_23:
[----:B------:R-:W-:Y:S05]  /*1120*/  BSYNC.RECONVERGENT B0 ;  /* 0x0000000000007941 */ /* 0x000fea0003800200 */
.L_x_22:
[----:B------:R-:W3:Y:S01]  /*1130*/  LDCU.64 UR10, c[0x0][0x458] ;  /* 0x00008b00ff0a77ac */ /* 0x000ee20008000a00 */
[----:B------:R-:W-:Y:S01]  /*1140*/  MOV R13, RZ ;  /* 0x000000ff000d7202 */ /* 0x000fe20000000f00 */
[----:B------:R-:W3:Y:S02]  /*1150*/  LDCU.64 UR8, c[0x0][0x428] ;  /* 0x00008500ff0877ac */ /* 0x000ee40008000a00 */
[----:B-1----:R-:W-:-:S04]  /*1160*/  IMAD.WIDE.U32 R12, R10, UR6, R12 ;  /* 0x000000060a0c7c25 */ /* 0x002fc8000f8e000c */
[----:B------:R-:W-:Y:S02]  /*1170*/  IMAD R13, R11, UR6, R13 ;  /* 0x000000060b0d7c24 */ /* 0x000fe4000f8e020d */
[----:B0-2-4-:R-:W-:Y:S01]  /*1180*/  IMAD.WIDE.U32 R4, R8, UR7, R12 ;  /* 0x0000000708047c25 */ /* 0x015fe2000f8e000c */
[----:B---3--:R-:W-:-:S03]  /*1190*/  ISETP.NE.U32.AND P0, PT, RZ, UR10, PT ;  /* 0x0000000aff007c0c */ /* 0x008fc6000bf05070 */
[----:B------:R-:W-:Y:S01]  /*11a0*/  IMAD R9, R9, UR7, R5 ;  /* 0x0000000709097c24 */ /* 0x000fe2000f8e0205 */
[----:B------:R-:W-:Y:S02]  /*11b0*/  ISETP.NE.AND.EX P0, PT, RZ, UR11, PT, P0 ;  /* 0x0000000bff007c0c */ /* 0x000fe4000bf05300 */
[----:B------:R-:W-:Y:S02]  /*11c0*/  LEA R6, P1, R4, UR8, 0x2 ;  /* 0x0000000804067c11 */ /* 0x000fe4000f8210ff */
[----:B------:R-:W-:Y:S02]  /*11d0*/  ISETP.NE.OR P0, PT, R0, RZ, !P0 ;  /* 0x000000ff0000720c */ /* 0x000fe40004705670 */
[----:B------:R-:W-:-:S05]  /*11e0*/  LEA.HI.X R7, R4, UR9, R9, 0x2, P1 ;  /* 0x0000000904077c11 */ /* 0x000fca00088f1409 */
[----:B------:R0:W-:Y:S04]  /*11f0*/  STG.E.128 desc[UR4][R6.64], RZ ;  /* 0x000000ff06007986 */ /* 0x0001e8000c101d04 */
[----:B------:R0:W-:Y:S04]  /*1200*/  STG.E.128 desc[UR4][R6.64+0x1000], RZ ;  /* 0x001000ff06007986 */ /* 0x0001e8000c101d04 */
[----:B------:R0:W-:Y:S04]  /*1210*/  STG.E.128 desc[UR4][R6.64+0x2000], RZ ;  /* 0x002000ff06007986 */ /* 0x0001e8000c101d04 */
[----:B------:R0:W-:Y:S04]  /*1220*/  STG.E.128 desc[UR4][R6.64+0x3000], RZ ;  /* 0x003000ff06007986 */ /* 0x0001e8000c101d04 */
[----:B------:R0:W-:Y:S04]  /*1230*/  STG.E.128 desc[UR4][R6.64+0x4000], RZ ;  /* 0x004000ff06007986 */ /* 0x0001e8000c101d04 */
[----:B------:R0:W-:Y:S01]  /*1240*/  STG.E.128 desc[UR4][R6.64+0x5000], RZ ;  /* 0x005000ff06007986 */ /* 0x0001e2000c101d04 */
[----:B------:R-:W-:Y:S05]  /*1250*/  @P0 EXIT ;  /* 0x000000000000094d */ /* 0x000fea0003800000 */
[----:B------:R-:W1:Y:S08]  /*1260*/  LDC R0, c[0x0][0x450] ;  /* 0x00011400ff007b82 */ /* 0x000e700000000800 */
[----:B------:R-:W2:Y:S08]  /*1270*/  LDC R2, c[0x0][0x390] ;  /* 0x0000e400ff027b82 */ /* 0x000eb00000000800 */
[----:B------:R-:W3:Y:S01]  /*1280*/  LDC.64 R4, c[0x0][0x458] ;  /* 0x00011600ff047b82 */ /* 0x000ee20000000a00 */
[----:B-1----:R-:W-:-:S04]  /*1290*/  IMAD R3, R3, R0, UR7 ;  /* 0x0000000703037e24 */ /* 0x002fc8000f8e0200 */
[----:B--2---:R-:W-:-:S04]  /*12a0*/  IMAD R3, R3, R2, UR6 ;  /* 0x0000000603037e24 */ /* 0x004fc8000f8e0202 */
[----:B---3--:R-:W-:-:S05]  /*12b0*/  IMAD.WIDE R2, R3, 0x4, R4 ;  /* 0x0000000403027825 */ /* 0x008fca00078e0204 */
[----:B------:R-:W-:Y:S01]  /*12c0*/  STG.E desc[UR4][R2.64], RZ ;  /* 0x000000ff02007986 */ /* 0x000fe2000c101904 */
[----:B------:R-:W-:Y:S05]  /*12d0*/  EXIT ;  /* 0x000000000000794d */ /* 0x000fea0003800000 */
.L_x_24:
        /* <DEDUP_REMOVED lines=10> */
.L_x_139:


//--------------------- .text._ZN7cutlass13device_kernelIN5flash11enable_sm90INS1_16FlashAttnBwdSm90INS1_25CollectiveMainloopBwdSm90ILi2ELi2ELi2EN4cute5tupleIJNS5_1CILi1EEES8_S8_EEENS6_IJNS7_ILi96EEENS7_ILi128EEENS7_ILi64EEEEEENS_6half_tEfNS_4arch4Sm90ELb1ELb0ELb1ELb1ELb0ELb1ELb0ELb1ELi2ELi1ELi2ELi2ELb0EEENS1_21CollectiveEpilogueBwdISD_SE_SG_Li256ELb1ELb0ELi1EEENS1_25SingleTileBwdLPTSchedulerILb1ELi128ELb0EEEEEEEEEvNT_6ParamsE --------------------------
	.section	.text._ZN7cutlass13device_kernelIN5flash11enable_sm90INS1_16FlashAttnBwdSm90INS1_25CollectiveMainloopBwdSm90ILi2ELi2ELi2EN4cute5tupleIJNS5_1CILi1EEES8_S8_EEENS6_IJNS7_ILi96EEENS7_ILi128EEENS7_ILi64EEEEEENS_6half_tEfNS_4arch4Sm90ELb1ELb0ELb1ELb1ELb0ELb1ELb0ELb1ELi2ELi1ELi2ELi2ELb0EEENS1_21CollectiveEpilogueBwdISD_SE_SG_Li256ELb1ELb0ELi1EEENS1_25SingleTileBwdLPTSchedulerILb1ELi128ELb0EEEEEEEEEvNT_6ParamsE,"ax",@progbits
	.align	128
.text._ZN7cutlass13device_kernelIN5flash11enable_sm90INS1_16FlashAttnBwdSm90INS1_25CollectiveMainloopBwdSm90ILi2ELi2ELi2EN4cute5tupleIJNS5_1CILi1EEES8_S8_EEENS6_IJNS7_ILi96EEENS7_ILi128EEENS7_ILi64EEEEEENS_6half_tEfNS_4arch4Sm90ELb1ELb0ELb1ELb1ELb0ELb1ELb0ELb1ELi2ELi1ELi2ELi2ELb0EEENS1_21CollectiveEpilogueBwdISD_SE_SG_Li256ELb1ELb0ELi1EEENS1_25SingleTileBwdLPTSchedulerILb1ELi128ELb0EEEEEEEEEvNT_6ParamsE:
        .type           _ZN7cutlass13device_kernelIN5flash11enable_sm90INS1_16FlashAttnBwdSm90INS1_25CollectiveMainloopBwdSm90ILi2ELi2ELi2EN4cute5tupleIJNS5_1CILi1EEES8_S8_EEENS6_IJNS7_ILi96EEENS7_ILi128EEENS7_ILi64EEEEEENS_6half_tEfNS_4arch4Sm90ELb1ELb0ELb1ELb1ELb0ELb1ELb0ELb1ELi2ELi1ELi2ELi2ELb0EEENS1_21CollectiveEpilogueBwdISD_SE_SG_Li256ELb1ELb0ELi1EEENS1_25SingleTileBwdLPTSchedulerILb1ELi128ELb0EEEEEEEEEvNT_6ParamsE,@function
        .size           _ZN7cutlass13device_kernelIN5flash11enable_sm90INS1_16FlashAttnBwdSm90INS1_25CollectiveMainloopBwdSm90ILi2ELi2ELi2EN4cute5tupleIJNS5_1CILi1EEES8_S8_EEENS6_IJNS7_ILi96EEENS7_ILi128EEENS7_ILi64EEEEEENS_6half_tEfNS_4arch4Sm90ELb1ELb0ELb1ELb1ELb0ELb1ELb0ELb1ELi2ELi1ELi2ELi2ELb0EEENS1_21CollectiveEpilogueBwdISD_SE_SG_Li256ELb1ELb0ELi1EEENS1_25SingleTileBwdLPTSchedulerILb1ELi128ELb0EEEEEEEEEvNT_6ParamsE,(.L_x_140 - _ZN7cutlass13device_kernelIN5flash11enable_sm90INS1_16FlashAttnBwdSm90INS1_25CollectiveMainloopBwdSm90ILi2ELi2ELi2EN4cute5tupleIJNS5_1CILi1EEES8_S8_EEENS6_IJNS7_ILi96EEENS7_ILi128EEENS7_ILi64EEEEEENS_6half_tEfNS_4arch4Sm90ELb1ELb0ELb1ELb1ELb0ELb1ELb0ELb1ELi2ELi1ELi2ELi2ELb0EEENS1_21CollectiveEpilogueBwdISD_SE_SG_Li256ELb1ELb0ELi1EEENS1_25SingleTileBwdLPTSchedulerILb1ELi128ELb0EEEEEEEEEvNT_6ParamsE)
        .other          _ZN7cutlass13device_kernelIN5flash11enable_sm90INS1_16FlashAttnBwdSm90INS1_25CollectiveMainloopBwdSm90ILi2ELi2ELi2EN4cute5tupleIJNS5_1CILi1EEES8_S8_EEENS6_IJNS7_ILi96EEENS7_ILi128EEENS7_ILi64EEEEEENS_6half_tEfNS_4arch4Sm90ELb1ELb0ELb1ELb1ELb0ELb1ELb0ELb1ELi2ELi1ELi2ELi2ELb0EEENS1_21CollectiveEpilogueBwdISD_SE_SG_Li256ELb1ELb0ELi1EEENS1_25SingleTileBwdLPTSchedulerILb1ELi128ELb0EEEEEEEEEvNT_6ParamsE,@"STO_CUDA_ENTRY STV_DEFAULT"
_ZN7cutlass13device_kernelIN5flash11enable_sm90INS1_16FlashAttnBwdSm90INS1_25CollectiveMainloopBwdSm90ILi2ELi2ELi2EN4cute5tupleIJNS5_1CILi1EEES8_S8_EEENS6_IJNS7_ILi96EEENS7_ILi128EEENS7_ILi64EEEEEENS_6half_tEfNS_4arch4Sm90ELb1ELb0ELb1ELb1ELb0ELb1ELb0ELb1ELi2ELi1ELi2ELi2ELb0EEENS1_21CollectiveEpilogueBwdISD_SE_SG_Li256ELb1ELb0ELi1EEENS1_25SingleTileBwdLPTSchedulerILb1ELi128ELb0EEEEEEEEEvNT_6ParamsE:
[----:B------:R-:W-:Y:S01]  /*0000*/  LDC R1, c[0x0][0x37c] ;  /* 0x0000df00ff017b82 */ /* 0x000fe20000000800 */
[----:B------:R-:W-:Y:S05]  /*0010*/  EXIT ;  /* 0x000000000000794d */ /* 0x000fea0003800000 */
.L_x_25:
        /* <DEDUP_REMOVED lines=14> */
.L_x_140:


//--------------------- .text._ZN7cutlass13device_kernelIN5flash11enable_sm90INS1_16FlashAttnBwdSm90INS1_25CollectiveMainloopBwdSm90ILi2ELi2ELi2EN4cute5tupleIJNS5_1CILi1EEES8_S8_EEENS6_IJNS7_ILi96EEENS7_ILi128EEENS7_ILi64EEEEEENS_6half_tEfNS_4arch4Sm90ELb1ELb0ELb1ELb1ELb1ELb1ELb0ELb1ELi2ELi1ELi2ELi2ELb0EEENS1_21CollectiveEpilogueBwdISD_SE_SG_Li256ELb1ELb0ELi1EEENS1_25SingleTileBwdLPTSchedulerILb1ELi128ELb1EEEEEEEEEvNT_6ParamsE --------------------------
	.section	.text._ZN7cutlass13device_kernelIN5flash11enable_sm90INS1_16FlashAttnBwdSm90INS1_25CollectiveMainloopBwdSm90ILi2ELi2ELi2EN4cute5tupleIJNS5_1CILi1EEES8_S8_EEENS6_IJNS7_ILi96EEENS7_ILi128EEENS7_ILi64EEEEEENS_6half_tEfNS_4arch4Sm90ELb1ELb0ELb1ELb1ELb1ELb1ELb0ELb1ELi2ELi1ELi2ELi2ELb0EEENS1_21CollectiveEpilogueBwdISD_SE_SG_Li256ELb1ELb0ELi1EEENS1_25SingleTileBwdLPTSchedulerILb1ELi128ELb1EEEEEEEEEvNT_6ParamsE,"ax",@progbits
	.align	128
.text._ZN7cutlass13device_kernelIN5flash11enable_sm90INS1_16FlashAttnBwdSm90INS1_25CollectiveMainloopBwdSm90ILi2ELi2ELi2EN4cute5tupleIJNS5_1CILi1EEES8_S8_EEENS6_IJNS7_ILi96EEENS7_ILi128EEENS7_ILi64EEEEEENS_6half_tEfNS_4arch4Sm90ELb1ELb0ELb1ELb1ELb1ELb1ELb0ELb1ELi2ELi1ELi2ELi2ELb0EEENS1_21CollectiveEpilogueBwdISD_SE_SG_Li256ELb1ELb0ELi1EEENS1_25SingleTileBwdLPTSchedulerILb1ELi128ELb1EEEEEEEEEvNT_6ParamsE:
        .type           _ZN7cutlass13device_kernelIN5flash11enable_sm90INS1_16FlashAttnBwdSm90INS1_25CollectiveMainloopBwdSm90ILi2ELi2ELi2EN4cute5tupleIJNS5_1CILi1EEES8_S8_EEENS6_IJNS7_ILi96EEENS7_ILi128EEENS7_ILi64EEEEEENS_6half_tEfNS_4arch4Sm90ELb1ELb0ELb1ELb1ELb1ELb1ELb0ELb1ELi2ELi1ELi2ELi2ELb0EEENS1_21CollectiveEpilogueBwdISD_SE_SG_Li256ELb1ELb0ELi1EEENS1_25SingleTileBwdLPTSchedulerILb1ELi128ELb1EEEEEEEEEvNT_6ParamsE,@function
        .size           _ZN7cutlass13device_kernelIN5flash11enable_sm90INS1_16FlashAttnBwdSm90INS1_25CollectiveMainloopBwdSm90ILi2ELi2ELi2EN4cute5tupleIJNS5_1CILi1EEES8_S8_EEENS6_IJNS7_ILi96EEENS7_ILi128EEENS7_ILi64EEEEEENS_6half_tEfNS_4arch4Sm90ELb1ELb0ELb1ELb1ELb1ELb1ELb0ELb1ELi2ELi1ELi2ELi2ELb0EEENS1_21CollectiveEpilogueBwdISD_SE_SG_Li256ELb1ELb0ELi1EEENS1_25SingleTileBwdLPTSchedulerILb1ELi128ELb1EEEEEEEEEvNT_6ParamsE,(.L_x_141 - _ZN7cutlass13device_kernelIN5flash11enable_sm90INS1_16FlashAttnBwdSm90INS1_25CollectiveMainloopBwdSm90ILi2ELi2ELi2EN4cute5tupleIJNS5_1CILi1EEES8_S8_EEENS6_IJNS7_ILi96EEENS7_ILi128EEENS7_ILi64EEEEEENS_6half_tEfNS_4arch4Sm90ELb1ELb0ELb1ELb1ELb1ELb1ELb0ELb1ELi2ELi1ELi2ELi2ELb0EEENS1_21CollectiveEpilogueBwdISD_SE_SG_Li256ELb1ELb0ELi1EEENS1_25SingleTileBwdLPTSchedulerILb1ELi128ELb1EEEEEEEEEvNT_6ParamsE)
        .other          _ZN7cutlass13device_kernelIN5flash11enable_sm90INS1_16FlashAttnBwdSm90INS1_25CollectiveMainloopBwdSm90ILi2ELi2ELi2EN4cute5tupleIJNS5_1CILi1EEES8_S8_EEENS6_IJNS7_ILi96EEENS7_ILi128EEENS7_ILi64EEEEEENS_6half_tEfNS_4arch4Sm90ELb1ELb0ELb1ELb1ELb1ELb1ELb0ELb1ELi2ELi1ELi2ELi2ELb0EEENS1_21CollectiveEpilogueBwdISD_SE_SG_Li256ELb1ELb0ELi1EEENS1_25SingleTileBwdLPTSchedulerILb1ELi128ELb1EEEEEEEEEvNT_6ParamsE,@"STO_CUDA_ENTRY STV_DEFAULT"
_ZN7cutlass13device_kernelIN5flash11enable_sm90INS1_16FlashAttnBwdSm90INS1_25CollectiveMainloopBwdSm90ILi2ELi2ELi2EN4cute5tupleIJNS5_1CILi1EEES8_S8_EEENS6_IJNS7_ILi96EEENS7_ILi128EEENS7_ILi64EEEEEENS_6half_tEfNS_4arch4Sm90ELb1ELb0ELb1ELb1ELb1ELb1ELb0ELb1ELi2ELi1ELi2ELi2ELb0EEENS1_21CollectiveEpilogueBwdISD_SE_SG_Li256ELb1ELb0ELi1EEENS1_25SingleTileBwdLPTSchedulerILb1ELi128ELb1EEEEEEEEEvNT_6ParamsE:
[----:B------:R-:W-:Y:S01]  /*0000*/  LDC R1, c[0x0][0x37c] ;  /* 0x0000df00ff017b82 */ /* 0x000fe20000000800 */
[----:B------:R-:W-:Y:S05]  /*0010*/  EXIT ;  /* 0x000000000000794d */ /* 0x000fea0003800000 */
.L_x_26:
        /* <DEDUP_REMOVED lines=14> */
.L_x_141:


//--------------------- .text._ZN7cutlass13device_kernelIN5flash11enable_sm90INS1_16FlashAttnBwdSm90INS1_25CollectiveMainloopBwdSm90ILi2ELi2ELi2EN4cute5tupleIJNS5_1CILi1EEES8_S8_EEENS6_IJNS7_ILi96EEENS7_ILi128EEENS7_ILi64EEEEEENS_6half_tEfNS_4arch4Sm90ELb1ELb0ELb1ELb1ELb0ELb1ELb0ELb1ELi2ELi1ELi2ELi2ELb0EEENS1_24CollectiveEpilogueBwdGQAISD_fSG_Li256ELb1ELb0EEENS1_25SingleTileBwdLPTSchedulerILb1ELi128ELb0EEEEEEEEEvNT_6ParamsE --------------------------
	.section	.text._ZN7cutlass13device_kernelIN5flash11enable_sm90INS1_16FlashAttnBwdSm90INS1_25CollectiveMainloopBwdSm90ILi2ELi2ELi2EN4cute5tupleIJNS5_1CILi1EEES8_S8_EEENS6_IJNS7_ILi96EEENS7_ILi128EEENS7_ILi64EEEEEENS_6half_tEfNS_4arch4Sm90ELb1ELb0ELb1ELb1ELb0ELb1ELb0ELb1ELi2ELi1ELi2ELi2ELb0EEENS1_24CollectiveEpilogueBwdGQAISD_fSG_Li256ELb1ELb0EEENS1_25SingleTileBwdLPTSchedulerILb1ELi128ELb0EEEEEEEEEvNT_6ParamsE,"ax",@progbits
	.align	128
.text._ZN7cutlass13device_kernelIN5flash11enable_sm90INS1_16FlashAttnBwdSm90INS1_25CollectiveMainloopBwdSm90ILi2ELi2ELi2EN4cute5tupleIJNS5_1CILi1EEES8_S8_EEENS6_IJNS7_ILi96EEENS7_ILi128EEENS7_ILi64EEEEEENS_6half_tEfNS_4arch4Sm90ELb1ELb0ELb1ELb1ELb0ELb1ELb0ELb1ELi2ELi1ELi2ELi2ELb0EEENS1_24CollectiveEpilogueBwdGQAISD_fSG_Li256ELb1ELb0EEENS1_25SingleTileBwdLPTSchedulerILb1ELi128ELb0EEEEEEEEEvNT_6ParamsE:
        .type           _ZN7cutlass13device_kernelIN5flash11enable_sm90INS1_16FlashAttnBwdSm90INS1_25CollectiveMainloopBwdSm90ILi2ELi2ELi2EN4cute5tupleIJNS5_1CILi1EEES8_S8_EEENS6_IJNS7_ILi96EEENS7_ILi128EEENS7_ILi64EEEEEENS_6half_tEfNS_4arch4Sm90ELb1ELb0ELb1ELb1ELb0ELb1ELb0ELb1ELi2ELi1ELi2ELi2ELb0EEENS1_24CollectiveEpilogueBwdGQAISD_fSG_Li256ELb1ELb0EEENS1_25SingleTileBwdLPTSchedulerILb1ELi128ELb0EEEEEEEEEvNT_6ParamsE,@function
        .size           _ZN7cutlass13device_kernelIN5flash11enable_sm90INS1_16FlashAttnBwdSm90INS1_25CollectiveMainloopBwdSm90ILi2ELi2ELi2EN4cute5tupleIJNS5_1CILi1EEES8_S8_EEENS6_IJNS7_ILi96EEENS7_ILi128EEENS7_ILi64EEEEEENS_6half_tEfNS_4arch4Sm90ELb1ELb0ELb1ELb1ELb0ELb1ELb0ELb1ELi2ELi1ELi2ELi2ELb0EEENS1_24CollectiveEpilogueBwdGQAISD_fSG_Li256ELb1ELb0EEENS1_25SingleTileBwdLPTSchedulerILb1ELi128ELb0EEEEEEEEEvNT_6ParamsE,(.L_x_142 - _ZN7cutlass13device_kernelIN5flash11enable_sm90INS1_16FlashAttnBwdSm90INS1_25CollectiveMainloopBwdSm90ILi2ELi2ELi2EN4cute5tupleIJNS5_1CILi1EEES8_S8_EEENS6_IJNS7_ILi96EEENS7_ILi128EEENS7_ILi64EEEEEENS_6half_tEfNS_4arch4Sm90ELb1ELb0ELb1ELb1ELb0ELb1ELb0ELb1ELi2ELi1ELi2ELi2ELb0EEENS1_24CollectiveEpilogueBwdGQAISD_fSG_Li256ELb1ELb0EEENS1_25SingleTileBwdLPTSchedulerILb1ELi128ELb0EEEEEEEEEvNT_6ParamsE)
        .other          _ZN7cutlass13device_kernelIN5flash11enable_sm90INS1_16FlashAttnBwdSm90INS1_25CollectiveMainloopBwdSm90ILi2ELi2ELi2EN4cute5tupleIJNS5_1CILi1EEES8_S8_EEENS6_IJNS7_ILi96EEENS7_ILi128EEENS7_ILi64EEEEEENS_6half_tEfNS_4arch4Sm90ELb1ELb0ELb1ELb1ELb0ELb1ELb0ELb1ELi2ELi1ELi2ELi2ELb0EEENS1_24CollectiveEpilogueBwdGQAISD_fSG_Li256ELb1ELb0EEENS1_25SingleTileBwdLPTSchedulerILb1ELi128ELb0EEEEEEEEEvNT_6ParamsE,@"STO_CUDA_ENTRY STV_DEFAULT"
_ZN7cutlass13device_kernelIN5flash11enable_sm90INS1_16FlashAttnBwdSm90INS1_25CollectiveMainloopBwdSm90ILi2ELi2ELi2EN4cute5tupleIJNS5_1CILi1EEES8_S8_EEENS6_IJNS7_ILi96EEENS7_ILi128EEENS7_ILi64EEEEEENS_6half_tEfNS_4arch4Sm90ELb1ELb0ELb1ELb1ELb0ELb1ELb0ELb1ELi2ELi1ELi2ELi2ELb0EEENS1_24CollectiveEpilogueBwdGQAISD_fSG_Li256ELb1ELb0EEENS1_25SingleTileBwdLPTSchedulerILb1ELi128ELb0EEEEEEEEEvNT_6ParamsE:
[----:B------:R-:W-:Y:S01]  /*0000*/  LDC R1, c[0x0][0x37c] ;  /* 0x0000df00ff017b82 */ /* 0x000fe20000000800 */
[----:B------:R-:W-:Y:S05]  /*0010*/  EXIT ;  /* 0x000000000000794d */ /* 0x000fea0003800000 */
.L_x_27:
        /* <DEDUP_REMOVED lines=14> */
.L_x_142:


//--------------------- .text._ZN7cutlass13device_kernelIN5flash32FlashAttnBwdPostprocessConvertdQIN4cute5tupleIJNS3_1CILi96EEENS5_ILi64EEEEEENS_6half_tEfNS_4arch4Sm90ELi256ENS3_8TiledMMAINS3_8MMA_AtomIJNS3_4SM904GMMA25MMA_64x16x16_F32F16F16_SSILNSF_5MajorE1ELSH_0ELNSF_7ScaleInE1ELSI_1EEEEEENS3_6LayoutINS4_IJNS5_ILi1EEENS5_ILi2EEESM_EEENS4_IJNS5_ILi0EEESM_SP_EEEEENS4_IJNS3_10UnderscoreESS_SS_EEEEELb1EEEEEvNT_6ParamsE --------------------------
	.section	.text._ZN7cutlass13device_kernelIN5flash32FlashAttnBwdPostprocessConvertdQIN4cute5tupleIJNS3_1CILi96EEENS5_ILi64EEEEEENS_6half_tEfNS_4arch4Sm90ELi256ENS3_8TiledMMAINS3_8MMA_AtomIJNS3_4SM904GMMA25MMA_64x16x16_F32F16F16_SSILNSF_5MajorE1ELSH_0ELNSF_7ScaleInE1ELSI_1EEEEEENS3_6LayoutINS4_IJNS5_ILi1EEENS5_ILi2EEESM_EEENS4_IJNS5_ILi0EEESM_SP_EEEEENS4_IJNS3_10UnderscoreESS_SS_EEEEELb1EEEEEvNT_6ParamsE,"ax",@progbits
	.align	128
.text._ZN7cutlass13device_kernelIN5flash32FlashAttnBwdPostprocessConvertdQIN4cute5tupleIJNS3_1CILi96EEENS5_ILi64EEEEEENS_6half_tEfNS_4arch4Sm90ELi256ENS3_8TiledMMAINS3_8MMA_AtomIJNS3_4SM904GMMA25MMA_64x16x16_F32F16F16_SSILNSF_5MajorE1ELSH_0ELNSF_7ScaleInE1ELSI_1EEEEEENS3_6LayoutINS4_IJNS5_ILi1EEENS5_ILi2EEESM_EEENS4_IJNS5_ILi0EEESM_SP_EEEEENS4_IJNS3_10UnderscoreESS_SS_EEEEELb1EEEEEvNT_6ParamsE:
        .type           _ZN7cutlass13device_kernelIN5flash32FlashAttnBwdPostprocessConvertdQIN4cute5tupleIJNS3_1CILi96EEENS5_ILi64EEEEEENS_6half_tEfNS_4arch4Sm90ELi256ENS3_8TiledMMAINS3_8MMA_AtomIJNS3_4SM904GMMA25MMA_64x16x16_F32F16F16_SSILNSF_5MajorE1ELSH_0ELNSF_7ScaleInE1ELSI_1EEEEEENS3_6LayoutINS4_IJNS5_ILi1EEENS5_ILi2EEESM_EEENS4_IJNS5_ILi0EEESM_SP_EEEEENS4_IJNS3_10UnderscoreESS_SS_EEEEELb1EEEEEvNT_6ParamsE,@function
        .size           _ZN7cutlass13device_kernelIN5flash32FlashAttnBwdPostprocessConvertdQIN4cute5tupleIJNS3_1CILi96EEENS5_ILi64EEEEEENS_6half_tEfNS_4arch4Sm90ELi256ENS3_8TiledMMAINS3_8MMA_AtomIJNS3_4SM904GMMA25MMA_64x16x16_F32F16F16_SSILNSF_5MajorE1ELSH_0ELNSF_7ScaleInE1ELSI_1EEEEEENS3_6LayoutINS4_IJNS5_ILi1EEENS5_ILi2EEESM_EEENS4_IJNS5_ILi0EEESM_SP_EEEEENS4_IJNS3_10UnderscoreESS_SS_EEEEELb1EEEEEvNT_6ParamsE,(.L_x_143 - _ZN7cutlass13device_kernelIN5flash32FlashAttnBwdPostprocessConvertdQIN4cute5tupleIJNS3_1CILi96EEENS5_ILi64EEEEEENS_6half_tEfNS_4arch4Sm90ELi256ENS3_8TiledMMAINS3_8MMA_AtomIJNS3_4SM904GMMA25MMA_64x16x16_F32F16F16_SSILNSF_5MajorE1ELSH_0ELNSF_7ScaleInE1ELSI_1EEEEEENS3_6LayoutINS4_IJNS5_ILi1EEENS5_ILi2EEESM_EEENS4_IJNS5_ILi0EEESM_SP_EEEEENS4_IJNS3_10UnderscoreESS_SS_EEEEELb1EEEEEvNT_6ParamsE)
        .other          _ZN7cutlass13device_kernelIN5flash32FlashAttnBwdPostprocessConvertdQIN4cute5tupleIJNS3_1CILi96EEENS5_ILi64EEEEEENS_6half_tEfNS_4arch4Sm90ELi256ENS3_8TiledMMAINS3_8MMA_AtomIJNS3_4SM904GMMA25MMA_64x16x16_F32F16F16_SSILNSF_5MajorE1ELSH_0ELNSF_7ScaleInE1ELSI_1EEEEEENS3_6LayoutINS4_IJNS5_ILi1EEENS5_ILi2EEESM_EEENS4_IJNS5_ILi0EEESM_SP_EEEEENS4_IJNS3_10UnderscoreESS_SS_EEEEELb1EEEEEvNT_6ParamsE,@"STO_CUDA_ENTRY STV_DEFAULT"
_ZN7cutlass13device_kernelIN5flash32FlashAttnBwdPostprocessConvertdQIN4cute5tupleIJNS3_1CILi96EEENS5_ILi64EEEEEENS_6half_tEfNS_4arch4Sm90ELi256ENS3_8TiledMMAINS3_8MMA_AtomIJNS3_4SM904GMMA25MMA_64x16x16_F32F16F16_SSILNSF_5MajorE1ELSH_0ELNSF_7ScaleInE1ELSI_1EEEEEENS3_6LayoutINS4_IJNS5_ILi1EEENS5_ILi2EEESM_EEENS4_IJNS5_ILi0EEESM_SP_EEEEENS4_IJNS3_10UnderscoreESS_SS_EEEEELb1EEEEEvNT_6ParamsE:
[----:B------:R-:W-:Y:S08]  /*0000*/  LDC R1, c[0x0][0x37c] ;  /* 0x0000df00ff017b82 */ /* 0x000ff00000000800 */
[----:B------:R-:W0:Y:S01]  /*0010*/  LDC.64 R10, c[0x0][0x3e0] ;  /* 0x0000f800ff0a7b82 */ /* 0x000e220000000a00 */
[----:B------:R-:W1:Y:S01]  /*0020*/  S2R R3, SR_CTAID.X ;  /* 0x0000000000037919 */ /* 0x000e620000002500 */
[----:B------:R-:W2:Y:S01]  /*0030*/  LDCU.64 UR8, c[0x0][0x358] ;  /* 0x00006b00ff0877ac */ /* 0x000ea20008000a00 */
[----:B------:R-:W3:Y:S01]  /*0040*/  S2R R9, SR_CTAID.Z ;  /* 0x0000000000097919 */ /* 0x000ee20000002700 */
[----:B0-----:R-:W-:-:S04]  /*0050*/  ISETP.NE.U32.AND P0, PT, R10, RZ, PT ;  /* 0x000000ff0a00720c */ /* 0x001fc80003f05070 */
[----:B------:R-:W-:-:S13]  /*0060*/  ISETP.NE.AND.EX P1, PT, R11, RZ, PT, P0 ;  /* 0x000000ff0b00720c */ /* 0x000fda0003f25300 */
[----:B-123--:R-:W-:Y:S05]  /*0070*/  @P1 BRA `(.L_x_28) ;  /* 0x0000000000201947 */ /* 0x00efea0003800000 */
[----:B------:R-:W0:Y:S01]  /*0080*/  LDCU.64 UR4, c[0x0][0x3e8] ;  /* 0x00007d00ff0477ac */ /* 0x000e220008000a00 */
[----:B------:R-:W1:Y:S01]  /*0090*/  LDC R0, c[0x0][0x3b0] ;  /* 0x0000ec00ff007b82 */ /* 0x000e620000000800 */
[----:B------:R-:W-:Y:S02]  /*00a0*/  CS2R R6, SRZ ;  /* 0x0000000000067805 */ /* 0x000fe4000001ff00 */
[----:B------:R-:W-:Y:S01]  /*00b0*/  CS2R R34, SRZ ;  /* 0x0000000000227805 */ /* 0x000fe2000001ff00 */
[----:B0-----:R-:W-:-:S04]  /*00c0*/  UISETP.NE.U32.AND UP0, UPT, UR4, URZ, UPT ;  /* 0x000000ff0400728c */ /* 0x001fc8000bf05070 */
[----:B------:R-:W-:-:S09]  /*00d0*/  UISETP.NE.AND.EX UP0, UPT, UR5, URZ, UPT, UP0 ;  /* 0x000000ff0500728c */ /* 0x000fd2000bf05300 */
[----:B------:R-:W-:Y:S05]  /*00e0*/  BRA.U !UP0, `(.L_x_29) ;  /* 0x0000000108547547 */ /* 0x000fea000b800000 */
[----:B------:R-:W-:Y:S05]  /*00f0*/  BRA `(.L_x_30) ;  /* 0x0000000000387947 */ /* 0x000fea0003800000 */
.L_x_28:
[----:B------:R-:W0:Y:S01]  /*0100*/  LDC.64 R4, c[0x0][0x3e0] ;  /* 0x0000f800ff047b82 */ /* 0x000e220000000a00 */
[----:B------:R-:W1:Y:S01]  /*0110*/  LDCU.64 UR4, c[0x0][0x3e8] ;  /* 0x00007d00ff0477ac */ /* 0x000e620008000a00 */
[----:B0-----:R-:W-:-:S05]  /*0120*/  IMAD.WIDE.U32 R4, R9, 0x4, R4 ;  /* 0x0000000409047825 */ /* 0x001fca00078e0004 */
[----:B------:R-:W2:Y:S01]  /*0130*/  LDG.E R34, desc[UR8][R4.64] ;  /* 0x0000000804227981 */ /* 0x000ea2000c1e1900 */
[----:B-1----:R-:W-:-:S04]  /*0140*/  UISETP.NE.U32.AND UP0, UPT, UR4, URZ, UPT ;  /* 0x000000ff0400728c */ /* 0x002fc8000bf05070 */
[----:B------:R-:W-:Y:S01]  /*0150*/  UISETP.NE.AND.EX UP0, UPT, UR5, URZ, UPT, UP0 ;  /* 0x000000ff0500728c */ /* 0x000fe2000bf05300 */
[--C-:B--2---:R-:W-:Y:S01]  /*0160*/  IMAD R0, R9, 0x60, R34.reuse ;  /* 0x0000006009007824 */ /* 0x104fe200078e0222 */
[----:B------:R-:W-:-:S03]  /*0170*/  SHF.R.S32.HI R35, RZ, 0x1f, R34 ;  /* 0x0000001fff237819 */ /* 0x000fc60000011422 */
[----:B------:R-:W-:-:S05]  /*0180*/  IMAD.HI R0, R0, 0x2aaaaaab, RZ ;  /* 0x2aaaaaab00007827 */ /* 0x000fca00078e02ff */
[----:B------:R-:W-:-:S04]  /*0190*/  SHF.R.U32.HI R7, RZ, 0x1f, R0 ;  /* 0x0000001fff077819 */ /* 0x000fc80000011600 */
[----:B------:R-:W-:-:S05]  /*01a0*/  LEA.HI R7, R0, R7, RZ, 0x1c ;  /* 0x0000000700077211 */ /* 0x000fca00078fe0ff */
[----:B------:R-:W-:-:S05]  /*01b0*/  IMAD R6, R7, 0x1800, RZ ;  /* 0x0000180007067824 */ /* 0x000fca00078e02ff */
[----:B------:R-:W-:Y:S01]  /*01c0*/  SHF.R.S32.HI R7, RZ, 0x1f, R6 ;  /* 0x0000001fff077819 */ /* 0x000fe20000011406 */
[----:B------:R-:W-:Y:S06]  /*01d0*/  BRA.U !UP0, `(.L_x_31) ;  /* 0x0000000108107547 */ /* 0x000fec000b800000 */
.L_x_30:
[----:B------:R-:W0:Y:S02]  /*01e0*/  LDC.64 R4, c[0x0][0x3e8] ;  /* 0x0000fa00ff047b82 */ /* 0x000e240000000a00 */
[----:B0-----:R-:W-:-:S05]  /*01f0*/  IMAD.WIDE.U32 R4, R9, 0x4, R4 ;  /* 0x0000000409047825 */ /* 0x001fca00078e0004 */
[----:B-1----:R0:W5:Y:S01]  /*0200*/  LDG.E R0, desc[UR8][R4.64] ;  /* 0x0000000804007981 */ /* 0x002162000c1e1900 */
[----:B------:R-:W-:Y:S05]  /*0210*/  BRA `(.L_x_29) ;  /* 0x0000000000087947 */ /* 0x000fea0003800000 */
.L_x_31:
[----:B------:R-:W2:Y:S02]  /*0220*/  LDG.E R5, desc[UR8][R4.64+0x4] ;  /* 0x0000040804057981 */ /* 0x000ea4000c1e1900 */
[----:B--2---:R-:W-:-:S07]  /*0230*/  IMAD.IADD R0, R5, 0x1, -R34 ;  /* 0x0000000105007824 */ /* 0x004fce00078e0a22 */
.L_x_29:
[----:B0-----:R-:W-:Y:S01]  /*0240*/  IMAD R5, R3, 0x60, RZ ;  /* 0x0000006003057824 */ /* 0x001fe200078e02ff */
[----:B------:R-:W-:-:S04]  /*0250*/  ISETP.NE.AND.EX P0, PT, R11, RZ, PT, P0 ;  /* 0x000000ff0b00720c */ /* 0x000fc80003f05300 */
[----:B-1---5:R-:W-:-:S13]  /*0260*/  ISETP.GE.AND P2, PT, R5, R0, PT ;  /* 0x000000000500720c */ /* 0x022fda0003f46270 */
[----:B------:R-:W-:Y:S05]  /*0270*/  @P2 EXIT P0 ;  /* 0x000000000000294d */ /* 0x000fea0000000000 */
[----:B------:R-:W0:Y:S01]  /*0280*/  S2R R2, SR_CTAID.Y ;  /* 0x0000000000027919 */ /* 0x000e220000002600 */
[----:B------:R-:W0:Y:S01]  /*0290*/  LDC.64 R10, c[0x0][0x398] ;  /* 0x0000e600ff0a7b82 */ /* 0x000e220000000a00 */
[----:B------:R-:W-:Y:S01]  /*02a0*/  IMAD R5, R3, 0x1800, RZ ;  /* 0x0000180003057824 */ /* 0x000fe200078e02ff */
[----:B------:R-:W-:Y:S01]  /*02b0*/  BSSY.RECONVERGENT B0, `(.L_x_32) ;  /* 0x0000025000007945 */ /* 0x000fe20003800200 */
[----:B------:R-:W1:Y:S03]  /*02c0*/  S2R R4, SR_TID.X ;  /* 0x0000000000047919 */ /* 0x000e660000002100 */
[----:B------:R-:W-:Y:S01]  /*02d0*/  IADD3 R6, P0, PT, R5, R6, RZ ;  /* 0x0000000605067210 */ /* 0x000fe20007f1e0ff */
[----:B------:R-:W2:Y:S01]  /*02e0*/  S2R R17, SR_CgaCtaId ;  /* 0x0000000000117919 */ /* 0x000ea20000008800 */
[----:B------:R-:W3:Y:S01]  /*02f0*/  LDC.64 R12, c[0x0][0x3a0] ;  /* 0x0000e800ff0c7b82 */ /* 0x000ee20000000a00 */
[----:B------:R-:W-:-:S02]  /*0300*/  SEL R5, R9, RZ, !P1 ;  /* 0x000000ff09057207 */ /* 0x000fc40004800000 */
[----:B------:R-:W-:-:S05]  /*0310*/  IMAD.X R7, RZ, RZ, R7, P0 ;  /* 0x000000ffff077224 */ /* 0x000fca00000e0607 */
[----:B------:R-:W4:Y:S01]  /*0320*/  LDC.64 R14, c[0x0][0x380] ;  /* 0x0000e000ff0e7b82 */ /* 0x000f220000000a00 */
[----:B0-----:R-:W-:Y:S01]  /*0330*/  IMAD.WIDE.U32 R6, R2, R10, R6 ;  /* 0x0000000a02067225 */ /* 0x001fe200078e0006 */
[----:B-1----:R-:W-:-:S03]  /*0340*/  ISETP.NE.AND P0, PT, R4, RZ, PT ;  /* 0x000000ff0400720c */ /* 0x002fc60003f05270 */
[----:B------:R-:W-:Y:S02]  /*0350*/  IMAD R7, R2, R11, R7 ;  /* 0x0000000b02077224 */ /* 0x000fe400078e0207 */
[----:B---3--:R-:W-:-:S04]  /*0360*/  IMAD.WIDE.U32 R6, R5, R12, R6 ;  /* 0x0000000c05067225 */ /* 0x008fc800078e0006 */
[----:B------:R-:W-:Y:S01]  /*0370*/  IMAD R7, R5, R13, R7 ;  /* 0x0000000d05077224 */ /* 0x000fe200078e0207 */
[----:B----4-:R-:W-:-:S04]  /*0380*/  LEA R14, P1, R6, R14, 0x2 ;  /* 0x0000000e060e7211 */ /* 0x010fc800078210ff */
[----:B------:R-:W-:Y:S01]  /*0390*/  LEA.HI.X R7, R6, R15, R7, 0x2, P1 ;  /* 0x0000000f06077211 */ /* 0x000fe200008f1407 */
[----:B--2---:R-:W-:Y:S08]  /*03a0*/  @P0 BRA `(.L_x_33) ;  /* 0x0000000000540947 */ /* 0x004ff00003800000 */
[----:B------:R-:W0:Y:S01]  /*03b0*/  S2UR UR7, SR_CgaCtaId ;  /* 0x00000000000779c3 */ /* 0x000e220000008800 */
[----:B------:R-:W-:Y:S01]  /*03c0*/  UMOV UR6, 0x400 ;  /* 0x0000040000067882 */ /* 0x000fe20000000000 */
[----:B------:R-:W-:Y:S01]  /*03d0*/  UMOV UR4, 0x1 ;  /* 0x0000000100047882 */ /* 0x000fe20000000000 */
[----:B------:R-:W-:Y:S01]  /*03e0*/  IMAD.MOV.U32 R6, RZ, RZ, 0x6000 ;  /* 0x00006000ff067424 */ /* 0x000fe200078e00ff */
[----:B------:R-:W-:-:S04]  /*03f0*/  UIADD3 UR4, UPT, UPT, -UR4, 0x100000, URZ ;  /* 0x0010000004047890 */ /* 0x000fc8000fffe1ff */
[----:B------:R-:W-:Y:S02]  /*0400*/  USHF.L.U32 UR5, UR4, 0xb, URZ ;  /* 0x0000000b04057899 */ /* 0x000fe400080006ff */
[----:B------:R-:W-:Y:S01]  /*0410*/  USHF.L.U32 UR4, UR4, 0x1, URZ ;  /* 0x0000000104047899 */ /* 0x000fe200080006ff */
[----:B------:R-:W-:Y:S01]  /*0420*/  PLOP3.LUT P0, PT, PT, PT, PT, 0x80, 0x8 ;  /* 0x000000000008781c */ /* 0x000fe20003f0f070 */
[----:B------:R-:W-:Y:S01]  /*0430*/  UMOV UR10, 0x600 ;  /* 0x00000600000a7882 */ /* 0x000fe20000000000 */
[----:B0-----:R-:W-:-:S04]  /*0440*/  ULEA UR6, UR7, UR6, 0x18 ;  /* 0x0000000607067291 */ /* 0x001fc8000f8ec0ff */
[----:B------:R-:W-:Y:S01]  /*0450*/  UIADD3 UR7, UPT, UPT, UR6, 0x9000, URZ ;  /* 0x0000900006077890 */ /* 0x000fe2000fffe0ff */
[----:B------:R-:W0:Y:S07]  /*0460*/  FENCE.VIEW.ASYNC.S ;  /* 0x00000000000073c6 */ /* 0x000e2e0000000000 */
[----:B0-----:R0:W1:Y:S02]  /*0470*/  SYNCS.EXCH.64 URZ, [UR6+0x9000], UR4 ;  /* 0x0090000406ff75b2 */ /* 0x0010640008000100 */
[----:B0-----:R-:W-:-:S02]  /*0480*/  R2UR UR4, R14 ;  /* 0x000000000e0472ca */ /* 0x001fc400000e0000 */
[----:B------:R-:W-:Y:S01]  /*0490*/  R2UR UR5, R7 ;  /* 0x00000000070572ca */ /* 0x000fe200000e0000 */
[----:B-1----:R0:W-:-:S14]  /*04a0*/  SYNCS.ARRIVE.TRANS64 RZ, [UR6+0x9000], R6 ;  /* 0x00900006ffff79a7 */ /* 0x0021dc0008000006 */
.L_x_34:
[----:B------:R-:W-:Y:S01]  /*04b0*/  @P0 ELECT P1, URZ, PT ;  /* 0x0000000000ff082f */ /* 0x000fe20003820000 */
[----:B------:R1:W-:-:S12]  /*04c0*/  UBLKCP.S.G [UR6], [UR4], UR10 ;  /* 0x00000006040073ba */ /* 0x0003d8000800020a */
[----:B------:R-:W-:Y:S02]  /*04d0*/  @P1 PLOP3.LUT P0, PT, P1, PT, PT, 0x8, 0x80 ;  /* 0x000000000080181c */ /* 0x000fe40000f0e170 */
[----:B------:R-:W-:-:S11]  /*04e0*/  PLOP3.LUT P1, PT, PT, PT, PT, 0x8, 0x80 ;  /* 0x000000000080781c */ /* 0x000fd60003f2e170 */
[----:B-1----:R-:W-:Y:S05]  /*04f0*/  @P0 BRA.U.ANY `(.L_x_34) ;  /* 0xfffffffd00ec0947 */ /* 0x002fea000393ffff */
.L_x_33:
[----:B------:R-:W-:Y:S05]  /*0500*/  BSYNC.RECONVERGENT B0 ;  /* 0x0000000000007941 */ /* 0x000fea0003800200 */
.L_x_32:
[----:B------:R-:W-:Y:S01]  /*0510*/  BAR.SYNC.DEFER_BLOCKING 0x0 ;  /* 0x0000000000007b1d */ /* 0x000fe20000010000 */
[----:B0-----:R-:W-:Y:S02]  /*0520*/  MOV R6, 0x400 ;  /* 0x0000040000067802 */ /* 0x001fe40000000f00 */
[----:B------:R-:W-:Y:S02]  /*0530*/  SHF.L.U32 R7, RZ, 0x1f, RZ ;  /* 0x0000001fff077819 */ /* 0x000fe400000006ff */
[----:B------:R-:W-:-:S07]  /*0540*/  LEA R6, R17, R6, 0x18 ;  /* 0x0000000611067211 */ /* 0x000fce00078ec0ff */
.L_x_35:
[----:B0-----:R0:W1:Y:S02]  /*0550*/  SYNCS.PHASECHK.TRANS64.TRYWAIT P0, [R6+URZ+0x9000], R7 ;  /* 0x00900007060075a7 */ /* 0x00106400080011ff */
[----:B-1----:R-:W-:Y:S05]  /*0560*/  @!P0 NANOSLEEP.SYNCS 0x989680 ;  /* 0x009896800000895d */ /* 0x002fea0003900000 */
[----:B------:R-:W1:Y:S02]  /*0570*/  @!P0 SYNCS.PHASECHK.TRANS64 P0, [R6+URZ+0x9000], R7 ;  /* 0x00900007060085a7 */ /* 0x000e6400080010ff */
[----:B-1----:R-:W-:Y:S05]  /*0580*/  @!P0 BRA `(.L_x_35) ;  /* 0xfffffffc00f08947 */ /* 0x002fea000383ffff */
[C---:B------:R-:W-:Y:S01]  /*0590*/  IMAD.SHL.U32 R33, R4.reuse, 0x10, RZ ;  /* 0x0000001004217824 */ /* 0x040fe200078e00ff */
[--C-:B0-----:R-:W-:Y:S01]  /*05a0*/  SHF.R.U32.HI R7, RZ, 0x7, R4.reuse ;  /* 0x00000007ff077819 */ /* 0x101fe20000011604 */
[----:B------:R-:W0:Y:S01]  /*05b0*/  LDCU UR4, c[0x0][0x3d8] ;  /* 0x00007b00ff0477ac */ /* 0x000e220008000800 */
[--C-:B------:R-:W-:Y:S01]  /*05c0*/  SHF.R.U32.HI R37, RZ, 0x1, R4.reuse ;  /* 0x00000001ff257819 */ /* 0x100fe20000011604 */
[----:B------:R-:W-:Y:S01]  /*05d0*/  IMAD.SHL.U32 R32, R4, 0x2, RZ ;  /* 0x0000000204207824 */ /* 0x000fe200078e00ff */
[----:B------:R-:W-:Y:S01]  /*05e0*/  LOP3.LUT R8, R33, 0x7f0, RZ, 0xc0, !PT ;  /* 0x000007f021087812 */ /* 0x000fe200078ec0ff */
[----:B------:R-:W1:Y:S01]  /*05f0*/  LDCU.64 UR6, c[0x0][0x3c8] ;  /* 0x00007900ff0677ac */ /* 0x000e620008000a00 */
[----:B------:R-:W-:Y:S01]  /*0600*/  SHF.R.U32.HI R38, RZ, 0x5, R4 ;  /* 0x00000005ff267819 */ /* 0x000fe20000011604 */
[----:B------:R-:W-:Y:S01]  /*0610*/  IMAD R0, R3, -0x60, R0 ;  /* 0xffffffa003007824 */ /* 0x000fe200078e0200 */
[----:B------:R-:W-:Y:S01]  /*0620*/  LOP3.LUT R40, R37, 0x3, RZ, 0xc0, !PT ;  /* 0x0000000325287812 */ /* 0x000fe200078ec0ff */
[----:B------:R-:W-:Y:S01]  /*0630*/  IMAD R7, R7, 0x3000, R8 ;  /* 0x0000300007077824 */ /* 0x000fe200078e0208 */
[C---:B------:R-:W-:Y:S01]  /*0640*/  LOP3.LUT R39, R33.reuse, 0x30, RZ, 0xc0, !PT ;  /* 0x0000003021277812 */ /* 0x040fe200078ec0ff */
[----:B------:R-:W2:Y:S01]  /*0650*/  LDCU.64 UR10, c[0x0][0x3d0] ;  /* 0x00007a00ff0a77ac */ /* 0x000ea20008000a00 */
[----:B------:R-:W-:Y:S01]  /*0660*/  LOP3.LUT R37, R33, 0x40, RZ, 0xc0, !PT ;  /* 0x0000004021257812 */ /* 0x000fe200078ec0ff */
[----:B------:R-:W-:Y:S01]  /*0670*/  BSSY.RECONVERGENT B0, `(.L_x_36) ;  /* 0x0000062000007945 */ /* 0x000fe20003800200 */
[----:B------:R-:W-:Y:S01]  /*0680*/  IADD3 R36, PT, PT, R6, R7, RZ ;  /* 0x0000000706247210 */ /* 0x000fe20007ffe0ff */
[----:B------:R-:W-:Y:S01]  /*0690*/  IMAD.SHL.U32 R7, R4, 0x8, RZ ;  /* 0x0000000804077824 */ /* 0x000fe200078e00ff */
[----:B------:R-:W-:-:S02]  /*06a0*/  LOP3.LUT R38, R38, 0x3, RZ, 0xc0, !PT ;  /* 0x0000000326267812 */ /* 0x000fc400078ec0ff */
[----:B------:R-:W-:Y:S01]  /*06b0*/  LOP3.LUT R39, R39, 0x700, R32, 0xf8, !PT ;  /* 0x0000070027277812 */ /* 0x000fe200078ef820 */
[----:B------:R-:W0:Y:S01]  /*06c0*/  LDS.128 R8, [R36] ;  /* 0x0000000024087984 */ /* 0x000e220000000c00 */
[----:B------:R-:W-:Y:S02]  /*06d0*/  LOP3.LUT R41, R7, 0x8, RZ, 0xc0, !PT ;  /* 0x0000000807297812 */ /* 0x000fe400078ec0ff */
[----:B------:R-:W-:Y:S01]  /*06e0*/  LOP3.LUT R37, R37, 0x8, R4, 0xf8, !PT ;  /* 0x0000000825257812 */ /* 0x000fe200078ef804 */
[----:B------:R-:W3:Y:S01]  /*06f0*/  LDS.128 R12, [R36+0x800] ;  /* 0x00080000240c7984 */ /* 0x000ee20000000c00 */
[----:B------:R-:W-:Y:S01]  /*0700*/  LOP3.LUT R43, R32, 0x7b0, RZ, 0xc0, !PT ;  /* 0x000007b0202b7812 */ /* 0x000fe200078ec0ff */
[----:B------:R-:W-:Y:S01]  /*0710*/  IMAD R38, R38, 0x600, R39 ;  /* 0x0000060026267824 */ /* 0x000fe200078e0227 */
[--C-:B------:R-:W-:Y:S01]  /*0720*/  LOP3.LUT R41, R41, 0x40, R32.reuse, 0xf8, !PT ;  /* 0x0000004029297812 */ /* 0x100fe200078ef820 */
[----:B------:R-:W4:Y:S01]  /*0730*/  LDS.128 R16, [R36+0x1000] ;  /* 0x0010000024107984 */ /* 0x000f220000000c00 */
[----:B------:R-:W-:Y:S01]  /*0740*/  LOP3.LUT R32, R37, 0x8, R32, 0x78, !PT ;  /* 0x0000000825207812 */ /* 0x000fe200078e7820 */
[----:B------:R-:W-:Y:S01]  /*0750*/  IMAD R33, R40, 0x600, R43 ;  /* 0x0000060028217824 */ /* 0x000fe200078e022b */
[----:B------:R-:W-:Y:S01]  /*0760*/  LOP3.LUT R37, R7, 0x80, RZ, 0xc0, !PT ;  /* 0x0000008007257812 */ /* 0x000fe200078ec0ff */
[----:B------:R-:W5:Y:S01]  /*0770*/  LDS.128 R20, [R36+0x1800] ;  /* 0x0018000024147984 */ /* 0x000f620000000c00 */
[----:B------:R-:W-:-:S02]  /*0780*/  SHF.R.U32.HI R40, RZ, 0x2, R4 ;  /* 0x00000002ff287819 */ /* 0x000fc40000011604 */
[----:B------:R-:W-:Y:S01]  /*0790*/  IADD3 R37, PT, PT, R32, R38, R37 ;  /* 0x0000002620257210 */ /* 0x000fe20007ffe025 */
[----:B------:R-:W1:Y:S01]  /*07a0*/  LDS.128 R24, [R36+0x2000] ;  /* 0x0020000024187984 */ /* 0x000e620000000c00 */
[----:B------:R-:W-:Y:S02]  /*07b0*/  LOP3.LUT R40, R41, 0x8, R40, 0x78, !PT ;  /* 0x0000000829287812 */ /* 0x000fe400078e7828 */
[----:B------:R-:W-:Y:S01]  /*07c0*/  LEA R37, R37, R6, 0x1 ;  /* 0x0000000625257211 */ /* 0x000fe200078e08ff */
[----:B------:R-:W2:Y:S02]  /*07d0*/  LDS.128 R28, [R36+0x2800] ;  /* 0x00280000241c7984 */ /* 0x000ea40000000c00 */
[----:B------:R-:W-:Y:S02]  /*07e0*/  IMAD.IADD R33, R33, 0x1, R40 ;  /* 0x0000000121217824 */ /* 0x000fe400078e0228 */
[----:B0-----:R-:W-:Y:S01]  /*07f0*/  FMUL.FTZ R8, R8, UR4 ;  /* 0x0000000408087c20 */ /* 0x001fe20008410000 */
[----:B------:R-:W-:Y:S01]  /*0800*/  FMUL.FTZ R9, R9, UR4 ;  /* 0x0000000409097c20 */ /* 0x000fe20008410000 */
[----:B------:R-:W-:Y:S01]  /*0810*/  FMUL.FTZ R10, R10, UR4 ;  /* 0x000000040a0a7c20 */ /* 0x000fe20008410000 */
[----:B------:R-:W-:Y:S01]  /*0820*/  FMUL.FTZ R11, R11, UR4 ;  /* 0x000000040b0b7c20 */ /* 0x000fe20008410000 */
[----:B---3--:R-:W-:Y:S01]  /*0830*/  FMUL.FTZ R12, R12, UR4 ;  /* 0x000000040c0c7c20 */ /* 0x008fe20008410000 */
[----:B------:R-:W-:Y:S01]  /*0840*/  FMUL.FTZ R13, R13, UR4 ;  /* 0x000000040d0d7c20 */ /* 0x000fe20008410000 */
[----:B------:R-:W-:Y:S01]  /*0850*/  FMUL.FTZ R14, R14, UR4 ;  /* 0x000000040e0e7c20 */ /* 0x000fe20008410000 */
[----:B------:R-:W-:Y:S01]  /*0860*/  FMUL.FTZ R15, R15, UR4 ;  /* 0x000000040f0f7c20 */ /* 0x000fe20008410000 */
[----:B----4-:R-:W-:Y:S01]  /*0870*/  FMUL.FTZ R16, R16, UR4 ;  /* 0x0000000410107c20 */ /* 0x010fe20008410000 */
[----:B------:R-:W-:Y:S01]  /*0880*/  FMUL.FTZ R17, R17, UR4 ;  /* 0x0000000411117c20 */ /* 0x000fe20008410000 */
[----:B------:R-:W-:Y:S01]  /*0890*/  FMUL.FTZ R18, R18, UR4 ;  /* 0x0000000412127c20 */ /* 0x000fe20008410000 */
[----:B------:R-:W-:Y:S01]  /*08a0*/  FMUL.FTZ R19, R19, UR4 ;  /* 0x0000000413137c20 */ /* 0x000fe20008410000 */
[----:B-----5:R-:W-:Y:S01]  /*08b0*/  FMUL.FTZ R20, R20, UR4 ;  /* 0x0000000414147c20 */ /* 0x020fe20008410000 */
[----:B------:R-:W-:Y:S01]  /*08c0*/  FMUL.FTZ R21, R21, UR4 ;  /* 0x0000000415157c20 */ /* 0x000fe20008410000 */
[----:B------:R-:W-:Y:S01]  /*08d0*/  FMUL.FTZ R22, R22, UR4 ;  /* 0x0000000416167c20 */ /* 0x000fe20008410000 */
[----:B------:R-:W-:Y:S01]  /*08e0*/  FMUL.FTZ R23, R23, UR4 ;  /* 0x0000000417177c20 */ /* 0x000fe20008410000 */
[----:B-1----:R-:W-:Y:S01]  /*08f0*/  FMUL.FTZ R24, R24, UR4 ;  /* 0x0000000418187c20 */ /* 0x002fe20008410000 */
[----:B------:R-:W-:Y:S01]  /*0900*/  FMUL.FTZ R25, R25, UR4 ;  /* 0x0000000419197c20 */ /* 0x000fe20008410000 */
[----:B------:R-:W-:Y:S01]  /*0910*/  FMUL.FTZ R26, R26, UR4 ;  /* 0x000000041a1a7c20 */ /* 0x000fe20008410000 */
[----:B------:R-:W-:Y:S01]  /*0920*/  FMUL.FTZ R27, R27, UR4 ;  /* 0x000000041b1b7c20 */ /* 0x000fe20008410000 */
[----:B--2---:R-:W-:Y:S01]  /*0930*/  FMUL.FTZ R28, R28, UR4 ;  /* 0x000000041c1c7c20 */ /* 0x004fe20008410000 */
[----:B------:R-:W-:Y:S01]  /*0940*/  FMUL.FTZ R29, R29, UR4 ;  /* 0x000000041d1d7c20 */ /* 0x000fe20008410000 */
[----:B------:R-:W-:Y:S01]  /*0950*/  FMUL.FTZ R30, R30, UR4 ;  /* 0x000000041e1e7c20 */ /* 0x000fe20008410000 */
[----:B------:R-:W-:Y:S01]  /*0960*/  FMUL.FTZ R31, R31, UR4 ;  /* 0x000000041f1f7c20 */ /* 0x000fe20008410000 */
[----:B------:R-:W-:Y:S01]  /*0970*/  F2FP.F16.F32.PACK_AB R8, R9, R8 ;  /* 0x000000080908723e */ /* 0x000fe200000000ff */
[----:B------:R-:W0:Y:S01]  /*0980*/  LDCU UR4, c[0x0][0x3b4] ;  /* 0x00007680ff0477ac */ /* 0x000e220008000800 */
[----:B------:R-:W-:-:S02]  /*0990*/  F2FP.F16.F32.PACK_AB R9, R11, R10 ;  /* 0x0000000a0b09723e */ /* 0x000fc400000000ff */
[----:B------:R-:W-:Y:S02]  /*09a0*/  F2FP.F16.F32.PACK_AB R10, R13, R12 ;  /* 0x0000000c0d0a723e */ /* 0x000fe400000000ff */
[----:B------:R-:W-:Y:S02]  /*09b0*/  F2FP.F16.F32.PACK_AB R11, R15, R14 ;  /* 0x0000000e0f0b723e */ /* 0x000fe400000000ff */
[----:B------:R-:W-:Y:S02]  /*09c0*/  F2FP.F16.F32.PACK_AB R12, R17, R16 ;  /* 0x00000010110c723e */ /* 0x000fe400000000ff */
[----:B------:R-:W-:Y:S01]  /*09d0*/  F2FP.F16.F32.PACK_AB R13, R19, R18 ;  /* 0x00000012130d723e */ /* 0x000fe200000000ff */
[----:B------:R1:W-:Y:S01]  /*09e0*/  STSM.16.MT88.4 [R37+0x6000], R8 ;  /* 0x0060000825007844 */ /* 0x0003e20000004200 */
[----:B------:R-:W-:Y:S02]  /*09f0*/  F2FP.F16.F32.PACK_AB R14, R21, R20 ;  /* 0x00000014150e723e */ /* 0x000fe400000000ff */
[----:B------:R-:W-:-:S02]  /*0a00*/  F2FP.F16.F32.PACK_AB R15, R23, R22 ;  /* 0x00000016170f723e */ /* 0x000fc400000000ff */
[----:B------:R-:W-:Y:S01]  /*0a10*/  F2FP.F16.F32.PACK_AB R16, R25, R24 ;  /* 0x000000181910723e */ /* 0x000fe200000000ff */
[----:B------:R-:W-:Y:S01]  /*0a20*/  IMAD R24, R33, 0x2, R6 ;  /* 0x0000000221187824 */ /* 0x000fe200078e0206 */
[----:B------:R-:W-:Y:S01]  /*0a30*/  F2FP.F16.F32.PACK_AB R17, R27, R26 ;  /* 0x0000001a1b11723e */ /* 0x000fe200000000ff */
[----:B------:R2:W-:Y:S01]  /*0a40*/  STSM.16.MT88.4 [R37+0x6400], R12 ;  /* 0x0064000c25007844 */ /* 0x0005e20000004200 */
[----:B------:R-:W-:Y:S01]  /*0a50*/  F2FP.F16.F32.PACK_AB R18, R29, R28 ;  /* 0x0000001c1d12723e */ /* 0x000fe200000000ff */
[----:B------:R-:W-:Y:S01]  /*0a60*/  IMAD.MOV.U32 R27, RZ, RZ, RZ ;  /* 0x000000ffff1b7224 */ /* 0x000fe200078e00ff */
[----:B------:R-:W-:Y:S02]  /*0a70*/  F2FP.F16.F32.PACK_AB R19, R31, R30 ;  /* 0x0000001e1f13723e */ /* 0x000fe400000000ff */
[----:B------:R-:W-:Y:S02]  /*0a80*/  LOP3.LUT R26, R7, 0x38, RZ, 0xc0, !PT ;  /* 0x00000038071a7812 */ /* 0x000fe400078ec0ff */
[----:B------:R-:W-:Y:S01]  /*0a90*/  SHF.R.U32.HI R7, RZ, 0x3, R4 ;  /* 0x00000003ff077819 */ /* 0x000fe20000011604 */
[----:B------:R3:W-:Y:S01]  /*0aa0*/  STSM.16.MT88.4 [R37+0x6800], R16 ;  /* 0x0068001025007844 */ /* 0x0007e20000004200 */
[----:B------:R-:W-:Y:S01]  /*0ab0*/  BAR.SYNC.DEFER_BLOCKING 0x0 ;  /* 0x0000000000007b1d */ /* 0x000fe20000010000 */
[----:B0-----:R-:W-:Y:S01]  /*0ac0*/  ISETP.GE.AND P0, PT, R26, UR4, PT ;  /* 0x000000041a007c0c */ /* 0x001fe2000bf06270 */
[----:B-1----:R-:W-:Y:S01]  /*0ad0*/  IMAD.WIDE.U32 R10, R2, UR6, R26 ;  /* 0x00000006020a7c25 */ /* 0x002fe2000f8e001a */
[----:B------:R-:W-:-:S02]  /*0ae0*/  IADD3 R8, P1, PT, R7, R34, RZ ;  /* 0x0000002207087210 */ /* 0x000fc40007f3e0ff */
[----:B--2---:R-:W-:Y:S01]  /*0af0*/  VIMNMX R13, PT, PT, R0, 0x60, PT ;  /* 0x00000060000d7848 */ /* 0x004fe20003fe0100 */
[C---:B------:R-:W-:Y:S02]  /*0b00*/  VIADD R0, R7.reuse, 0x20 ;  /* 0x0000002007007836 */ /* 0x040fe40000000000 */
[----:B------:R-:W-:Y:S01]  /*0b10*/  IMAD R11, R2, UR7, R11 ;  /* 0x00000007020b7c24 */ /* 0x000fe2000f8e020b */
[CC--:B------:R-:W-:Y:S01]  /*0b20*/  ISETP.GE.OR P2, PT, R7.reuse, R13.reuse, P0 ;  /* 0x0000000d0700720c */ /* 0x0c0fe20000746670 */
[----:B------:R-:W-:Y:S01]  /*0b30*/  IMAD.X R9, RZ, RZ, R35, P1 ;  /* 0x000000ffff097224 */ /* 0x000fe200008e0623 */
[----:B------:R-:W-:Y:S01]  /*0b40*/  ISETP.GE.OR P1, PT, R0, R13, P0 ;  /* 0x0000000d0000720c */ /* 0x000fe20000726670 */
[----:B------:R-:W-:Y:S01]  /*0b50*/  VIADD R0, R6, 0x6000 ;  /* 0x0000600006007836 */ /* 0x000fe20000000000 */
[----:B------:R-:W-:Y:S01]  /*0b60*/  IADD3 R2, PT, PT, R7, 0x40, RZ ;  /* 0x0000004007027810 */ /* 0x000fe20007ffe0ff */
[----:B------:R-:W-:-:S03]  /*0b70*/  IMAD.WIDE.U32 R6, R5, UR10, R10 ;  /* 0x0000000a05067c25 */ /* 0x000fc6000f8e000a */
[----:B------:R-:W-:Y:S01]  /*0b80*/  ISETP.GE.OR P0, PT, R2, R13, P0 ;  /* 0x0000000d0200720c */ /* 0x000fe20000706670 */
[----:B------:R-:W-:Y:S02]  /*0b90*/  IMAD R5, R5, UR11, R7 ;  /* 0x0000000b05057c24 */ /* 0x000fe4000f8e0207 */
[----:B------:R-:W-:Y:S01]  /*0ba0*/  IMAD.WIDE.U32 R2, R3, 0x60, R8 ;  /* 0x0000006003027825 */ /* 0x000fe200078e0008 */
[----:B------:R3:W0:Y:S03]  /*0bb0*/  LDS.128 R20, [R24+0x6800] ;  /* 0x0068000018147984 */ /* 0x0006260000000c00 */
[----:B------:R-:W-:Y:S01]  /*0bc0*/  IMAD R0, R33, 0x2, R0 ;  /* 0x0000000221007824 */ /* 0x000fe200078e0200 */
[----:B------:R-:W-:Y:S06]  /*0bd0*/  @P2 BRA `(.L_x_37) ;  /* 0x00000000002c2947 */ /* 0x000fec0003800000 */
[----:B------:R-:W1:Y:S01]  /*0be0*/  LDS.128 R8, [R0] ;  /* 0x0000000000087984 */ /* 0x000e620000000c00 */
[----:B------:R-:W2:Y:S01]  /*0bf0*/  LDCU.64 UR4, c[0x0][0x3c0] ;  /* 0x00007800ff0477ac */ /* 0x000ea20008000a00 */
[----:B------:R-:W-:Y:S01]  /*0c00*/  MOV R4, R6 ;  /* 0x0000000600047202 */ /* 0x000fe20000000f00 */
[----:B------:R-:W4:Y:S01]  /*0c10*/  LDCU.64 UR6, c[0x0][0x3a8] ;  /* 0x00007500ff0677ac */ /* 0x000f220008000a00 */
[----:B--2---:R-:W-:-:S03]  /*0c20*/  IMAD R15, R3, UR4, RZ ;  /* 0x00000004030f7c24 */ /* 0x004fc6000f8e02ff */
[----:B------:R-:W-:-:S04]  /*0c30*/  IMAD.WIDE.U32 R12, R2, UR4, R4 ;  /* 0x00000004020c7c25 */ /* 0x000fc8000f8e0004 */
[----:B------:R-:W-:Y:S01]  /*0c40*/  IMAD R15, R2, UR5, R15 ;  /* 0x00000005020f7c24 */ /* 0x000fe2000f8e020f */
[----:B----4-:R-:W-:-:S03]  /*0c50*/  LEA R14, P2, R12, UR6, 0x1 ;  /* 0x000000060c0e7c11 */ /* 0x010fc6000f8408ff */
[----:B------:R-:W-:-:S05]  /*0c60*/  IMAD.IADD R13, R13, 0x1, R15 ;  /* 0x000000010d0d7824 */ /* 0x000fca00078e020f */
[----:B------:R-:W-:-:S05]  /*0c70*/  LEA.HI.X R15, R12, UR7, R13, 0x1, P2 ;  /* 0x000000070c0f7c11 */ /* 0x000fca00090f0c0d */
[----:B-1----:R1:W-:Y:S02]  /*0c80*/  STG.E.128 desc[UR8][R14.64], R8 ;  /* 0x000000080e007986 */ /* 0x0023e4000c101d08 */
.L_x_37:
[----:B------:R-:W-:Y:S05]  /*0c90*/  BSYNC.RECONVERGENT B0 ;  /* 0x0000000000007941 */ /* 0x000fea0003800200 */
.L_x_36:
[----:B---3--:R-:W2:Y:S01]  /*0ca0*/  LDS.128 R24, [R24+0x6400] ;  /* 0x0064000018187984 */ /* 0x008ea20000000c00 */
[----:B------:R-:W-:Y:S04]  /*0cb0*/  BSSY.RECONVERGENT B0, `(.L_x_38) ;  /* 0x000000f000007945 */ /* 0x000fe80003800200 */
[----:B------:R-:W-:Y:S05]  /*0cc0*/  @P1 BRA `(.L_x_39) ;  /* 0x0000000000341947 */ /* 0x000fea0003800000 */
[----:B------:R-:W3:Y:S01]  /*0cd0*/  LDCU.64 UR4, c[0x0][0x3c0] ;  /* 0x00007800ff0477ac */ /* 0x000ee20008000a00 */
[----:B-1----:R-:W-:Y:S01]  /*0ce0*/  IADD3 R11, P1, PT, R2, 0x20, RZ ;  /* 0x00000020020b7810 */ /* 0x002fe20007f3e0ff */
[----:B------:R-:W-:Y:S01]  /*0cf0*/  IMAD.MOV.U32 R8, RZ, RZ, R6 ;  /* 0x000000ffff087224 */ /* 0x000fe200078e0006 */
[----:B------:R-:W-:Y:S01]  /*0d00*/  MOV R9, R5 ;  /* 0x0000000500097202 */ /* 0x000fe20000000f00 */
[----:B------:R-:W1:Y:S02]  /*0d10*/  LDCU.64 UR6, c[0x0][0x3a8] ;  /* 0x00007500ff0677ac */ /* 0x000e640008000a00 */
[----:B------:R-:W-:-:S04]  /*0d20*/  IMAD.X R0, RZ, RZ, R3, P1 ;  /* 0x000000ffff007224 */ /* 0x000fc800008e0603 */
[----:B---3--:R-:W-:Y:S02]  /*0d30*/  IMAD R0, R0, UR4, RZ ;  /* 0x0000000400007c24 */ /* 0x008fe4000f8e02ff */
[----:B------:R-:W-:-:S04]  /*0d40*/  IMAD.WIDE.U32 R8, R11, UR4, R8 ;  /* 0x000000040b087c25 */ /* 0x000fc8000f8e0008 */
[----:B------:R-:W-:Y:S01]  /*0d50*/  IMAD R11, R11, UR5, R0 ;  /* 0x000000050b0b7c24 */ /* 0x000fe2000f8e0200 */
[----:B-1----:R-:W-:-:S03]  /*0d60*/  LEA R10, P1, R8, UR6, 0x1 ;  /* 0x00000006080a7c11 */ /* 0x002fc6000f8208ff */
[----:B------:R-:W-:-:S05]  /*0d70*/  IMAD.IADD R9, R9, 0x1, R11 ;  /* 0x0000000109097824 */ /* 0x000fca00078e020b */
[----:B------:R-:W-:-:S05]  /*0d80*/  LEA.HI.X R11, R8, UR7, R9, 0x1, P1 ;  /* 0x00000007080b7c11 */ /* 0x000fca00088f0c09 */
[----:B--2---:R3:W-:Y:S02]  /*0d90*/  STG.E.128 desc[UR8][R10.64], R24 ;  /* 0x000000180a007986 */ /* 0x0047e4000c101d08 */
.L_x_39:
[----:B------:R-:W-:Y:S05]  /*0da0*/  BSYNC.RECONVERGENT B0 ;  /* 0x0000000000007941 */ /* 0x000fea0003800200 */
.L_x_38:
[----:B------:R-:W-:Y:S05]  /*0db0*/  @P0 EXIT ;  /* 0x000000000000094d */ /* 0x000fea0003800000 */
[----:B------:R-:W4:Y:S01]  /*0dc0*/  LDCU.64 UR4, c[0x0][0x3c0] ;  /* 0x00007800ff0477ac */ /* 0x000f220008000a00 */
[----:B------:R-:W-:Y:S01]  /*0dd0*/  IADD3 R7, P0, PT, R2, 0x40, RZ ;  /* 0x0000004002077810 */ /* 0x000fe20007f1e0ff */
[----:B------:R-:W5:Y:S04]  /*0de0*/  LDCU.64 UR6, c[0x0][0x3a8] ;  /* 0x00007500ff0677ac */ /* 0x000f680008000a00 */
[----:B------:R-:W-:Y:S01]  /*0df0*/  IMAD.X R2, RZ, RZ, R3, P0 ;  /* 0x000000ffff027224 */ /* 0x000fe200000e0603 */
[----:B------:R-:W-:-:S03]  /*0e00*/  MOV R3, R5 ;  /* 0x0000000500037202 */ /* 0x000fc60000000f00 */
[----:B----4-:R-:W-:Y:S02]  /*0e10*/  IMAD R0, R2, UR4, RZ ;  /* 0x0000000402007c24 */ /* 0x010fe4000f8e02ff */
[----:B------:R-:W-:-:S04]  /*0e20*/  IMAD.MOV.U32 R2, RZ, RZ, R6 ;  /* 0x000000ffff027224 */ /* 0x000fc800078e0006 */
[----:B------:R-:W-:-:S04]  /*0e30*/  IMAD.WIDE.U32 R2, R7, UR4, R2 ;  /* 0x0000000407027c25 */ /* 0x000fc8000f8e0002 */
[----:B------:R-:W-:Y:S01]  /*0e40*/  IMAD R7, R7, UR5, R0 ;  /* 0x0000000507077c24 */ /* 0x000fe2000f8e0200 */
[----:B-----5:R-:W-:-:S03]  /*0e50*/  LEA R4, P0, R2, UR6, 0x1 ;  /* 0x0000000602047c11 */ /* 0x020fc6000f8008ff */
[----:B------:R-:W-:-:S05]  /*0e60*/  IMAD.IADD R3, R3, 0x1, R7 ;  /* 0x0000000103037824 */ /* 0x000fca00078e0207 */
[----:B------:R-:W-:-:S05]  /*0e70*/  LEA.HI.X R5, R2, UR7, R3, 0x1, P0 ;  /* 0x0000000702057c11 */ /* 0x000fca00080f0c03 */
[----:B0-----:R-:W-:Y:S01]  /*0e80*/  STG.E.128 desc[UR8][R4.64], R20 ;  /* 0x0000001404007986 */ /* 0x001fe2000c101d08 */
[----:B------:R-:W-:Y:S05]  /*0e90*/  EXIT ;  /* 0x000000000000794d */ /* 0x000fea0003800000 */
.L_x_40:
        /* <DEDUP_REMOVED lines=14> */
.L_x_143:


//--------------------- .text._ZN7cutlass13device_kernelIN5flash11enable_sm90INS1_16FlashAttnBwdSm90INS1_25CollectiveMainloopBwdSm90ILi2ELi2ELi2EN4cute5tupleIJNS5_1CILi1EEES8_S8_EEENS6_IJNS7_ILi96EEENS7_ILi128EEENS7_ILi64EEEEEENS_6half_tEfNS_4arch4Sm90ELb1ELb0ELb1ELb1ELb1ELb1ELb0ELb1ELi2ELi1ELi2ELi2ELb0EEENS1_24CollectiveEpilogueBwdGQAISD_fSG_Li256ELb1ELb1EEENS1_25SingleTileBwdLPTSchedulerILb1ELi128ELb1EEEEEEEEEvNT_6ParamsE --------------------------
	.section	.text._ZN7cutlass13device_kernelIN5flash11enable_sm90INS1_16FlashAttnBwdSm90INS1_25CollectiveMainloopBwdSm90ILi2ELi2ELi2EN4cute5tupleIJNS5_1CILi1EEES8_S8_EEENS6_IJNS7_ILi96EEENS7_ILi128EEENS7_ILi64EEEEEENS_6half_tEfNS_4arch4Sm90ELb1ELb0ELb1ELb1ELb1ELb1ELb0ELb1ELi2ELi1ELi2ELi2ELb0EEENS1_24CollectiveEpilogueBwdGQAISD_fSG_Li256ELb1ELb1EEENS1_25SingleTileBwdLPTSchedulerILb1ELi128ELb1EEEEEEEEEvNT_6ParamsE,"ax",@progbits
	.align	128
.text._ZN7cutlass13device_kernelIN5flash11enable_sm90INS1_16FlashAttnBwdSm90INS1_25CollectiveMainloopBwdSm90ILi2ELi2ELi2EN4cute5tupleIJNS5_1CILi1EEES8_S8_EEENS6_IJNS7_ILi96EEENS7_ILi128EEENS7_ILi64EEEEEENS_6half_tEfNS_4arch4Sm90ELb1ELb0ELb1ELb1ELb1ELb1ELb0ELb1ELi2ELi1ELi2ELi2ELb0EEENS1_24CollectiveEpilogueBwdGQAISD_fSG_Li256ELb1ELb1EEENS1_25SingleTileBwdLPTSchedulerILb1ELi128ELb1EEEEEEEEEvNT_6ParamsE:
        .type           _ZN7cutlass13device_kernelIN5flash11enable_sm90INS1_16FlashAttnBwdSm90INS1_25CollectiveMainloopBwdSm90ILi2ELi2ELi2EN4cute5tupleIJNS5_1CILi1EEES8_S8_EEENS6_IJNS7_ILi96EEENS7_ILi128EEENS7_ILi64EEEEEENS_6half_tEfNS_4arch4Sm90ELb1ELb0ELb1ELb1ELb1ELb1ELb0ELb1ELi2ELi1ELi2ELi2ELb0EEENS1_24CollectiveEpilogueBwdGQAISD_fSG_Li256ELb1ELb1EEENS1_25SingleTileBwdLPTSchedulerILb1ELi128ELb1EEEEEEEEEvNT_6ParamsE,@function
        .size           _ZN7cutlass13device_kernelIN5flash11enable_sm90INS1_16FlashAttnBwdSm90INS1_25CollectiveMainloopBwdSm90ILi2ELi2ELi2EN4cute5tupleIJNS5_1CILi1EEES8_S8_EEENS6_IJNS7_ILi96EEENS7_ILi128EEENS7_ILi64EEEEEENS_6half_tEfNS_4arch4Sm90ELb1ELb0ELb1ELb1ELb1ELb1ELb0ELb1ELi2ELi1ELi2ELi2ELb0EEENS1_24CollectiveEpilogueBwdGQAISD_fSG_Li256ELb1ELb1EEENS1_25SingleTileBwdLPTSchedulerILb1ELi128ELb1EEEEEEEEEvNT_6ParamsE,(.L_x_144 - _ZN7cutlass13device_kernelIN5flash11enable_sm90INS1_16FlashAttnBwdSm90INS1_25CollectiveMainloopBwdSm90ILi2ELi2ELi2EN4cute5tupleIJNS5_1CILi1EEES8_S8_EEENS6_IJNS7_ILi96EEENS7_ILi128EEENS7_ILi64EEEEEENS_6half_tEfNS_4arch4Sm90ELb1ELb0ELb1ELb1ELb1ELb1ELb0ELb1ELi2ELi1ELi2ELi2ELb0EEENS1_24CollectiveEpilogueBwdGQAISD_fSG_Li256ELb1ELb1EEENS1_25SingleTileBwdLPTSchedulerILb1ELi128ELb1EEEEEEEEEvNT_6ParamsE)
        .other          _ZN7cutlass13device_kernelIN5flash11enable_sm90INS1_16FlashAttnBwdSm90INS1_25CollectiveMainloopBwdSm90ILi2ELi2ELi2EN4cute5tupleIJNS5_1CILi1EEES8_S8_EEENS6_IJNS7_ILi96EEENS7_ILi128EEENS7_ILi64EEEEEENS_6half_tEfNS_4arch4Sm90ELb1ELb0ELb1ELb1ELb1ELb1ELb0ELb1ELi2ELi1ELi2ELi2ELb0EEENS1_24CollectiveEpilogueBwdGQAISD_fSG_Li256ELb1ELb1EEENS1_25SingleTileBwdLPTSchedulerILb1ELi128ELb1EEEEEEEEEvNT_6ParamsE,@"STO_CUDA_ENTRY STV_DEFAULT"
_ZN7cutlass13device_kernelIN5flash11enable_sm90INS1_16FlashAttnBwdSm90INS1_25CollectiveMainloopBwdSm90ILi2ELi2ELi2EN4cute5tupleIJNS5_1CILi1EEES8_S8_EEENS6_IJNS7_ILi96EEENS7_ILi128EEENS7_ILi64EEEEEENS_6half_tEfNS_4arch4Sm90ELb1ELb0ELb1ELb1ELb1ELb1ELb0ELb1ELi2ELi1ELi2ELi2ELb0EEENS1_24CollectiveEpilogueBwdGQAISD_fSG_Li256ELb1ELb1EEENS1_25SingleTileBwdLPTSchedulerILb1ELi128ELb1EEEEEEEEEvNT_6ParamsE:
[----:B------:R-:W-:Y:S01]  /*0000*/  LDC R1, c[0x0][0x37c] ;  /* 0x0000df00ff017b82 */ /* 0x000fe20000000800 */
[----:B------:R-:W-:Y:S05]  /*0010*/  EXIT ;  /* 0x000000000000794d */ /* 0x000fea0003800000 */
.L_x_41:
        /* <DEDUP_REMOVED lines=14> */
.L_x_144:


//--------------------- .text._ZN7cutlass13device_kernelIN5flash22FlashAttnBwdPreprocessIN4cute5tupleIJNS3_1CILi96EEENS5_ILi64EEEEEENS_6half_tEfNS_4arch4Sm90ELb1ELb1EEEEEvNT_6ParamsE --------------------------
	.section	.text._ZN7cutlass13device_kernelIN5flash22FlashAttnBwdPreprocessIN4cute5tupleIJNS3_1CILi96EEENS5_ILi64EEEEEENS_6half_tEfNS_4arch4Sm90ELb1ELb1EEEEEvNT_6ParamsE,"ax",@progbits
	.align	128
.text._ZN7cutlass13device_kernelIN5flash22FlashAttnBwdPreprocessIN4cute5tupleIJNS3_1CILi96EEENS5_ILi64EEEEEENS_6half_tEfNS_4arch4Sm90ELb1ELb1EEEEEvNT_6ParamsE:
        .type           _ZN7cutlass13device_kernelIN5flash22FlashAttnBwdPreprocessIN4cute5tupleIJNS3_1CILi96EEENS5_ILi64EEEEEENS_6half_tEfNS_4arch4Sm90ELb1ELb1EEEEEvNT_6ParamsE,@function
        .size           _ZN7cutlass13device_kernelIN5flash22FlashAttnBwdPreprocessIN4cute5tupleIJNS3_1CILi96EEENS5_ILi64EEEEEENS_6half_tEfNS_4arch4Sm90ELb1ELb1EEEEEvNT_6ParamsE,(.L_x_145 - _ZN7cutlass13device_kernelIN5flash22FlashAttnBwdPreprocessIN4cute5tupleIJNS3_1CILi96EEENS5_ILi64EEEEEENS_6half_tEfNS_4arch4Sm90ELb1ELb1EEEEEvNT_6ParamsE)
        .other          _ZN7cutlass13device_kernelIN5flash22FlashAttnBwdPreprocessIN4cute5tupleIJNS3_1CILi96EEENS5_ILi64EEEEEENS_6half_tEfNS_4arch4Sm90ELb1ELb1EEEEEvNT_6ParamsE,@"STO_CUDA_ENTRY STV_DEFAULT"
_ZN7cutlass13device_kernelIN5flash22FlashAttnBwdPreprocessIN4cute5tupleIJNS3_1CILi96EEENS5_ILi64EEEEEENS_6half_tEfNS_4arch4Sm90ELb1ELb1EEEEEvNT_6ParamsE:
[----:B------:R-:W-:Y:S08]  /*0000*/  LDC R1, c[0x0][0x37c] ;  /* 0x0000df00ff017b82 */ /* 0x000ff00000000800 */
[----:B------:R-:W0:Y:S01]  /*0010*/  LDC.64 R8, c[0x0][0x460] ;  /* 0x00011800ff087b82 */ /* 0x000e220000000a00 */
[----:B------:R-:W1:Y:S01]  /*0020*/  S2R R0, SR_CTAID.X ;  /* 0x0000000000007919 */ /* 0x000e620000002500 */
[----:B------:R-:W2:Y:S01]  /*0030*/  LDCU.64 UR4, c[0x0][0x358] ;  /* 0x00006b00ff0477ac */ /* 0x000ea20008000a00 */
[----:B------:R-:W3:Y:S05]  /*0040*/  S2R R3, SR_CTAID.Z ;  /* 0x0000000000037919 */ /* 0x000eea0000002700 */
[----:B------:R-:W4:Y:S01]  /*0050*/  S2UR UR6, SR_CTAID.Y ;  /* 0x00000000000679c3 */ /* 0x000f220000002600 */
[----:B0-----:R-:W-:-:S04]  /*0060*/  ISETP.NE.U32.AND P0, PT, R8, RZ, PT ;  /* 0x000000ff0800720c */ /* 0x001fc80003f05070 */
[----:B------:R-:W-:-:S13]  /*0070*/  ISETP.NE.AND.EX P1, PT, R9, RZ, PT, P0 ;  /* 0x000000ff0900720c */ /* 0x000fda0003f25300 */
[----:B-1234-:R-:W-:Y:S05]  /*0080*/  @P1 BRA `(.L_x_42) ;  /* 0x0000000000201947 */ /* 0x01efea0003800000 */
[----:B------:R-:W0:Y:S01]  /*0090*/  LDCU.64 UR8, c[0x0][0x468] ;  /* 0x00008d00ff0877ac */ /* 0x000e220008000a00 */
[----:B------:R-:W1:Y:S01]  /*00a0*/  LDC R45, c[0x0][0x388] ;  /* 0x0000e200ff2d7b82 */ /* 0x000e620000000800 */
[----:B------:R-:W-:Y:S01]  /*00b0*/  HFMA2 R2, -RZ, RZ, 0, 0 ;  /* 0x00000000ff027431 */ /* 0x000fe200000001ff */
[----:B------:R-:W-:Y:S01]  /*00c0*/  CS2R R36, SRZ ;  /* 0x0000000000247805 */ /* 0x000fe2000001ff00 */
[----:B0-----:R-:W-:-:S04]  /*00d0*/  UISETP.NE.U32.AND UP0, UPT, UR8, URZ, UPT ;  /* 0x000000ff0800728c */ /* 0x001fc8000bf05070 */
[----:B------:R-:W-:-:S09]  /*00e0*/  UISETP.NE.AND.EX UP0, UPT, UR9, URZ, UPT, UP0 ;  /* 0x000000ff0900728c */ /* 0x000fd2000bf05300 */
[----:B------:R-:W-:Y:S05]  /*00f0*/  BRA.U !UP0, `(.L_x_43) ;  /* 0x0000000108507547 */ /* 0x000fea000b800000 */
[----:B------:R-:W-:Y:S05]  /*0100*/  BRA `(.L_x_44) ;  /* 0x0000000000347947 */ /* 0x000fea0003800000 */
.L_x_42:
        /* <DEDUP_REMOVED lines=11> */
[----:B------:R-:W-:Y:S01]  /*01c0*/  IMAD R2, R2, 0x60, RZ ;  /* 0x0000006002027824 */ /* 0x000fe200078e02ff */
[----:B------:R-:W-:Y:S06]  /*01d0*/  BRA.U !UP0, `(.L_x_45) ;  /* 0x0000000108107547 */ /* 0x000fec000b800000 */
.L_x_44:
[----:B------:R-:W0:Y:S02]  /*01e0*/  LDC.64 R4, c[0x0][0x468] ;  /* 0x00011a00ff047b82 */ /* 0x000e240000000a00 */
[----:B0-----:R-:W-:-:S05]  /*01f0*/  IMAD.WIDE.U32 R4, R3, 0x4, R4 ;  /* 0x0000000403047825 */ /* 0x001fca00078e0004 */
[----:B-1----:R0:W5:Y:S01]  /*0200*/  LDG.E R45, desc[UR4][R4.64] ;  /* 0x00000004042d7981 */ /* 0x002162000c1e1900 */
[----:B------:R-:W-:Y:S05]  /*0210*/  BRA `(.L_x_43) ;  /* 0x0000000000087947 */ /* 0x000fea0003800000 */
.L_x_45:
[----:B------:R-:W2:Y:S02]  /*0220*/  LDG.E R5, desc[UR4][R4.64+0x4] ;  /* 0x0000040404057981 */ /* 0x000ea4000c1e1900 */
[----:B--2---:R-:W-:-:S07]  /*0230*/  IADD3 R45, PT, PT, -R36, R5, RZ ;  /* 0x00000005242d7210 */ /* 0x004fce0007ffe1ff */
.L_x_43:
[----:B0-----:R-:W0:Y:S01]  /*0240*/  S2R R5, SR_TID.X ;  /* 0x0000000000057919 */ /* 0x001e220000002100 */
[----:B------:R-:W-:Y:S01]  /*0250*/  IMAD R4, R0, 0x60, RZ ;  /* 0x0000006000047824 */ /* 0x000fe200078e02ff */
[----:B------:R-:W-:-:S04]  /*0260*/  ISETP.NE.AND.EX P0, PT, R9, RZ, PT, P0 ;  /* 0x000000ff0900720c */ /* 0x000fc80003f05300 */
[----:B-1---5:R-:W-:-:S13]  /*0270*/  ISETP.GE.AND P2, PT, R4, R45, PT ;  /* 0x0000002d0400720c */ /* 0x022fda0003f46270 */
[----:B------:R-:W-:Y:S05]  /*0280*/  @P2 EXIT P0 ;  /* 0x000000000000294d */ /* 0x000fea0000000000 */
[----:B------:R-:W1:Y:S01]  /*0290*/  LDCU UR7, c[0x0][0x38c] ;  /* 0x00007180ff0777ac */ /* 0x000e620008000800 */
[----:B------:R-:W2:Y:S01]  /*02a0*/  LDC.64 R16, c[0x0][0x3a0] ;  /* 0x0000e800ff107b82 */ /* 0x000ea20000000a00 */
[----:B0-----:R-:W-:Y:S01]  /*02b0*/  SHF.L.U32 R32, R5, 0x3, RZ ;  /* 0x0000000305207819 */ /* 0x001fe200000006ff */
[----:B------:R-:W-:Y:S01]  /*02c0*/  IMAD R6, R0, -0x60, R45 ;  /* 0xffffffa000067824 */ /* 0x000fe200078e022d */
[----:B------:R-:W-:Y:S02]  /*02d0*/  SHF.R.U32.HI R7, RZ, 0x3, R5 ;  /* 0x00000003ff077819 */ /* 0x000fe40000011605 */
[----:B------:R-:W-:Y:S02]  /*02e0*/  LOP3.LUT R32, R32, 0x38, RZ, 0xc0, !PT ;  /* 0x0000003820207812 */ /* 0x000fe400078ec0ff */
[----:B------:R-:W-:Y:S01]  /*02f0*/  MOV R33, RZ ;  /* 0x000000ff00217202 */ /* 0x000fe20000000f00 */
[----:B------:R-:W0:Y:S01]  /*0300*/  LDC.64 R22, c[0x0][0x3c0] ;  /* 0x0000f000ff167b82 */ /* 0x000e220000000a00 */
[----:B------:R-:W-:-:S02]  /*0310*/  IADD3 R18, P3, PT, R7, R36, RZ ;  /* 0x0000002407127210 */ /* 0x000fc40007f7e0ff */
[----:B------:R-:W-:Y:S02]  /*0320*/  SEL R34, R3, RZ, !P1 ;  /* 0x000000ff03227207 */ /* 0x000fe40004800000 */
[----:B------:R-:W-:Y:S02]  /*0330*/  IADD3.X R19, PT, PT, RZ, R37, RZ, P3, !PT ;  /* 0x00000025ff137210 */ /* 0x000fe40001ffe4ff */
[----:B------:R-:W-:Y:S01]  /*0340*/  IADD3 R35, PT, PT, R7, 0x40, RZ ;  /* 0x0000004007237810 */ /* 0x000fe20007ffe0ff */
[----:B------:R-:W3:Y:S01]  /*0350*/  LDC.64 R8, c[0x0][0x3a8] ;  /* 0x0000ea00ff087b82 */ /* 0x000ee20000000a00 */
[----:B-1----:R-:W-:Y:S01]  /*0360*/  ISETP.GE.AND P0, PT, R32, UR7, PT ;  /* 0x0000000720007c0c */ /* 0x002fe2000bf06270 */
[----:B------:R-:W-:-:S03]  /*0370*/  IMAD.WIDE.U32 R18, R0, 0x60, R18 ;  /* 0x0000006000127825 */ /* 0x000fc600078e0012 */
[----:B------:R-:W-:Y:S01]  /*0380*/  ISETP.GE.OR P2, PT, R7, R6, P0 ;  /* 0x000000060700720c */ /* 0x000fe20000746670 */
[----:B--2---:R-:W-:Y:S02]  /*0390*/  IMAD.WIDE.U32 R10, R16, UR6, R32 ;  /* 0x00000006100a7c25 */ /* 0x004fe4000f8e0020 */
[----:B------:R-:W1:Y:S02]  /*03a0*/  LDC.64 R20, c[0x0][0x3c8] ;  /* 0x0000f200ff147b82 */ /* 0x000e640000000a00 */
[----:B------:R-:W-:Y:S02]  /*03b0*/  IMAD R11, R17, UR6, R11 ;  /* 0x00000006110b7c24 */ /* 0x000fe4000f8e020b */
[----:B0-----:R-:W-:Y:S01]  /*03c0*/  IMAD.WIDE.U32 R14, R22, UR6, R32 ;  /* 0x00000006160e7c25 */ /* 0x001fe2000f8e0020 */
[----:B------:R-:W-:-:S05]  /*03d0*/  IADD3 R33, PT, PT, R7, 0x20, RZ ;  /* 0x0000002007217810 */ /* 0x000fca0007ffe0ff */
[----:B------:R-:W0:Y:S01]  /*03e0*/  @!P2 LDC.64 R50, c[0x0][0x398] ;  /* 0x0000e600ff32ab82 */ /* 0x000e220000000a00 */
[----:B------:R-:W-:Y:S01]  /*03f0*/  IMAD R15, R23, UR6, R15 ;  /* 0x00000006170f7c24 */ /* 0x000fe2000f8e020f */
[-C--:B------:R-:W-:Y:S02]  /*0400*/  ISETP.GE.OR P3, PT, R33, R6.reuse, P0 ;  /* 0x000000062100720c */ /* 0x080fe40000766670 */
[----:B------:R-:W-:Y:S01]  /*0410*/  ISETP.GE.OR P0, PT, R35, R6, P0 ;  /* 0x000000062300720c */ /* 0x000fe20000706670 */
[----:B---3--:R-:W-:-:S03]  /*0420*/  IMAD.WIDE.U32 R30, R34, R8, R10 ;  /* 0x00000008221e7225 */ /* 0x008fc600078e000a */
[----:B------:R-:W2:Y:S01]  /*0430*/  LDC.64 R12, c[0x0][0x3b8] ;  /* 0x0000ee00ff0c7b82 */ /* 0x000ea20000000a00 */
[----:B------:R-:W-:-:S07]  /*0440*/  IMAD R31, R34, R9, R31 ;  /* 0x00000009221f7224 */ /* 0x000fce00078e021f */
[----:B------:R-:W3:Y:S01]  /*0450*/  @!P3 LDC.64 R8, c[0x0][0x398] ;  /* 0x0000e600ff08bb82 */ /* 0x000ee20000000a00 */
[C---:B------:R-:W-:Y:S02]  /*0460*/  @!P3 IADD3 R23, P1, PT, R18.reuse, 0x20, RZ ;  /* 0x000000201217b810 */ /* 0x040fe40007f3e0ff */
[C---:B------:R-:W-:Y:S02]  /*0470*/  @!P0 IADD3 R49, P4, PT, R18.reuse, 0x40, RZ ;  /* 0x0000004012318810 */ /* 0x040fe40007f9e0ff */
[C---:B------:R-:W-:Y:S02]  /*0480*/  @!P3 IADD3 R40, P5, PT, R18.reuse, 0x20, RZ ;  /* 0x000000201228b810 */ /* 0x040fe40007fbe0ff */
[----:B------:R-:W-:Y:S01]  /*0490*/  @!P0 IADD3 R41, P6, PT, R18, 0x40, RZ ;  /* 0x0000004012298810 */ /* 0x000fe20007fde0ff */
[----:B------:R-:W4:Y:S01]  /*04a0*/  LDC.64 R38, c[0x0][0x3b0] ;  /* 0x0000ec00ff267b82 */ /* 0x000f220000000a00 */
[----:B0-----:R-:W-:Y:S01]  /*04b0*/  @!P2 IMAD R16, R19, R50, RZ ;  /* 0x000000321310a224 */ /* 0x001fe200078e02ff */
[----:B------:R-:W-:-:S02]  /*04c0*/  @!P3 MOV R52, R30 ;  /* 0x0000001e0034b202 */ /* 0x000fc40000000f00 */
[----:B------:R-:W-:Y:S01]  /*04d0*/  @!P3 MOV R53, R31 ;  /* 0x0000001f0035b202 */ /* 0x000fe20000000f00 */
[----:B------:R-:W-:Y:S01]  /*04e0*/  @!P2 IMAD R51, R18, R51, R16 ;  /* 0x000000331233a224 */ /* 0x000fe200078e0210 */
[-C--:B------:R-:W-:Y:S01]  /*04f0*/  @!P0 IADD3.X R27, PT, PT, RZ, R19.reuse, RZ, P4, !PT ;  /* 0x00000013ff1b8210 */ /* 0x080fe200027fe4ff */
[C---:B-1----:R-:W-:Y:S01]  /*0500*/  IMAD.WIDE.U32 R16, R34.reuse, R20, R14 ;  /* 0x0000001422107225 */ /* 0x042fe200078e000e */
[----:B------:R-:W0:Y:S01]  /*0510*/  @!P0 LDC.64 R24, c[0x0][0x398] ;  /* 0x0000e600ff188b82 */ /* 0x000e220000000a00 */
[-C--:B------:R-:W-:Y:S02]  /*0520*/  @!P3 IADD3.X R43, PT, PT, RZ, R19.reuse, RZ, P5, !PT ;  /* 0x00000013ff2bb210 */ /* 0x080fe40002ffe4ff */
[-C--:B--2---:R-:W-:Y:S01]  /*0530*/  @!P2 IMAD R29, R19, R12.reuse, RZ ;  /* 0x0000000c131da224 */ /* 0x084fe200078e02ff */
[----:B------:R-:W-:Y:S01]  /*0540*/  @!P0 IADD3.X R47, PT, PT, RZ, R19, RZ, P6, !PT ;  /* 0x00000013ff2f8210 */ /* 0x000fe200037fe4ff */
[----:B------:R-:W-:Y:S01]  /*0550*/  IMAD R17, R34, R21, R17 ;  /* 0x0000001522117224 */ /* 0x000fe200078e0211 */
[----:B------:R-:W-:Y:S01]  /*0560*/  @!P3 IADD3.X R21, PT, PT, RZ, R19, RZ, P1, !PT ;  /* 0x00000013ff15b210 */ /* 0x000fe20000ffe4ff */
[C---:B------:R-:W-:Y:S01]  /*0570*/  @!P2 IMAD R29, R18.reuse, R13, R29 ;  /* 0x0000000d121da224 */ /* 0x040fe200078e021d */
[----:B------:R-:W1:Y:S01]  /*0580*/  @!P2 LDC.64 R10, c[0x0][0x380] ;  /* 0x0000e000ff0aab82 */ /* 0x000e620000000a00 */
[----:B------:R-:W-:-:S04]  /*0590*/  @!P2 IMAD.WIDE.U32 R12, R18, R12, R16 ;  /* 0x0000000c120ca225 */ /* 0x000fc800078e0010 */
[----:B---3--:R-:W-:Y:S01]  /*05a0*/  @!P3 IMAD R42, R21, R8, RZ ;  /* 0x00000008152ab224 */ /* 0x008fe200078e02ff */
[----:B------:R-:W-:Y:S01]  /*05b0*/  @!P2 IADD3 R29, PT, PT, R13, R29, RZ ;  /* 0x0000001d0d1da210 */ /* 0x000fe20007ffe0ff */
[----:B------:R-:W-:Y:S01]  /*05c0*/  @!P2 IMAD.WIDE.U32 R14, R18, R50, R30 ;  /* 0x00000032120ea225 */ /* 0x000fe200078e001e */
[C---:B----4-:R-:W-:Y:S01]  /*05d0*/  @!P2 LEA R38, P4, R12.reuse, R38, 0x1 ;  /* 0x000000260c26a211 */ /* 0x050fe200078808ff */
[----:B------:R-:W2:Y:S02]  /*05e0*/  LDC.64 R18, c[0x0][0x3b8] ;  /* 0x0000ee00ff127b82 */ /* 0x000ea40000000a00 */
[C---:B------:R-:W-:Y:S01]  /*05f0*/  @!P3 IMAD R42, R23.reuse, R9, R42 ;  /* 0x00000009172ab224 */ /* 0x040fe200078e022a */
[----:B------:R-:W-:Y:S01]  /*0600*/  @!P2 LEA.HI.X R39, R12, R39, R29, 0x1, P4 ;  /* 0x000000270c27a211 */ /* 0x000fe200020f0c1d */
[----:B------:R-:W-:Y:S01]  /*0610*/  @!P3 IMAD.WIDE.U32 R52, R23, R8, R52 ;  /* 0x000000081734b225 */ /* 0x000fe200078e0034 */
[----:B------:R-:W-:Y:S02]  /*0620*/  @!P2 IADD3 R51, PT, PT, R15, R51, RZ ;  /* 0x000000330f33a210 */ /* 0x000fe40007ffe0ff */
[----:B------:R-:W-:-:S02]  /*0630*/  CS2R R8, SRZ ;  /* 0x0000000000087805 */ /* 0x000fc4000001ff00 */
[----:B------:R-:W-:Y:S01]  /*0640*/  CS2R R12, SRZ ;  /* 0x00000000000c7805 */ /* 0x000fe2000001ff00 */
[----:B------:R-:W3:Y:S01]  /*0650*/  @!P3 LDC.64 R20, c[0x0][0x380] ;  /* 0x0000e000ff14bb82 */ /* 0x000ee20000000a00 */
[-C--:B0-----:R-:W-:Y:S02]  /*0660*/  @!P0 IMAD R44, R27, R24.reuse, RZ ;  /* 0x000000181b2c8224 */ /* 0x081fe400078e02ff */
[----:B------:R-:W-:-:S04]  /*0670*/  @!P0 IMAD.WIDE.U32 R30, R49, R24, R30 ;  /* 0x00000018311e8225 */ /* 0x000fc800078e001e */
[----:B------:R-:W-:Y:S01]  /*0680*/  @!P0 IMAD R44, R49, R25, R44 ;  /* 0x00000019312c8224 */ /* 0x000fe200078e022c */
[----:B------:R-:W0:Y:S01]  /*0690*/  LDC.64 R22, c[0x0][0x3b8] ;  /* 0x0000ee00ff167b82 */ /* 0x000e220000000a00 */
[----:B-1----:R-:W-:-:S04]  /*06a0*/  @!P2 LEA R50, P1, R14, R10, 0x1 ;  /* 0x0000000a0e32a211 */ /* 0x002fc800078208ff */
[----:B------:R-:W-:Y:S02]  /*06b0*/  @!P2 LEA.HI.X R51, R14, R11, R51, 0x1, P1 ;  /* 0x0000000b0e33a211 */ /* 0x000fe400008f0c33 */
[----:B------:R-:W-:Y:S02]  /*06c0*/  CS2R R10, SRZ ;  /* 0x00000000000a7805 */ /* 0x000fe4000001ff00 */
[----:B------:R-:W-:Y:S01]  /*06d0*/  CS2R R14, SRZ ;  /* 0x00000000000e7805 */ /* 0x000fe2000001ff00 */
[----:B------:R-:W1:Y:S01]  /*06e0*/  @!P0 LDC.64 R28, c[0x0][0x380] ;  /* 0x0000e000ff1c8b82 */ /* 0x000e620000000a00 */
[----:B--2---:R-:W-:Y:S01]  /*06f0*/  @!P3 IMAD R43, R43, R18, RZ ;  /* 0x000000122b2bb224 */ /* 0x004fe200078e02ff */
[----:B------:R-:W-:Y:S01]  /*0700*/  @!P3 IADD3 R46, PT, PT, R53, R42, RZ ;  /* 0x0000002a352eb210 */ /* 0x000fe20007ffe0ff */
[----:B------:R-:W2:Y:S05]  /*0710*/  @!P2 LDG.E.128 R8, desc[UR4][R50.64] ;  /* 0x000000043208a981 */ /* 0x000eaa000c1e1d00 */
[----:B------:R-:W4:Y:S01]  /*0720*/  LDC.64 R26, c[0x0][0x3b0] ;  /* 0x0000ec00ff1a7b82 */ /* 0x000f220000000a00 */
[----:B------:R3:W2:Y:S07]  /*0730*/  @!P2 LDG.E.128 R12, desc[UR4][R38.64] ;  /* 0x00000004260ca981 */ /* 0x0006ae000c1e1d00 */
[----:B------:R-:W4:Y:S01]  /*0740*/  LDC.64 R24, c[0x0][0x3b0] ;  /* 0x0000ec00ff187b82 */ /* 0x000f220000000a00 */
[----:B---3--:R-:W-:-:S02]  /*0750*/  @!P3 LEA R42, P1, R52, R20, 0x1 ;  /* 0x00000014342ab211 */ /* 0x008fc400078208ff */
[----:B------:R-:W-:Y:S02]  /*0760*/  @!P0 MOV R38, R16 ;  /* 0x0000001000268202 */ /* 0x000fe40000000f00 */
[----:B------:R-:W-:Y:S01]  /*0770*/  @!P0 MOV R39, R17 ;  /* 0x0000001100278202 */ /* 0x000fe20000000f00 */
[----:B------:R-:W-:-:S04]  /*0780*/  @!P3 IMAD.WIDE.U32 R16, R40, R18, R16 ;  /* 0x000000122810b225 */ /* 0x000fc800078e0010 */
[----:B0-----:R-:W-:Y:S02]  /*0790*/  @!P0 IMAD R18, R47, R22, RZ ;  /* 0x000000162f128224 */ /* 0x001fe400078e02ff */
[----:B------:R-:W-:Y:S01]  /*07a0*/  @!P3 IMAD R19, R40, R19, R43 ;  /* 0x000000132813b224 */ /* 0x000fe200078e022b */
[----:B------:R-:W-:Y:S01]  /*07b0*/  @!P3 LEA.HI.X R43, R52, R21, R46, 0x1, P1 ;  /* 0x00000015342bb211 */ /* 0x000fe200008f0c2e */
[----:B------:R-:W-:Y:S01]  /*07c0*/  @!P0 IMAD R23, R41, R23, R18 ;  /* 0x0000001729178224 */ /* 0x000fe200078e0212 */
[----:B------:R-:W-:Y:S01]  /*07d0*/  @!P0 IADD3 R44, PT, PT, R31, R44, RZ ;  /* 0x0000002c1f2c8210 */ /* 0x000fe20007ffe0ff */
[----:B------:R-:W-:Y:S01]  /*07e0*/  @!P0 IMAD.WIDE.U32 R38, R41, R22, R38 ;  /* 0x0000001629268225 */ /* 0x000fe200078e0026 */
[----:B-1----:R-:W-:Y:S02]  /*07f0*/  @!P0 LEA R46, P1, R30, R28, 0x1 ;  /* 0x0000001c1e2e8211 */ /* 0x002fe400078208ff */
[----:B------:R-:W-:Y:S02]  /*0800*/  @!P3 IADD3 R19, PT, PT, R17, R19, RZ ;  /* 0x000000131113b210 */ /* 0x000fe40007ffe0ff */
[----:B----4-:R-:W-:-:S02]  /*0810*/  @!P3 LEA R40, P2, R16, R26, 0x1 ;  /* 0x0000001a1028b211 */ /* 0x010fc400078408ff */
[----:B------:R-:W-:Y:S02]  /*0820*/  @!P0 LEA.HI.X R47, R30, R29, R44, 0x1, P1 ;  /* 0x0000001d1e2f8211 */ /* 0x000fe400008f0c2c */
[----:B------:R-:W-:Y:S02]  /*0830*/  @!P0 IADD3 R26, PT, PT, R39, R23, RZ ;  /* 0x00000017271a8210 */ /* 0x000fe40007ffe0ff */
[----:B------:R-:W-:Y:S02]  /*0840*/  @!P0 LEA R48, P1, R38, R24, 0x1 ;  /* 0x0000001826308211 */ /* 0x000fe400078208ff */
[----:B------:R-:W-:Y:S02]  /*0850*/  CS2R R20, SRZ ;  /* 0x0000000000147805 */ /* 0x000fe4000001ff00 */
[----:B------:R-:W-:Y:S02]  /*0860*/  @!P3 LEA.HI.X R41, R16, R27, R19, 0x1, P2 ;  /* 0x0000001b1029b211 */ /* 0x000fe400010f0c13 */
[----:B------:R-:W-:-:S02]  /*0870*/  CS2R R22, SRZ ;  /* 0x0000000000167805 */ /* 0x000fc4000001ff00 */
[----:B------:R-:W-:Y:S02]  /*0880*/  CS2R R16, SRZ ;  /* 0x0000000000107805 */ /* 0x000fe4000001ff00 */
[----:B------:R-:W-:Y:S02]  /*0890*/  CS2R R18, SRZ ;  /* 0x0000000000127805 */ /* 0x000fe4000001ff00 */
[----:B------:R-:W-:Y:S02]  /*08a0*/  @!P0 LEA.HI.X R49, R38, R25, R26, 0x1, P1 ;  /* 0x0000001926318211 */ /* 0x000fe400008f0c1a */
[----:B------:R-:W-:Y:S02]  /*08b0*/  CS2R R24, SRZ ;  /* 0x0000000000187805 */ /* 0x000fe4000001ff00 */
[----:B------:R-:W-:Y:S02]  /*08c0*/  CS2R R26, SRZ ;  /* 0x00000000001a7805 */ /* 0x000fe4000001ff00 */
[----:B------:R-:W-:-:S02]  /*08d0*/  CS2R R28, SRZ ;  /* 0x00000000001c7805 */ /* 0x000fc4000001ff00 */
[----:B------:R-:W-:Y:S01]  /*08e0*/  CS2R R30, SRZ ;  /* 0x00000000001e7805 */ /* 0x000fe2000001ff00 */
[----:B------:R0:W3:Y:S01]  /*08f0*/  @!P3 LDG.E.128 R20, desc[UR4][R40.64] ;  /* 0x000000042814b981 */ /* 0x0000e2000c1e1d00 */
[----:B------:R-:W1:Y:S03]  /*0900*/  LDC.64 R38, c[0x0][0x400] ;  /* 0x00010000ff267b82 */ /* 0x000e660000000a00 */
[----:B------:R4:W3:Y:S04]  /*0910*/  @!P3 LDG.E.128 R16, desc[UR4][R42.64] ;  /* 0x000000042a10b981 */ /* 0x0008e8000c1e1d00 */
[----:B------:R-:W3:Y:S01]  /*0920*/  @!P0 LDG.E.128 R24, desc[UR4][R46.64] ;  /* 0x000000042e188981 */ /* 0x000ee2000c1e1d00 */
[----:B0-----:R-:W0:Y:S03]  /*0930*/  LDC.64 R40, c[0x0][0x408] ;  /* 0x00010200ff287b82 */ /* 0x001e260000000a00 */
[----:B------:R-:W3:Y:S01]  /*0940*/  @!P0 LDG.E.128 R28, desc[UR4][R48.64] ;  /* 0x00000004301c8981 */ /* 0x000ee2000c1e1d00 */
[----:B------:R-:W-:-:S04]  /*0950*/  ISETP.GE.AND P0, PT, R5, R6, PT ;  /* 0x000000060500720c */ /* 0x000fc80003f06270 */
[----:B------:R-:W-:-:S13]  /*0960*/  ISETP.GT.U32.OR P0, PT, R5, 0x5f, P0 ;  /* 0x0000005f0500780c */ /* 0x000fda0000704470 */
[----:B----4-:R-:W-:-:S04]  /*0970*/  @!P0 IADD3 R43, PT, PT, R4, R5, RZ ;  /* 0x00000005042b8210 */ /* 0x010fc80007ffe0ff */
[----:B------:R-:W-:Y:S02]  /*0980*/  @!P0 IADD3 R36, P1, PT, R43, R36, RZ ;  /* 0x000000242b248210 */ /* 0x000fe40007f3e0ff */
[----:B------:R-:W4:Y:S02]  /*0990*/  @!P0 LDC.64 R42, c[0x0][0x3f8] ;  /* 0x0000fe00ff2a8b82 */ /* 0x000f240000000a00 */
[----:B------:R-:W-:-:S03]  /*09a0*/  @!P0 IADD3.X R37, PT, PT, RZ, R37, RZ, P1, !PT ;  /* 0x00000025ff258210 */ /* 0x000fc60000ffe4ff */
[----:B-1----:R-:W-:-:S04]  /*09b0*/  @!P0 IMAD.WIDE.U32 R36, R38, UR6, R36 ;  /* 0x0000000626248c25 */ /* 0x002fc8000f8e0024 */
[----:B------:R-:W-:Y:S02]  /*09c0*/  @!P0 IMAD R37, R39, UR6, R37 ;  /* 0x0000000627258c24 */ /* 0x000fe4000f8e0225 */
[----:B0-----:R-:W-:-:S04]  /*09d0*/  @!P0 IMAD.WIDE.U32 R36, R34, R40, R36 ;  /* 0x0000002822248225 */ /* 0x001fc800078e0024 */
[----:B------:R-:W-:Y:S01]  /*09e0*/  @!P0 IMAD R41, R34, R41, R37 ;  /* 0x0000002922298224 */ /* 0x000fe200078e0225 */
[----:B----4-:R-:W-:-:S04]  /*09f0*/  @!P0 LEA R42, P1, R36, R42, 0x2 ;  /* 0x0000002a242a8211 */ /* 0x010fc800078210ff */
[----:B------:R-:W-:Y:S02]  /*0a00*/  @!P0 LEA.HI.X R43, R36, R43, R41, 0x2, P1 ;  /* 0x0000002b242b8211 */ /* 0x000fe400008f1429 */
[----:B------:R-:W-:-:S06]  /*0a10*/  MOV R36, 0x7f800000 ;  /* 0x7f80000000247802 */ /* 0x000fcc0000000f00 */
[----:B------:R0:W5:Y:S01]  /*0a20*/  @!P0 LDG.E R36, desc[UR4][R42.64] ;  /* 0x000000042a248981 */ /* 0x000162000c1e1900 */
[----:B------:R-:W-:Y:S02]  /*0a30*/  IADD3 R45, PT, PT, R45, 0x5f, RZ ;  /* 0x0000005f2d2d7810 */ /* 0x000fe40007ffe0ff */
[----:B------:R-:W-:Y:S01]  /*0a40*/  ISETP.NE.AND P1, PT, R32, RZ, PT ;  /* 0x000000ff2000720c */ /* 0x000fe20003f25270 */
[----:B------:R-:W-:Y:S01]  /*0a50*/  BSSY.RECONVERGENT B0, `(.L_x_46) ;  /* 0x0000080000007945 */ /* 0x000fe20003800200 */
[----:B--2---:R-:W-:Y:S02]  /*0a60*/  HADD2.F32 R37, -RZ, R8.H1_H1 ;  /* 0x30000008ff257230 */ /* 0x004fe40000004100 */
        /* <DEDUP_REMOVED lines=16> */
[--C-:B------:R-:W-:Y:S02]  /*0b70*/  HADD2.F32 R12, -RZ, R15.reuse.H0_H0 ;  /* 0x2000000fff0c7230 */ /* 0x100fe40000004100 */
[----:B------:R-:W-:-:S02]  /*0b80*/  HADD2.F32 R8, -RZ, R15.H1_H1 ;  /* 0x3000000fff087230 */ /* 0x000fc40000004100 */
[----:B------:R-:W-:Y:S01]  /*0b90*/  FFMA.FTZ R10, R10, R37, R13 ;  /* 0x000000250a0a7223 */ /* 0x000fe2000001000d */
[----:B------:R-:W-:Y:S02]  /*0ba0*/  HADD2.F32 R9, -RZ, R11.H0_H0 ;  /* 0x2000000bff097230 */ /* 0x000fe40000004100 */
[--C-:B---3--:R-:W-:Y:S02]  /*0bb0*/  HADD2.F32 R40, -RZ, R20.reuse.H0_H0 ;  /* 0x20000014ff287230 */ /* 0x108fe40000004100 */
[----:B0-----:R-:W-:Y:S02]  /*0bc0*/  HADD2.F32 R42, -RZ, R20.H1_H1 ;  /* 0x30000014ff2a7230 */ /* 0x001fe40000004100 */
[----:B------:R-:W-:Y:S02]  /*0bd0*/  HADD2.F32 R39, -RZ, R16.H1_H1 ;  /* 0x30000010ff277230 */ /* 0x000fe40000004100 */
[--C-:B------:R-:W-:Y:S02]  /*0be0*/  HADD2.F32 R38, -RZ, R21.reuse.H0_H0 ;  /* 0x20000015ff267230 */ /* 0x100fe40000004100 */
[----:B------:R-:W-:-:S02]  /*0bf0*/  HADD2.F32 R20, -RZ, R21.H1_H1 ;  /* 0x30000015ff147230 */ /* 0x000fc40000004100 */
[--C-:B------:R-:W-:Y:S02]  /*0c00*/  HADD2.F32 R21, -RZ, R22.reuse.H0_H0 ;  /* 0x20000016ff157230 */ /* 0x100fe40000004100 */
[----:B------:R-:W-:Y:S02]  /*0c10*/  HADD2.F32 R15, -RZ, R22.H1_H1 ;  /* 0x30000016ff0f7230 */ /* 0x000fe40000004100 */
[----:B------:R-:W-:Y:S02]  /*0c20*/  HADD2.F32 R22, -RZ, R24.H1_H1 ;  /* 0x30000018ff167230 */ /* 0x000fe40000004100 */
[----:B------:R-:W-:Y:S02]  /*0c30*/  HADD2.F32 R41, -RZ, R28.H1_H1 ;  /* 0x3000001cff297230 */ /* 0x000fe40000004100 */
[----:B------:R-:W-:Y:S01]  /*0c40*/  FMUL.FTZ R42, R39, R42 ;  /* 0x0000002a272a7220 */ /* 0x000fe20000410000 */
[----:B------:R-:W-:Y:S02]  /*0c50*/  HADD2.F32 R37, -RZ, R16.H0_H0 ;  /* 0x20000010ff257230 */ /* 0x000fe40000004100 */
[----:B------:R-:W-:-:S02]  /*0c60*/  HADD2.F32 R16, -RZ, R23.H0_H0 ;  /* 0x20000017ff107230 */ /* 0x000fc40000004100 */
[----:B------:R-:W-:Y:S02]  /*0c70*/  HADD2.F32 R14, -RZ, R23.H1_H1 ;  /* 0x30000017ff0e7230 */ /* 0x000fe40000004100 */
[----:B------:R-:W-:Y:S01]  /*0c80*/  FMUL.FTZ R41, R22, R41 ;  /* 0x0000002916297220 */ /* 0x000fe20000410000 */
[----:B------:R-:W-:Y:S02]  /*0c90*/  HADD2.F32 R24, -RZ, R24.H0_H0 ;  /* 0x20000018ff187230 */ /* 0x000fe40000004100 */
[----:B------:R-:W-:Y:S02]  /*0ca0*/  HADD2.F32 R23, -RZ, R28.H0_H0 ;  /* 0x2000001cff177230 */ /* 0x000fe40000004100 */
[----:B------:R-:W-:Y:S01]  /*0cb0*/  FFMA.FTZ R40, R37, R40, R42 ;  /* 0x0000002825287223 */ /* 0x000fe2000001002a */
[----:B------:R-:W-:Y:S02]  /*0cc0*/  HADD2.F32 R13, -RZ, R17.H0_H0 ;  /* 0x20000011ff0d7230 */ /* 0x000fe40000004100 */
[----:B------:R-:W-:-:S02]  /*0cd0*/  HADD2.F32 R22, -RZ, R25.H0_H0 ;  /* 0x20000019ff167230 */ /* 0x000fc40000004100 */
[----:B------:R-:W-:Y:S01]  /*0ce0*/  FFMA.FTZ R23, R24, R23, R41 ;  /* 0x0000001718177223 */ /* 0x000fe20000010029 */
[----:B------:R-:W-:Y:S02]  /*0cf0*/  HADD2.F32 R37, -RZ, R29.H0_H0 ;  /* 0x2000001dff257230 */ /* 0x000fe40000004100 */
[----:B------:R-:W-:Y:S01]  /*0d00*/  FFMA.FTZ R38, R13, R38, R40 ;  /* 0x000000260d267223 */ /* 0x000fe20000010028 */
[----:B------:R-:W-:Y:S02]  /*0d10*/  HADD2.F32 R17, -RZ, R17.H1_H1 ;  /* 0x30000011ff117230 */ /* 0x000fe40000004100 */
[----:B------:R-:W-:Y:S01]  /*0d20*/  FFMA.FTZ R10, R9, R12, R10 ;  /* 0x0000000c090a7223 */ /* 0x000fe2000001000a */
[----:B------:R-:W-:Y:S02]  /*0d30*/  HADD2.F32 R25, -RZ, R25.H1_H1 ;  /* 0x30000019ff197230 */ /* 0x000fe40000004100 */
[----:B------:R-:W-:Y:S01]  /*0d40*/  FFMA.FTZ R22, R22, R37, R23 ;  /* 0x0000002516167223 */ /* 0x000fe20000010017 */
[----:B------:R-:W-:-:S02]  /*0d50*/  HADD2.F32 R24, -RZ, R29.H1_H1 ;  /* 0x3000001dff187230 */ /* 0x000fc40000004100 */
[----:B------:R-:W-:Y:S01]  /*0d60*/  FFMA.FTZ R17, R17, R20, R38 ;  /* 0x0000001411117223 */ /* 0x000fe20000010026 */
[----:B------:R-:W-:Y:S02]  /*0d70*/  HADD2.F32 R12, -RZ, R18.H0_H0 ;  /* 0x20000012ff0c7230 */ /* 0x000fe40000004100 */
[----:B------:R-:W-:Y:S02]  /*0d80*/  HADD2.F32 R13, -RZ, R26.H0_H0 ;  /* 0x2000001aff0d7230 */ /* 0x000fe40000004100 */
[----:B------:R-:W-:Y:S01]  /*0d90*/  FFMA.FTZ R22, R25, R24, R22 ;  /* 0x0000001819167223 */ /* 0x000fe20000010016 */
[----:B------:R-:W-:Y:S02]  /*0da0*/  HADD2.F32 R20, -RZ, R30.H0_H0 ;  /* 0x2000001eff147230 */ /* 0x000fe40000004100 */
[----:B------:R-:W-:Y:S01]  /*0db0*/  FFMA.FTZ R21, R12, R21, R17 ;  /* 0x000000150c157223 */ /* 0x000fe20000010011 */
[----:B------:R-:W-:Y:S02]  /*0dc0*/  HADD2.F32 R18, -RZ, R18.H1_H1 ;  /* 0x30000012ff127230 */ /* 0x000fe40000004100 */
[----:B------:R-:W-:-:S02]  /*0dd0*/  HADD2.F32 R26, -RZ, R26.H1_H1 ;  /* 0x3000001aff1a7230 */ /* 0x000fc40000004100 */
[----:B------:R-:W-:Y:S01]  /*0de0*/  FFMA.FTZ R23, R13, R20, R22 ;  /* 0x000000140d177223 */ /* 0x000fe20000010016 */
[----:B------:R-:W-:Y:S02]  /*0df0*/  HADD2.F32 R17, -RZ, R30.H1_H1 ;  /* 0x3000001eff117230 */ /* 0x000fe40000004100 */
[----:B------:R-:W-:Y:S01]  /*0e00*/  FFMA.FTZ R18, R18, R15, R21 ;  /* 0x0000000f12127223 */ /* 0x000fe20000010015 */
[----:B------:R-:W-:Y:S02]  /*0e10*/  HADD2.F32 R9, -RZ, R19.H0_H0 ;  /* 0x20000013ff097230 */ /* 0x000fe40000004100 */
[----:B------:R-:W-:Y:S02]  /*0e20*/  HADD2.F32 R12, -RZ, R27.H0_H0 ;  /* 0x2000001bff0c7230 */ /* 0x000fe40000004100 */
[----:B------:R-:W-:Y:S01]  /*0e30*/  FFMA.FTZ R17, R26, R17, R23 ;  /* 0x000000111a117223 */ /* 0x000fe20000010017 */
[----:B------:R-:W-:Y:S02]  /*0e40*/  HADD2.F32 R13, -RZ, R31.H0_H0 ;  /* 0x2000001fff0d7230 */ /* 0x000fe40000004100 */
[----:B------:R-:W-:Y:S01]  /*0e50*/  FFMA.FTZ R18, R9, R16, R18 ;  /* 0x0000001009127223 */ /* 0x000fe20000010012 */
[----:B------:R-:W-:-:S02]  /*0e60*/  HADD2.F32 R11, -RZ, R11.H1_H1 ;  /* 0x3000000bff0b7230 */ /* 0x000fc40000004100 */
[----:B------:R-:W-:Y:S02]  /*0e70*/  HADD2.F32 R27, -RZ, R27.H1_H1 ;  /* 0x3000001bff1b7230 */ /* 0x000fe40000004100 */
[----:B------:R-:W-:Y:S01]  /*0e80*/  FFMA.FTZ R12, R12, R13, R17 ;  /* 0x0000000d0c0c7223 */ /* 0x000fe20000010011 */
[----:B------:R-:W-:Y:S02]  /*0e90*/  HADD2.F32 R16, -RZ, R31.H1_H1 ;  /* 0x3000001fff107230 */ /* 0x000fe40000004100 */
[----:B------:R-:W-:Y:S02]  /*0ea0*/  HADD2.F32 R19, -RZ, R19.H1_H1 ;  /* 0x30000013ff137230 */ /* 0x000fe40000004100 */
[----:B------:R-:W-:Y:S01]  /*0eb0*/  FFMA.FTZ R8, R11, R8, R10 ;  /* 0x000000080b087223 */ /* 0x000fe2000001000a */
[----:B------:R-:W-:Y:S02]  /*0ec0*/  FFMA.FTZ R16, R27, R16, R12 ;  /* 0x000000101b107223 */ /* 0x000fe4000001000c */
[----:B------:R-:W-:-:S02]  /*0ed0*/  FFMA.FTZ R14, R19, R14, R18 ;  /* 0x0000000e130e7223 */ /* 0x000fc40000010012 */
[----:B------:R-:W0:Y:S04]  /*0ee0*/  SHFL.BFLY PT, R9, R8, 0x4, 0x1f ;  /* 0x0c801f0008097f89 */ /* 0x000e2800000e0000 */
[----:B------:R-:W1:Y:S04]  /*0ef0*/  SHFL.BFLY PT, R13, R16, 0x4, 0x1f ;  /* 0x0c801f00100d7f89 */ /* 0x000e6800000e0000 */
[----:B------:R-:W2:Y:S01]  /*0f00*/  SHFL.BFLY PT, R11, R14, 0x4, 0x1f ;  /* 0x0c801f000e0b7f89 */ /* 0x000ea200000e0000 */
[----:B0-----:R-:W-:Y:S01]  /*0f10*/  FADD.FTZ R9, R8, R9 ;  /* 0x0000000908097221 */ /* 0x001fe20000010000 */
[----:B-1----:R-:W-:Y:S01]  /*0f20*/  FADD.FTZ R17, R16, R13 ;  /* 0x0000000d10117221 */ /* 0x002fe20000010000 */
[----:B--2---:R-:W-:-:S03]  /*0f30*/  FADD.FTZ R11, R14, R11 ;  /* 0x0000000b0e0b7221 */ /* 0x004fc60000010000 */
[----:B------:R-:W0:Y:S04]  /*0f40*/  SHFL.BFLY PT, R10, R9, 0x2, 0x1f ;  /* 0x0c401f00090a7f89 */ /* 0x000e2800000e0000 */
[----:B------:R-:W1:Y:S04]  /*0f50*/  SHFL.BFLY PT, R18, R17, 0x2, 0x1f ;  /* 0x0c401f0011127f89 */ /* 0x000e6800000e0000 */
[----:B------:R-:W2:Y:S01]  /*0f60*/  SHFL.BFLY PT, R12, R11, 0x2, 0x1f ;  /* 0x0c401f000b0c7f89 */ /* 0x000ea200000e0000 */
[----:B------:R-:W-:-:S05]  /*0f70*/  IMAD.HI R20, R45, 0x2aaaaaab, RZ ;  /* 0x2aaaaaab2d147827 */ /* 0x000fca00078e02ff */
[----:B------:R-:W-:-:S04]  /*0f80*/  SHF.R.U32.HI R21, RZ, 0x1f, R20 ;  /* 0x0000001fff157819 */ /* 0x000fc80000011614 */
[----:B------:R-:W-:Y:S01]  /*0f90*/  LEA.HI R20, R20, R21, RZ, 0x1c ;  /* 0x0000001514147211 */ /* 0x000fe200078fe0ff */
[----:B0-----:R-:W-:Y:S01]  /*0fa0*/  FADD.FTZ R13, R9, R10 ;  /* 0x0000000a090d7221 */ /* 0x001fe20000010000 */
[----:B-1----:R-:W-:Y:S01]  /*0fb0*/  FADD.FTZ R18, R17, R18 ;  /* 0x0000001211127221 */ /* 0x002fe20000010000 */
[----:B--2---:R-:W-:-:S03]  /*0fc0*/  FADD.FTZ R15, R11, R12 ;  /* 0x0000000c0b0f7221 */ /* 0x004fc60000010000 */
[----:B------:R-:W0:Y:S01]  /*0fd0*/  SHFL.BFLY PT, R14, R13, 0x1, 0x1f ;  /* 0x0c201f000d0e7f89 */ /* 0x000e2200000e0000 */
[----:B------:R-:W1:Y:S03]  /*0fe0*/  LDC.64 R10, c[0x0][0x440] ;  /* 0x00011000ff0a7b82 */ /* 0x000e660000000a00 */
[----:B------:R-:W2:Y:S04]  /*0ff0*/  SHFL.BFLY PT, R19, R18, 0x1, 0x1f ;  /* 0x0c201f0012137f89 */ /* 0x000ea800000e0000 */
[----:B------:R-:W3:Y:S01]  /*1000*/  SHFL.BFLY PT, R16, R15, 0x1, 0x1f ;  /* 0x0c201f000f107f89 */ /* 0x000ee200000e0000 */
[----:B------:R-:W4:Y:S01]  /*1010*/  LDC.64 R8, c[0x0][0x448] ;  /* 0x00011200ff087b82 */ /* 0x000f220000000a00 */
[----:B------:R-:W-:-:S05]  /*1020*/  IMAD R45, R20, 0x60, -R45 ;  /* 0x00000060142d7824 */ /* 0x000fca00078e0a2d */
[----:B------:R-:W-:Y:S02]  /*1030*/  IADD3 R12, PT, PT, R6, 0x5f, R45 ;  /* 0x0000005f060c7810 */ /* 0x000fe40007ffe02d */
[----:B------:R-:W-:Y:S02]  /*1040*/  SHF.L.U32 R17, R2, 0x6, RZ ;  /* 0x0000000602117819 */ /* 0x000fe400000006ff */
[----:B------:R-:W-:Y:S01]  /*1050*/  ISETP.GE.AND P0, PT, R5, R12, PT ;  /* 0x0000000c0500720c */ /* 0x000fe20003f06270 */
[----:B------:R-:W-:-:S05]  /*1060*/  IMAD R12, R0, 0x600, R5 ;  /* 0x00000600000c7824 */ /* 0x000fca00078e0205 */
[----:B------:R-:W-:Y:S01]  /*1070*/  LEA R12, P2, R12, R17, 0x2 ;  /* 0x000000110c0c7211 */ /* 0x000fe200078410ff */
[----:B0-----:R-:W-:Y:S01]  /*1080*/  FADD.FTZ R20, R13, R14 ;  /* 0x0000000e0d147221 */ /* 0x001fe20000010000 */
[----:B------:R-:W-:Y:S01]  /*1090*/  ISETP.GT.U32.OR P0, PT, R5, 0x5f, P0 ;  /* 0x0000005f0500780c */ /* 0x000fe20000704470 */
[----:B--2---:R-:W-:Y:S01]  /*10a0*/  FADD.FTZ R19, R18, R19 ;  /* 0x0000001312137221 */ /* 0x004fe20000010000 */
[----:B------:R-:W-:Y:S02]  /*10b0*/  LEA.HI.X.SX32 R13, R17, RZ, 0x1, P2 ;  /* 0x000000ff110d7211 */ /* 0x000fe400010f0eff */
[----:B------:R-:W-:Y:S01]  /*10c0*/  SHF.R.S32.HI R18, RZ, 0x1f, R2 ;  /* 0x0000001fff127819 */ /* 0x000fe20000011402 */
[----:B---3--:R-:W-:Y:S01]  /*10d0*/  FADD.FTZ R21, R15, R16 ;  /* 0x000000100f157221 */ /* 0x008fe20000010000 */
[----:B------:R-:W-:Y:S07]  /*10e0*/  @P1 BRA `(.L_x_47) ;  /* 0x0000000000581947 */ /* 0x000fee0003800000 */
[----:B------:R-:W0:Y:S01]  /*10f0*/  LDC.64 R16, c[0x0][0x3e8] ;  /* 0x0000fa00ff107b82 */ /* 0x000e220000000a00 */
[----:B------:R-:W2:Y:S01]  /*1100*/  LDCU.64 UR8, c[0x0][0x3f0] ;  /* 0x00007e00ff0877ac */ /* 0x000ea20008000a00 */
[----:B------:R-:W-:Y:S02]  /*1110*/  IADD3 R14, P1, PT, R4, R2, RZ ;  /* 0x00000002040e7210 */ /* 0x000fe40007f3e0ff */
[----:B------:R-:W-:Y:S01]  /*1120*/  ISETP.GE.AND P3, PT, R7, R6, PT ;  /* 0x000000060700720c */ /* 0x000fe20003f66270 */
[----:B------:R-:W3:Y:S01]  /*1130*/  LDCU.64 UR10, c[0x0][0x3d0] ;  /* 0x00007a00ff0a77ac */ /* 0x000ee20008000a00 */
[----:B------:R-:W-:Y:S02]  /*1140*/  IADD3.X R15, PT, PT, RZ, R18, RZ, P1, !PT ;  /* 0x00000012ff0f7210 */ /* 0x000fe40000ffe4ff */
[----:B------:R-:W-:Y:S01]  /*1150*/  ISETP.GE.AND P2, PT, R33, R6, PT ;  /* 0x000000062100720c */ /* 0x000fe20003f46270 */
[----:B0-----:R-:W-:-:S04]  /*1160*/  IMAD.WIDE.U32 R14, R16, UR6, R14 ;  /* 0x00000006100e7c25 */ /* 0x001fc8000f8e000e */
[----:B------:R-:W-:Y:S01]  /*1170*/  IMAD R15, R17, UR6, R15 ;  /* 0x00000006110f7c24 */ /* 0x000fe2000f8e020f */
[----:B------:R-:W-:Y:S01]  /*1180*/  FSEL R17, R21, RZ, !P2 ;  /* 0x000000ff15117208 */ /* 0x000fe20005000000 */
[----:B--2---:R-:W-:-:S04]  /*1190*/  IMAD.WIDE.U32 R14, R34, UR8, R14 ;  /* 0x00000008220e7c25 */ /* 0x004fc8000f8e000e */
[----:B------:R-:W-:Y:S01]  /*11a0*/  IMAD R16, R34, UR9, R15 ;  /* 0x0000000922107c24 */ /* 0x000fe2000f8e020f */
[----:B------:R-:W-:Y:S02]  /*11b0*/  IADD3 R15, P1, PT, R7, R14, RZ ;  /* 0x0000000e070f7210 */ /* 0x000fe40007f3e0ff */
[----:B------:R-:W-:Y:S02]  /*11c0*/  FSEL R7, R20, RZ, !P3 ;  /* 0x000000ff14077208 */ /* 0x000fe40005800000 */
[----:B------:R-:W-:Y:S02]  /*11d0*/  IADD3.X R16, PT, PT, RZ, R16, RZ, P1, !PT ;  /* 0x00000010ff107210 */ /* 0x000fe40000ffe4ff */
[----:B---3--:R-:W-:Y:S02]  /*11e0*/  LEA R14, P4, R15, UR10, 0x2 ;  /* 0x0000000a0f0e7c11 */ /* 0x008fe4000f8810ff */
[----:B------:R-:W-:Y:S02]  /*11f0*/  ISETP.GE.AND P1, PT, R35, R6, PT ;  /* 0x000000062300720c */ /* 0x000fe40003f26270 */
[----:B------:R-:W-:-:S02]  /*1200*/  LEA.HI.X R15, R15, UR11, R16, 0x2, P4 ;  /* 0x0000000b0f0f7c11 */ /* 0x000fc4000a0f1410 */
[----:B------:R-:W-:-:S03]  /*1210*/  FSEL R19, R19, RZ, !P1 ;  /* 0x000000ff13137208 */ /* 0x000fc60004800000 */
[----:B------:R0:W-:Y:S04]  /*1220*/  STG.E desc[UR4][R14.64], R7 ;  /* 0x000000070e007986 */ /* 0x0001e8000c101904 */
[----:B------:R0:W-:Y:S04]  /*1230*/  STG.E desc[UR4][R14.64+0x80], R17 ;  /* 0x000080110e007986 */ /* 0x0001e8000c101904 */
[----:B------:R0:W-:Y:S02]  /*1240*/  STG.E desc[UR4][R14.64+0x100], R19 ;  /* 0x000100130e007986 */ /* 0x0001e4000c101904 */
.L_x_47:
[----:B------:R-:W-:Y:S05]  /*1250*/  BSYNC.RECONVERGENT B0 ;  /* 0x0000000000007941 */ /* 0x000fea0003800200 */
.L_x_46:
[----:B------:R-:W-:Y:S04]  /*1260*/  BSSY.RECONVERGENT B0, `(.L_x_48) ;  /* 0x0000012000007945 */ /* 0x000fe80003800200 */
[----:B------:R-:W-:Y:S05]  /*1270*/  @P0 BRA `(.L_x_49) ;  /* 0x0000000000400947 */ /* 0x000fea0003800000 */
[----:B0-----:R-:W0:Y:S01]  /*1280*/  LDC.64 R14, c[0x0][0x418] ;  /* 0x00010600ff0e7b82 */ /* 0x001e220000000a00 */
[----:B------:R-:W-:Y:S01]  /*1290*/  IADD3 R7, PT, PT, R4, R5, RZ ;  /* 0x0000000504077210 */ /* 0x000fe20007ffe0ff */
[----:B------:R-:W2:Y:S03]  /*12a0*/  LDCU.64 UR8, c[0x0][0x420] ;  /* 0x00008400ff0877ac */ /* 0x000ea60008000a00 */
[----:B------:R-:W-:Y:S01]  /*12b0*/  IADD3 R6, P0, PT, R7, R2, RZ ;  /* 0x0000000207067210 */ /* 0x000fe20007f1e0ff */
[C---:B-----5:R-:W-:Y:S02]  /*12c0*/  FMUL.FTZ R2, R36.reuse, 1.4426950216293334961 ;  /* 0x3fb8aa3b24027820 */ /* 0x060fe40000410000 */
[----:B------:R-:W3:Y:S01]  /*12d0*/  LDC.64 R16, c[0x0][0x410] ;  /* 0x00010400ff107b82 */ /* 0x000ee20000000a00 */
[----:B------:R-:W-:Y:S02]  /*12e0*/  IADD3.X R7, PT, PT, RZ, R18, RZ, P0, !PT ;  /* 0x00000012ff077210 */ /* 0x000fe400007fe4ff */
[----:B------:R-:W-:Y:S01]  /*12f0*/  FSETP.NEU.FTZ.AND P0, PT, R36, -INF , PT ;  /* 0xff8000002400780b */ /* 0x000fe20003f1d000 */
[----:B0-----:R-:W-:-:S04]  /*1300*/  IMAD.WIDE.U32 R6, R14, UR6, R6 ;  /* 0x000000060e067c25 */ /* 0x001fc8000f8e0006 */
[----:B------:R-:W-:Y:S02]  /*1310*/  IMAD R7, R15, UR6, R7 ;  /* 0x000000060f077c24 */ /* 0x000fe4000f8e0207 */
[----:B--2---:R-:W-:-:S04]  /*1320*/  IMAD.WIDE.U32 R6, R34, UR8, R6 ;  /* 0x0000000822067c25 */ /* 0x004fc8000f8e0006 */
[----:B------:R-:W-:Y:S01]  /*1330*/  IMAD R4, R34, UR9, R7 ;  /* 0x0000000922047c24 */ /* 0x000fe2000f8e0207 */
[----:B---3--:R-:W-:Y:S02]  /*1340*/  LEA R14, P1, R6, R16, 0x2 ;  /* 0x00000010060e7211 */ /* 0x008fe400078210ff */
[----:B------:R-:W-:Y:S02]  /*1350*/  FSEL R7, R2, RZ, P0 ;  /* 0x000000ff02077208 */ /* 0x000fe40000000000 */
[----:B------:R-:W-:-:S05]  /*1360*/  LEA.HI.X R15, R6, R17, R4, 0x2, P1 ;  /* 0x00000011060f7211 */ /* 0x000fca00008f1404 */
[----:B------:R2:W-:Y:S04]  /*1370*/  STG.E desc[UR4][R14.64], R7 ;  /* 0x000000070e007986 */ /* 0x0005e8000c101904 */
.L_x_49:
[----:B------:R-:W-:Y:S05]  /*1380*/  BSYNC.RECONVERGENT B0 ;  /* 0x0000000000007941 */ /* 0x000fea0003800200 */
.L_x_48:
[----:B------:R-:W3:Y:S01]  /*1390*/  LDCU.64 UR10, c[0x0][0x458] ;  /* 0x00008b00ff0a77ac */ /* 0x000ee20008000a00 */
[----:B-1----:R-:W-:Y:S01]  /*13a0*/  IMAD.WIDE.U32 R12, R10, UR6, R12 ;  /* 0x000000060a0c7c25 */ /* 0x002fe2000f8e000c */
[----:B------:R-:W1:Y:S03]  /*13b0*/  LDCU.64 UR8, c[0x0][0x428] ;  /* 0x00008500ff0877ac */ /* 0x000e660008000a00 */
[----:B------:R-:W-:Y:S02]  /*13c0*/  IMAD R13, R11, UR6, R13 ;  /* 0x000000060b0d7c24 */ /* 0x000fe4000f8e020d */
[----:B0-2-4-:R-:W-:-:S04]  /*13d0*/  IMAD.WIDE.U32 R6, R34, R8, R12 ;  /* 0x0000000822067225 */ /* 0x015fc800078e000c */
[----:B------:R-:W-:Y:S01]  /*13e0*/  IMAD R9, R34, R9, R7 ;  /* 0x0000000922097224 */ /* 0x000fe200078e0207 */
[----:B---3--:R-:W-:-:S04]  /*13f0*/  ISETP.NE.U32.AND P0, PT, RZ, UR10, PT ;  /* 0x0000000aff007c0c */ /* 0x008fc8000bf05070 */
[----:B------:R-:W-:Y:S02]  /*1400*/  ISETP.NE.AND.EX P0, PT, RZ, UR11, PT, P0 ;  /* 0x0000000bff007c0c */ /* 0x000fe4000bf05300 */
[C---:B-1----:R-:W-:Y:S02]  /*1410*/  LEA R8, P1, R6.reuse, UR8, 0x2 ;  /* 0x0000000806087c11 */ /* 0x042fe4000f8210ff */
        /* <DEDUP_REMOVED lines=12> */
[----:B-1----:R-:W-:-:S04]  /*14e0*/  IMAD R0, R0, R2, R3 ;  /* 0x0000000200007224 */ /* 0x002fc800078e0203 */
[----:B--2---:R-:W-:-:S04]  /*14f0*/  IMAD R3, R0, R7, UR6 ;  /* 0x0000000600037e24 */ /* 0x004fc8000f8e0207 */
[----:B---3--:R-:W-:-:S05]  /*1500*/  IMAD.WIDE R2, R3, 0x4, R4 ;  /* 0x0000000403027825 */ /* 0x008fca00078e0204 */
[----:B------:R-:W-:Y:S01]  /*1510*/  STG.E desc[UR4][R2.64], RZ ;  /* 0x000000ff02007986 */ /* 0x000fe2000c101904 */
[----:B------:R-:W-:Y:S05]  /*1520*/  EXIT ;  /* 0x000000000000794d */ /* 0x000fea0003800000 */
.L_x_50:
        /* <DEDUP_REMOVED lines=13> */
.L_x_145:


//--------------------- .text._ZN7cutlass13device_kernelIN5flash11enable_sm90INS1_16FlashAttnBwdSm90INS1_25CollectiveMainloopBwdSm90ILi2ELi2ELi2EN4cute5tupleIJNS5_1CILi1EEES8_S8_EEENS6_IJNS7_ILi128EEESA_NS7_ILi64EEEEEENS_6half_tEfNS_4arch4Sm90ELb0ELb0ELb0ELb0ELb0ELb1ELb0ELb0ELi2ELi1ELi2ELi2ELb0EEENS1_21CollectiveEpilogueBwdISC_SD_SF_Li256ELb0ELb0ELi1EEENS1_19SingleTileSchedulerILb0ELb0ELb0ELi128EEEEEEEEEvNT_6ParamsE --------------------------
	.section	.text._ZN7cutlass13device_kernelIN5flash11enable_sm90INS1_16FlashAttnBwdSm90INS1_25CollectiveMainloopBwdSm90ILi2ELi2ELi2EN4cute5tupleIJNS5_1CILi1EEES8_S8_EEENS6_IJNS7_ILi128EEESA_NS7_ILi64EEEEEENS_6half_tEfNS_4arch4Sm90ELb0ELb0ELb0ELb0ELb0ELb1ELb0ELb0ELi2ELi1ELi2ELi2ELb0EEENS1_21CollectiveEpilogueBwdISC_SD_SF_Li256ELb0ELb0ELi1EEENS1_19SingleTileSchedulerILb0ELb0ELb0ELi128EEEEEEEEEvNT_6ParamsE,"ax",@progbits
	.align	128
.text._ZN7cutlass13device_kernelIN5flash11enable_sm90INS1_16FlashAttnBwdSm90INS1_25CollectiveMainloopBwdSm90ILi2ELi2ELi2EN4cute5tupleIJNS5_1CILi1EEES8_S8_EEENS6_IJNS7_ILi128EEESA_NS7_ILi64EEEEEENS_6half_tEfNS_4arch4Sm90ELb0ELb0ELb0ELb0ELb0ELb1ELb0ELb0ELi2ELi1ELi2ELi2ELb0EEENS1_21CollectiveEpilogueBwdISC_SD_SF_Li256ELb0ELb0ELi1EEENS1_19SingleTileSchedulerILb0ELb0ELb0ELi128EEEEEEEEEvNT_6ParamsE:
        .type           _ZN7cutlass13device_kernelIN5flash11enable_sm90INS1_16FlashAttnBwdSm90INS1_25CollectiveMainloopBwdSm90ILi2ELi2ELi2EN4cute5tupleIJNS5_1CILi1EEES8_S8_EEENS6_IJNS7_ILi128EEESA_NS7_ILi64EEEEEENS_6half_tEfNS_4arch4Sm90ELb0ELb0ELb0ELb0ELb0ELb1ELb0ELb0ELi2ELi1ELi2ELi2ELb0EEENS1_21CollectiveEpilogueBwdISC_SD_SF_Li256ELb0ELb0ELi1EEENS1_19SingleTileSchedulerILb0ELb0ELb0ELi128EEEEEEEEEvNT_6ParamsE,@function
        .size           _ZN7cutlass13device_kernelIN5flash11enable_sm90INS1_16FlashAttnBwdSm90INS1_25CollectiveMainloopBwdSm90ILi2ELi2ELi2EN4cute5tupleIJNS5_1CILi1EEES8_S8_EEENS6_IJNS7_ILi128EEESA_NS7_ILi64EEEEEENS_6half_tEfNS_4arch4Sm90ELb0ELb0ELb0ELb0ELb0ELb1ELb0ELb0ELi2ELi1ELi2ELi2ELb0EEENS1_21CollectiveEpilogueBwdISC_SD_SF_Li256ELb0ELb0ELi1EEENS1_19SingleTileSchedulerILb0ELb0ELb0ELi128EEEEEEEEEvNT_6ParamsE,(.L_x_146 - _ZN7cutlass13device_kernelIN5flash11enable_sm90INS1_16FlashAttnBwdSm90INS1_25CollectiveMainloopBwdSm90ILi2ELi2ELi2EN4cute5tupleIJNS5_1CILi1EEES8_S8_EEENS6_IJNS7_ILi128EEESA_NS7_ILi64EEEEEENS_6half_tEfNS_4arch4Sm90ELb0ELb0ELb0ELb0ELb0ELb1ELb0ELb0ELi2ELi1ELi2ELi2ELb0EEENS1_21CollectiveEpilogueBwdISC_SD_SF_Li256ELb0ELb0ELi1EEENS1_19SingleTileSchedulerILb0ELb0ELb0ELi128EEEEEEEEEvNT_6ParamsE)
        .other          _ZN7cutlass13device_kernelIN5flash11enable_sm90INS1_16FlashAttnBwdSm90INS1_25CollectiveMainloopBwdSm90ILi2ELi2ELi2EN4cute5tupleIJNS5_1CILi1EEES8_S8_EEENS6_IJNS7_ILi128EEESA_NS7_ILi64EEEEEENS_6half_tEfNS_4arch4Sm90ELb0ELb0ELb0ELb0ELb0ELb1ELb0ELb0ELi2ELi1ELi2ELi2ELb0EEENS1_21CollectiveEpilogueBwdISC_SD_SF_Li256ELb0ELb0ELi1EEENS1_19SingleTileSchedulerILb0ELb0ELb0ELi128EEEEEEEEEvNT_6ParamsE,@"STO_CUDA_ENTRY STV_DEFAULT"
_ZN7cutlass13device_kernelIN5flash11enable_sm90INS1_16FlashAttnBwdSm90INS1_25CollectiveMainloopBwdSm90ILi2ELi2ELi2EN4cute5tupleIJNS5_1CILi1EEES8_S8_EEENS6_IJNS7_ILi128EEESA_NS7_ILi64EEEEEENS_6half_tEfNS_4arch4Sm90ELb0ELb0ELb0ELb0ELb0ELb1ELb0ELb0ELi2ELi1ELi2ELi2ELb0EEENS1_21CollectiveEpilogueBwdISC_SD_SF_Li256ELb0ELb0ELi1EEENS1_19SingleTileSchedulerILb0ELb0ELb0ELi128EEEEEEEEEvNT_6ParamsE:
[----:B------:R-:W-:Y:S01]  /*0000*/  LDC R1, c[0x0][0x37c] ;  /* 0x0000df00ff017b82 */ /* 0x000fe20000000800 */
[----:B------:R-:W-:Y:S05]  /*0010*/  EXIT ;  /* 0x000000000000794d */ /* 0x000fea0003800000 */
.L_x_51:
        /* <DEDUP_REMOVED lines=14> */
.L_x_146:


//--------------------- .text._ZN7cutlass13device_kernelIN5flash11enable_sm90INS1_16FlashAttnBwdSm90INS1_25CollectiveMainloopBwdSm90ILi2ELi2ELi2EN4cute5tupleIJNS5_1CILi1EEES8_S8_EEENS6_IJNS7_ILi128EEESA_NS7_ILi64EEEEEENS_6half_tEfNS_4arch4Sm90ELb0ELb0ELb0ELb0ELb1ELb1ELb0ELb0ELi2ELi1ELi2ELi2ELb0EEENS1_21CollectiveEpilogueBwdISC_SD_SF_Li256ELb0ELb0ELi1EEENS1_19SingleTileSchedulerILb0ELb0ELb0ELi128EEEEEEEEEvNT_6ParamsE --------------------------
	.section	.text._ZN7cutlass13device_kernelIN5flash11enable_sm90INS1_16FlashAttnBwdSm90INS1_25CollectiveMainloopBwdSm90ILi2ELi2ELi2EN4cute5tupleIJNS5_1CILi1EEES8_S8_EEENS6_IJNS7_ILi128EEESA_NS7_ILi64EEEEEENS_6half_tEfNS_4arch4Sm90ELb0ELb0ELb0ELb0ELb1ELb1ELb0ELb0ELi2ELi1ELi2ELi2ELb0EEENS1_21CollectiveEpilogueBwdISC_SD_SF_Li256ELb0ELb0ELi1EEENS1_19SingleTileSchedulerILb0ELb0ELb0ELi128EEEEEEEEEvNT_6ParamsE,"ax",@progbits
	.align	128
.text._ZN7cutlass13device_kernelIN5flash11enable_sm90INS1_16FlashAttnBwdSm90INS1_25CollectiveMainloopBwdSm90ILi2ELi2ELi2EN4cute5tupleIJNS5_1CILi1EEES8_S8_EEENS6_IJNS7_ILi128EEESA_NS7_ILi64EEEEEENS_6half_tEfNS_4arch4Sm90ELb0ELb0ELb0ELb0ELb1ELb1ELb0ELb0ELi2ELi1ELi2ELi2ELb0EEENS1_21CollectiveEpilogueBwdISC_SD_SF_Li256ELb0ELb0ELi1EEENS1_19SingleTileSchedulerILb0ELb0ELb0ELi128EEEEEEEEEvNT_6ParamsE:
        .type           _ZN7cutlass13device_kernelIN5flash11enable_sm90INS1_16FlashAttnBwdSm90INS1_25CollectiveMainloopBwdSm90ILi2ELi2ELi2EN4cute5tupleIJNS5_1CILi1EEES8_S8_EEENS6_IJNS7_ILi128EEESA_NS7_ILi64EEEEEENS_6half_tEfNS_4arch4Sm90ELb0ELb0ELb0ELb0ELb1ELb1ELb0ELb0ELi2ELi1ELi2ELi2ELb0EEENS1_21CollectiveEpilogueBwdISC_SD_SF_Li256ELb0ELb0ELi1EEENS1_19SingleTileSchedulerILb0ELb0ELb0ELi128EEEEEEEEEvNT_6ParamsE,@function
        .size           _ZN7cutlass13device_kernelIN5flash11enable_sm90INS1_16FlashAttnBwdSm90INS1_25CollectiveMainloopBwdSm90ILi2ELi2ELi2EN4cute5tupleIJNS5_1CILi1EEES8_S8_EEENS6_IJNS7_ILi128EEESA_NS7_ILi64EEEEEENS_6half_tEfNS_4arch4Sm90ELb0ELb0ELb0ELb0ELb1ELb1ELb0ELb0ELi2ELi1ELi2ELi2ELb0EEENS1_21CollectiveEpilogueBwdISC_SD_SF_Li256ELb0ELb0ELi1EEENS1_19SingleTileSchedulerILb0ELb0ELb0ELi128EEEEEEEEEvNT_6ParamsE,(.L_x_147 - _ZN7cutlass13device_kernelIN5flash11enable_sm90INS1_16FlashAttnBwdSm90INS1_25CollectiveMainloopBwdSm90ILi2ELi2ELi2EN4cute5tupleIJNS5_1CILi1EEES8_S8_EEENS6_IJNS7_ILi128EEESA_NS7_ILi64EEEEEENS_6half_tEfNS_4arch4Sm90ELb0ELb0ELb0ELb0ELb1ELb1ELb0ELb0ELi2ELi1ELi2ELi2ELb0EEENS1_21CollectiveEpilogueBwdISC_SD_SF_Li256ELb0ELb0ELi1EEENS1_19SingleTileSchedulerILb0ELb0ELb0ELi128EEEEEEEEEvNT_6ParamsE)
        .other          _ZN7cutlass13device_kernelIN5flash11enable_sm90INS1_16FlashAttnBwdSm90INS1_25CollectiveMainloopBwdSm90ILi2ELi2ELi2EN4cute5tupleIJNS5_1CILi1EEES8_S8_EEENS6_IJNS7_ILi128EEESA_NS7_ILi64EEEEEENS_6half_tEfNS_4arch4Sm90ELb0ELb0ELb0ELb0ELb1ELb1ELb0ELb0ELi2ELi1ELi2ELi2ELb0EEENS1_21CollectiveEpilogueBwdISC_SD_SF_Li256ELb0ELb0ELi1EEENS1_19SingleTileSchedulerILb0ELb0ELb0ELi128EEEEEEEEEvNT_6ParamsE,@"STO_CUDA_ENTRY STV_DEFAULT"
_ZN7cutlass13device_kernelIN5flash11enable_sm90INS1_16FlashAttnBwdSm90INS1_25CollectiveMainloopBwdSm90ILi2ELi2ELi2EN4cute5tupleIJNS5_1CILi1EEES8_S8_EEENS6_IJNS7_ILi128EEESA_NS7_ILi64EEEEEENS_6half_tEfNS_4arch4Sm90ELb0ELb0ELb0ELb0ELb1ELb1ELb0ELb0ELi2ELi1ELi2ELi2ELb0EEENS1_21CollectiveEpilogueBwdISC_SD_SF_Li256ELb0ELb0ELi1EEENS1_19SingleTileSchedulerILb0ELb0ELb0ELi128EEEEEEEEEvNT_6ParamsE:
[----:B------:R-:W-:Y:S01]  /*0000*/  LDC R1, c[0x0][0x37c] ;  /* 0x0000df00ff017b82 */ /* 0x000fe20000000800 */
[----:B------:R-:W-:Y:S05]  /*0010*/  EXIT ;  /* 0x000000000000794d */ /* 0x000fea0003800000 */
.L_x_52:
        /* <DEDUP_REMOVED lines=14> */
.L_x_147:


//--------------------- .text._ZN7cutlass13device_kernelIN5flash11enable_sm90INS1_16FlashAttnBwdSm90INS1_25CollectiveMainloopBwdSm90ILi2ELi2ELi2EN4cute5tupleIJNS5_1CILi1EEES8_S8_EEENS6_IJNS7_ILi128EEESA_NS7_ILi64EEEEEENS_6half_tEfNS_4arch4Sm90ELb0ELb0ELb0ELb0ELb0ELb1ELb0ELb0ELi2ELi1ELi2ELi2ELb0EEENS1_24CollectiveEpilogueBwdGQAISC_fSF_Li256ELb0ELb0EEENS1_19SingleTileSchedulerILb0ELb0ELb0ELi128EEEEEEEEEvNT_6ParamsE --------------------------
	.section	.text._ZN7cutlass13device_kernelIN5flash11enable_sm90INS1_16FlashAttnBwdSm90INS1_25CollectiveMainloopBwdSm90ILi2ELi2ELi2EN4cute5tupleIJNS5_1CILi1EEES8_S8_EEENS6_IJNS7_ILi128EEESA_NS7_ILi64EEEEEENS_6half_tEfNS_4arch4Sm90ELb0ELb0ELb0ELb0ELb0ELb1ELb0ELb0ELi2ELi1ELi2ELi2ELb0EEENS1_24CollectiveEpilogueBwdGQAISC_fSF_Li256ELb0ELb0EEENS1_19SingleTileSchedulerILb0ELb0ELb0ELi128EEEEEEEEEvNT_6ParamsE,"ax",@progbits
	.align	128
.text._ZN7cutlass13device_kernelIN5flash11enable_sm90INS1_16FlashAttnBwdSm90INS1_25CollectiveMainloopBwdSm90ILi2ELi2ELi2EN4cute5tupleIJNS5_1CILi1EEES8_S8_EEENS6_IJNS7_ILi128EEESA_NS7_ILi64EEEEEENS_6half_tEfNS_4arch4Sm90ELb0ELb0ELb0ELb0ELb0ELb1ELb0ELb0ELi2ELi1ELi2ELi2ELb0EEENS1_24CollectiveEpilogueBwdGQAISC_fSF_Li256ELb0ELb0EEENS1_19SingleTileSchedulerILb0ELb0ELb0ELi128EEEEEEEEEvNT_6ParamsE:
        .type           _ZN7cutlass13device_kernelIN5flash11enable_sm90INS1_16FlashAttnBwdSm90INS1_25CollectiveMainloopBwdSm90ILi2ELi2ELi2EN4cute5tupleIJNS5_1CILi1EEES8_S8_EEENS6_IJNS7_ILi128EEESA_NS7_ILi64EEEEEENS_6half_tEfNS_4arch4Sm90ELb0ELb0ELb0ELb0ELb0ELb1ELb0ELb0ELi2ELi1ELi2ELi2ELb0EEENS1_24CollectiveEpilogueBwdGQAISC_fSF_Li256ELb0ELb0EEENS1_19SingleTileSchedulerILb0ELb0ELb0ELi128EEEEEEEEEvNT_6ParamsE,@function
        .size           _ZN7cutlass13device_kernelIN5flash11enable_sm90INS1_16FlashAttnBwdSm90INS1_25CollectiveMainloopBwdSm90ILi2ELi2ELi2EN4cute5tupleIJNS5_1CILi1EEES8_S8_EEENS6_IJNS7_ILi128EEESA_NS7_ILi64EEEEEENS_6half_tEfNS_4arch4Sm90ELb0ELb0ELb0ELb0ELb0ELb1ELb0ELb0ELi2ELi1ELi2ELi2ELb0EEENS1_24CollectiveEpilogueBwdGQAISC_fSF_Li256ELb0ELb0EEENS1_19SingleTileSchedulerILb0ELb0ELb0ELi128EEEEEEEEEvNT_6ParamsE,(.L_x_148 - _ZN7cutlass13device_kernelIN5flash11enable_sm90INS1_16FlashAttnBwdSm90INS1_25CollectiveMainloopBwdSm90ILi2ELi2ELi2EN4cute5tupleIJNS5_1CILi1EEES8_S8_EEENS6_IJNS7_ILi128EEESA_NS7_ILi64EEEEEENS_6half_tEfNS_4arch4Sm90ELb0ELb0ELb0ELb0ELb0ELb1ELb0ELb0ELi2ELi1ELi2ELi2ELb0EEENS1_24CollectiveEpilogueBwdGQAISC_fSF_Li256ELb0ELb0EEENS1_19SingleTileSchedulerILb0ELb0ELb0ELi128EEEEEEEEEvNT_6ParamsE)
        .other          _ZN7cutlass13device_kernelIN5flash11enable_sm90INS1_16FlashAttnBwdSm90INS1_25CollectiveMainloopBwdSm90ILi2ELi2ELi2EN4cute5tupleIJNS5_1CILi1EEES8_S8_EEENS6_IJNS7_ILi128EEESA_NS7_ILi64EEEEEENS_6half_tEfNS_4arch4Sm90ELb0ELb0ELb0ELb0ELb0ELb1ELb0ELb0ELi2ELi1ELi2ELi2ELb0EEENS1_24CollectiveEpilogueBwdGQAISC_fSF_Li256ELb0ELb0EEENS1_19SingleTileSchedulerILb0ELb0ELb0ELi128EEEEEEEEEvNT_6ParamsE,@"STO_CUDA_ENTRY STV_DEFAULT"
_ZN7cutlass13device_kernelIN5flash11enable_sm90INS1_16FlashAttnBwdSm90INS1_25CollectiveMainloopBwdSm90ILi2ELi2ELi2EN4cute5tupleIJNS5_1CILi1EEES8_S8_EEENS6_IJNS7_ILi128EEESA_NS7_ILi64EEEEEENS_6half_tEfNS_4arch4Sm90ELb0ELb0ELb0ELb0ELb0ELb1ELb0ELb0ELi2ELi1ELi2ELi2ELb0EEENS1_24CollectiveEpilogueBwdGQAISC_fSF_Li256ELb0ELb0EEENS1_19SingleTileSchedulerILb0ELb0ELb0ELi128EEEEEEEEEvNT_6ParamsE:
[----:B------:R-:W-:Y:S01]  /*0000*/  LDC R1, c[0x0][0x37c] ;  /* 0x0000df00ff017b82 */ /* 0x000fe20000000800 */
[----:B------:R-:W-:Y:S05]  /*0010*/  EXIT ;  /* 0x000000000000794d */ /* 0x000fea0003800000 */
.L_x_53:
        /* <DEDUP_REMOVED lines=14> */
.L_x_148:


//--------------------- .text._ZN7cutlass13device_kernelIN5flash11enable_sm90INS1_16FlashAttnBwdSm90INS1_25CollectiveMainloopBwdSm90ILi2ELi2ELi2EN4cute5tupleIJNS5_1CILi1EEES8_S8_EEENS6_IJNS7_ILi128EEESA_NS7_ILi64EEEEEENS_6half_tEfNS_4arch4Sm90ELb0ELb0ELb0ELb0ELb1ELb1ELb0ELb0ELi2ELi1ELi2ELi2ELb0EEENS1_24CollectiveEpilogueBwdGQAISC_fSF_Li256ELb0ELb1EEENS1_19SingleTileSchedulerILb0ELb0ELb0ELi128EEEEEEEEEvNT_6ParamsE --------------------------
	.section	.text._ZN7cutlass13device_kernelIN5flash11enable_sm90INS1_16FlashAttnBwdSm90INS1_25CollectiveMainloopBwdSm90ILi2ELi2ELi2EN4cute5tupleIJNS5_1CILi1EEES8_S8_EEENS6_IJNS7_ILi128EEESA_NS7_ILi64EEEEEENS_6half_tEfNS_4arch4Sm90ELb0ELb0ELb0ELb0ELb1ELb1ELb0ELb0ELi2ELi1ELi2ELi2ELb0EEENS1_24CollectiveEpilogueBwdGQAISC_fSF_Li256ELb0ELb1EEENS1_19SingleTileSchedulerILb0ELb0ELb0ELi128EEEEEEEEEvNT_6ParamsE,"ax",@progbits
	.align	128
.text._ZN7cutlass13device_kernelIN5flash11enable_sm90INS1_16FlashAttnBwdSm90INS1_25CollectiveMainloopBwdSm90ILi2ELi2ELi2EN4cute5tupleIJNS5_1CILi1EEES8_S8_EEENS6_IJNS7_ILi128EEESA_NS7_ILi64EEEEEENS_6half_tEfNS_4arch4Sm90ELb0ELb0ELb0ELb0ELb1ELb1ELb0ELb0ELi2ELi1ELi2ELi2ELb0EEENS1_24CollectiveEpilogueBwdGQAISC_fSF_Li256ELb0ELb1EEENS1_19SingleTileSchedulerILb0ELb0ELb0ELi128EEEEEEEEEvNT_6ParamsE:
        .type           _ZN7cutlass13device_kernelIN5flash11enable_sm90INS1_16FlashAttnBwdSm90INS1_25CollectiveMainloopBwdSm90ILi2ELi2ELi2EN4cute5tupleIJNS5_1CILi1EEES8_S8_EEENS6_IJNS7_ILi128EEESA_NS7_ILi64EEEEEENS_6half_tEfNS_4arch4Sm90ELb0ELb0ELb0ELb0ELb1ELb1ELb0ELb0ELi2ELi1ELi2ELi2ELb0EEENS1_24CollectiveEpilogueBwdGQAISC_fSF_Li256ELb0ELb1EEENS1_19SingleTileSchedulerILb0ELb0ELb0ELi128EEEEEEEEEvNT_6ParamsE,@function
        .size           _ZN7cutlass13device_kernelIN5flash11enable_sm90INS1_16FlashAttnBwdSm90INS1_25CollectiveMainloopBwdSm90ILi2ELi2ELi2EN4cute5tupleIJNS5_1CILi1EEES8_S8_EEENS6_IJNS7_ILi128EEESA_NS7_ILi64EEEEEENS_6half_tEfNS_4arch4Sm90ELb0ELb0ELb0ELb0ELb1ELb1ELb0ELb0ELi2ELi1ELi2ELi2ELb0EEENS1_24CollectiveEpilogueBwdGQAISC_fSF_Li256ELb0ELb1EEENS1_19SingleTileSchedulerILb0ELb0ELb0ELi128EEEEEEEEEvNT_6ParamsE,(.L_x_149 - _ZN7cutlass13device_kernelIN5flash11enable_sm90INS1_16FlashAttnBwdSm90INS1_25CollectiveMainloopBwdSm90ILi2ELi2ELi2EN4cute5tupleIJNS5_1CILi1EEES8_S8_EEENS6_IJNS7_ILi128EEESA_NS7_ILi64EEEEEENS_6half_tEfNS_4arch4Sm90ELb0ELb0ELb0ELb0ELb1ELb1ELb0ELb0ELi2ELi1ELi2ELi2ELb0EEENS1_24CollectiveEpilogueBwdGQAISC_fSF_Li256ELb0ELb1EEENS1_19SingleTileSchedulerILb0ELb0ELb0ELi128EEEEEEEEEvNT_6ParamsE)
        .other          _ZN7cutlass13device_kernelIN5flash11enable_sm90INS1_16FlashAttnBwdSm90INS1_25CollectiveMainloopBwdSm90ILi2ELi2ELi2EN4cute5tupleIJNS5_1CILi1EEES8_S8_EEENS6_IJNS7_ILi128EEESA_NS7_ILi64EEEEEENS_6half_tEfNS_4arch4Sm90ELb0ELb0ELb0ELb0ELb1ELb1ELb0ELb0ELi2ELi1ELi2ELi2ELb0EEENS1_24CollectiveEpilogueBwdGQAISC_fSF_Li256ELb0ELb1EEENS1_19SingleTileSchedulerILb0ELb0ELb0ELi128EEEEEEEEEvNT_6ParamsE,@"STO_CUDA_ENTRY STV_DEFAULT"
_ZN7cutlass13device_kernelIN5flash11enable_sm90INS1_16FlashAttnBwdSm90INS1_25CollectiveMainloopBwdSm90ILi2ELi2ELi2EN4cute5tupleIJNS5_1CILi1EEES8_S8_EEENS6_IJNS7_ILi128EEESA_NS7_ILi64EEEEEENS_6half_tEfNS_4arch4Sm90ELb0ELb0ELb0ELb0ELb1ELb1ELb0ELb0ELi2ELi1ELi2ELi2ELb0EEENS1_24CollectiveEpilogueBwdGQAISC_fSF_Li256ELb0ELb1EEENS1_19SingleTileSchedulerILb0ELb0ELb0ELi128EEEEEEEEEvNT_6ParamsE:
[----:B------:R-:W-:Y:S01]  /*0000*/  LDC R1, c[0x0][0x37c] ;  /* 0x0000df00ff017b82 */ /* 0x000fe20000000800 */
[----:B------:R-:W-:Y:S05]  /*0010*/  EXIT ;  /* 0x000000000000794d */ /* 0x000fea0003800000 */
.L_x_54:
        /* <DEDUP_REMOVED lines=14> */
.L_x_149:


//--------------------- .text._ZN7cutlass13device_kernelIN5flash11enable_sm90INS1_16FlashAttnBwdSm90INS1_25CollectiveMainloopBwdSm90ILi2ELi2ELi2EN4cute5tupleIJNS5_1CILi1EEES8_S8_EEENS6_IJNS7_ILi128EEESA_NS7_ILi64EEEEEENS_6half_tEfNS_4arch4Sm90ELb0ELb0ELb0ELb1ELb0ELb1ELb0ELb0ELi2ELi1ELi2ELi2ELb0EEENS1_21CollectiveEpilogueBwdISC_SD_SF_Li256ELb1ELb0ELi1EEENS1_19SingleTileSchedulerILb1ELb0ELb0ELi128EEEEEEEEEvNT_6ParamsE --------------------------
	.section	.text._ZN7cutlass13device_kernelIN5flash11enable_sm90INS1_16FlashAttnBwdSm90INS1_25CollectiveMainloopBwdSm90ILi2ELi2ELi2EN4cute5tupleIJNS5_1CILi1EEES8_S8_EEENS6_IJNS7_ILi128EEESA_NS7_ILi64EEEEEENS_6half_tEfNS_4arch4Sm90ELb0ELb0ELb0ELb1ELb0ELb1ELb0ELb0ELi2ELi1ELi2ELi2ELb0EEENS1_21CollectiveEpilogueBwdISC_SD_SF_Li256ELb1ELb0ELi1EEENS1_19SingleTileSchedulerILb1ELb0ELb0ELi128EEEEEEEEEvNT_6ParamsE,"ax",@progbits
	.align	128
.text._ZN7cutlass13device_kernelIN5flash11enable_sm90INS1_16FlashAttnBwdSm90INS1_25CollectiveMainloopBwdSm90ILi2ELi2ELi2EN4cute5tupleIJNS5_1CILi1EEES8_S8_EEENS6_IJNS7_ILi128EEESA_NS7_ILi64EEEEEENS_6half_tEfNS_4arch4Sm90ELb0ELb0ELb0ELb1ELb0ELb1ELb0ELb0ELi2ELi1ELi2ELi2ELb0EEENS1_21CollectiveEpilogueBwdISC_SD_SF_Li256ELb1ELb0ELi1EEENS1_19SingleTileSchedulerILb1ELb0ELb0ELi128EEEEEEEEEvNT_6ParamsE:
        .type           _ZN7cutlass13device_kernelIN5flash11enable_sm90INS1_16FlashAttnBwdSm90INS1_25CollectiveMainloopBwdSm90ILi2ELi2ELi2EN4cute5tupleIJNS5_1CILi1EEES8_S8_EEENS6_IJNS7_ILi128EEESA_NS7_ILi64EEEEEENS_6half_tEfNS_4arch4Sm90ELb0ELb0ELb0ELb1ELb0ELb1ELb0ELb0ELi2ELi1ELi2ELi2ELb0EEENS1_21CollectiveEpilogueBwdISC_SD_SF_Li256ELb1ELb0ELi1EEENS1_19SingleTileSchedulerILb1ELb0ELb0ELi128EEEEEEEEEvNT_6ParamsE,@function
        .size           _ZN7cutlass13device_kernelIN5flash11enable_sm90INS1_16FlashAttnBwdSm90INS1_25CollectiveMainloopBwdSm90ILi2ELi2ELi2EN4cute5tupleIJNS5_1CILi1EEES8_S8_EEENS6_IJNS7_ILi128EEESA_NS7_ILi64EEEEEENS_6half_tEfNS_4arch4Sm90ELb0ELb0ELb0ELb1ELb0ELb1ELb0ELb0ELi2ELi1ELi2ELi2ELb0EEENS1_21CollectiveEpilogueBwdISC_SD_SF_Li256ELb1ELb0ELi1EEENS1_19SingleTileSchedulerILb1ELb0ELb0ELi128EEEEEEEEEvNT_6ParamsE,(.L_x_150 - _ZN7cutlass13device_kernelIN5flash11enable_sm90INS1_16FlashAttnBwdSm90INS1_25CollectiveMainloopBwdSm90ILi2ELi2ELi2EN4cute5tupleIJNS5_1CILi1EEES8_S8_EEENS6_IJNS7_ILi128EEESA_NS7_ILi64EEEEEENS_6half_tEfNS_4arch4Sm90ELb0ELb0ELb0ELb1ELb0ELb1ELb0ELb0ELi2ELi1ELi2ELi2ELb0EEENS1_21CollectiveEpilogueBwdISC_SD_SF_Li256ELb1ELb0ELi1EEENS1_19SingleTileSchedulerILb1ELb0ELb0ELi128EEEEEEEEEvNT_6ParamsE)
        .other          _ZN7cutlass13device_kernelIN5flash11enable_sm90INS1_16FlashAttnBwdSm90INS1_25CollectiveMainloopBwdSm90ILi2ELi2ELi2EN4cute5tupleIJNS5_1CILi1EEES8_S8_EEENS6_IJNS7_ILi128EEESA_NS7_ILi64EEEEEENS_6half_tEfNS_4arch4Sm90ELb0ELb0ELb0ELb1ELb0ELb1ELb0ELb0ELi2ELi1ELi2ELi2ELb0EEENS1_21CollectiveEpilogueBwdISC_SD_SF_Li256ELb1ELb0ELi1EEENS1_19SingleTileSchedulerILb1ELb0ELb0ELi128EEEEEEEEEvNT_6ParamsE,@"STO_CUDA_ENTRY STV_DEFAULT"
_ZN7cutlass13device_kernelIN5flash11enable_sm90INS1_16FlashAttnBwdSm90INS1_25CollectiveMainloopBwdSm90ILi2ELi2ELi2EN4cute5tupleIJNS5_1CILi1EEES8_S8_EEENS6_IJNS7_ILi128EEESA_NS7_ILi64EEEEEENS_6half_tEfNS_4arch4Sm90ELb0ELb0ELb0ELb1ELb0ELb1ELb0ELb0ELi2ELi1ELi2ELi2ELb0EEENS1_21CollectiveEpilogueBwdISC_SD_SF_Li256ELb1ELb0ELi1EEENS1_19SingleTileSchedulerILb1ELb0ELb0ELi128EEEEEEEEEvNT_6ParamsE:
[----:B------:R-:W-:Y:S01]  /*0000*/  LDC R1, c[0x0][0x37c] ;  /* 0x0000df00ff017b82 */ /* 0x000fe20000000800 */
[----:B------:R-:W-:Y:S05]  /*0010*/  EXIT ;  /* 0x000000000000794d */ /* 0x000fea0003800000 */
.L_x_55:
        /* <DEDUP_REMOVED lines=14> */
.L_x_150:


//--------------------- .text._ZN7cutlass13device_kernelIN5flash11enable_sm90INS1_16FlashAttnBwdSm90INS1_25CollectiveMainloopBwdSm90ILi2ELi2ELi2EN4cute5tupleIJNS5_1CILi1EEES8_S8_EEENS6_IJNS7_ILi128EEESA_NS7_ILi64EEEEEENS_6half_tEfNS_4arch4Sm90ELb0ELb0ELb0ELb1ELb1ELb1ELb0ELb0ELi2ELi1ELi2ELi2ELb0EEENS1_21CollectiveEpilogueBwdISC_SD_SF_Li256ELb1ELb0ELi1EEENS1_19SingleTileSchedulerILb1ELb0ELb0ELi128EEEEEEEEEvNT_6ParamsE --------------------------
	.section	.text._ZN7cutlass13device_kernelIN5flash11enable_sm90INS1_16FlashAttnBwdSm90INS1_25CollectiveMainloopBwdSm90ILi2ELi2ELi2EN4cute5tupleIJNS5_1CILi1EEES8_S8_EEENS6_IJNS7_ILi128EEESA_NS7_ILi64EEEEEENS_6half_tEfNS_4arch4Sm90ELb0ELb0ELb0ELb1ELb1ELb1ELb0ELb0ELi2ELi1ELi2ELi2ELb0EEENS1_21CollectiveEpilogueBwdISC_SD_SF_Li256ELb1ELb0ELi1EEENS1_19SingleTileSchedulerILb1ELb0ELb0ELi128EEEEEEEEEvNT_6ParamsE,"ax",@progbits
	.align	128
.text._ZN7cutlass13device_kernelIN5flash11enable_sm90INS1_16FlashAttnBwdSm90INS1_25CollectiveMainloopBwdSm90ILi2ELi2ELi2EN4cute5tupleIJNS5_1CILi1EEES8_S8_EEENS6_IJNS7_ILi128EEESA_NS7_ILi64EEEEEENS_6half_tEfNS_4arch4Sm90ELb0ELb0ELb0ELb1ELb1ELb1ELb0ELb0ELi2ELi1ELi2ELi2ELb0EEENS1_21CollectiveEpilogueBwdISC_SD_SF_Li256ELb1ELb0ELi1EEENS1_19SingleTileSchedulerILb1ELb0ELb0ELi128EEEEEEEEEvNT_6ParamsE:
        .type           _ZN7cutlass13device_kernelIN5flash11enable_sm90INS1_16FlashAttnBwdSm90INS1_25CollectiveMainloopBwdSm90ILi2ELi2ELi2EN4cute5tupleIJNS5_1CILi1EEES8_S8_EEENS6_IJNS7_ILi128EEESA_NS7_ILi64EEEEEENS_6half_tEfNS_4arch4Sm90ELb0ELb0ELb0ELb1ELb1ELb1ELb0ELb0ELi2ELi1ELi2ELi2ELb0EEENS1_21CollectiveEpilogueBwdISC_SD_SF_Li256ELb1ELb0ELi1EEENS1_19SingleTileSchedulerILb1ELb0ELb0ELi128EEEEEEEEEvNT_6ParamsE,@function
        .size           _ZN7cutlass13device_kernelIN5flash11enable_sm90INS1_16FlashAttnBwdSm90INS1_25CollectiveMainloopBwdSm90ILi2ELi2ELi2EN4cute5tupleIJNS5_1CILi1EEES8_S8_EEENS6_IJNS7_ILi128EEESA_NS7_ILi64EEEEEENS_6half_tEfNS_4arch4Sm90ELb0ELb0ELb0ELb1ELb1ELb1ELb0ELb0ELi2ELi1ELi2ELi2ELb0EEENS1_21CollectiveEpilogueBwdISC_SD_SF_Li256ELb1ELb0ELi1EEENS1_19SingleTileSchedulerILb1ELb0ELb0ELi128EEEEEEEEEvNT_6ParamsE,(.L_x_151 - _ZN7cutlass13device_kernelIN5flash11enable_sm90INS1_16FlashAttnBwdSm90INS1_25CollectiveMainloopBwdSm90ILi2ELi2ELi2EN4cute5tupleIJNS5_1CILi1EEES8_S8_EEENS6_IJNS7_ILi128EEESA_NS7_ILi64EEEEEENS_6half_tEfNS_4arch4Sm90ELb0ELb0ELb0ELb1ELb1ELb1ELb0ELb0ELi2ELi1ELi2ELi2ELb0EEENS1_21CollectiveEpilogueBwdISC_SD_SF_Li256ELb1ELb0ELi1EEENS1_19SingleTileSchedulerILb1ELb0ELb0ELi128EEEEEEEEEvNT_6ParamsE)
        .other          _ZN7cutlass13device_kernelIN5flash11enable_sm90INS1_16FlashAttnBwdSm90INS1_25CollectiveMainloopBwdSm90ILi2ELi2ELi2EN4cute5tupleIJNS5_1CILi1EEES8_S8_EEENS6_IJNS7_ILi128EEESA_NS7_ILi64EEEEEENS_6half_tEfNS_4arch4Sm90ELb0ELb0ELb0ELb1ELb1ELb1ELb0ELb0ELi2ELi1ELi2ELi2ELb0EEENS1_21CollectiveEpilogueBwdISC_SD_SF_Li256ELb1ELb0ELi1EEENS1_19SingleTileSchedulerILb1ELb0ELb0ELi128EEEEEEEEEvNT_6ParamsE,@"STO_CUDA_ENTRY STV_DEFAULT"
_ZN7cutlass13device_kernelIN5flash11enable_sm90INS1_16FlashAttnBwdSm90INS1_25CollectiveMainloopBwdSm90ILi2ELi2ELi2EN4cute5tupleIJNS5_1CILi1EEES8_S8_EEENS6_IJNS7_ILi128EEESA_NS7_ILi64EEEEEENS_6half_tEfNS_4arch4Sm90ELb0ELb0ELb0ELb1ELb1ELb1ELb0ELb0ELi2ELi1ELi2ELi2ELb0EEENS1_21CollectiveEpilogueBwdISC_SD_SF_Li256ELb1ELb0ELi1EEENS1_19SingleTileSchedulerILb1ELb0ELb0ELi128EEEEEEEEEvNT_6ParamsE:
[----:B------:R-:W-:Y:S01]  /*0000*/  LDC R1, c[0x0][0x37c] ;  /* 0x0000df00ff017b82 */ /* 0x000fe20000000800 */
[----:B------:R-:W-:Y:S05]  /*0010*/  EXIT ;  /* 0x000000000000794d */ /* 0x000fea0003800000 */
.L_x_56:
        /* <DEDUP_REMOVED lines=14> */
.L_x_151:


//--------------------- .text._ZN7cutlass13device_kernelIN5flash11enable_sm90INS1_16FlashAttnBwdSm90INS1_25CollectiveMainloopBwdSm90ILi2ELi2ELi2EN4cute5tupleIJNS5_1CILi1EEES8_S8_EEENS6_IJNS7_ILi128EEESA_NS7_ILi64EEEEEENS_6half_tEfNS_4arch4Sm90ELb0ELb0ELb0ELb1ELb0ELb1ELb0ELb0ELi2ELi1ELi2ELi2ELb0EEENS1_24CollectiveEpilogueBwdGQAISC_fSF_Li256ELb1ELb0EEENS1_19SingleTileSchedulerILb1ELb0ELb0ELi128EEEEEEEEEvNT_6ParamsE --------------------------
	.section	.text._ZN7cutlass13device_kernelIN5flash11enable_sm90INS1_16FlashAttnBwdSm90INS1_25CollectiveMainloopBwdSm90ILi2ELi2ELi2EN4cute5tupleIJNS5_1CILi1EEES8_S8_EEENS6_IJNS7_ILi128EEESA_NS7_ILi64EEEEEENS_6half_tEfNS_4arch4Sm90ELb0ELb0ELb0ELb1ELb0ELb1ELb0ELb0ELi2ELi1ELi2ELi2ELb0EEENS1_24CollectiveEpilogueBwdGQAISC_fSF_Li256ELb1ELb0EEENS1_19SingleTileSchedulerILb1ELb0ELb0ELi128EEEEEEEEEvNT_6ParamsE,"ax",@progbits
	.align	128
.text._ZN7cutlass13device_kernelIN5flash11enable_sm90INS1_16FlashAttnBwdSm90INS1_25CollectiveMainloopBwdSm90ILi2ELi2ELi2EN4cute5tupleIJNS5_1CILi1EEES8_S8_EEENS6_IJNS7_ILi128EEESA_NS7_ILi64EEEEEENS_6half_tEfNS_4arch4Sm90ELb0ELb0ELb0ELb1ELb0ELb1ELb0ELb0ELi2ELi1ELi2ELi2ELb0EEENS1_24CollectiveEpilogueBwdGQAISC_fSF_Li256ELb1ELb0EEENS1_19SingleTileSchedulerILb1ELb0ELb0ELi128EEEEEEEEEvNT_6ParamsE:
        .type           _ZN7cutlass13device_kernelIN5flash11enable_sm90INS1_16FlashAttnBwdSm90INS1_25CollectiveMainloopBwdSm90ILi2ELi2ELi2EN4cute5tupleIJNS5_1CILi1EEES8_S8_EEENS6_IJNS7_ILi128EEESA_NS7_ILi64EEEEEENS_6half_tEfNS_4arch4Sm90ELb0ELb0ELb0ELb1ELb0ELb1ELb0ELb0ELi2ELi1ELi2ELi2ELb0EEENS1_24CollectiveEpilogueBwdGQAISC_fSF_Li256ELb1ELb0EEENS1_19SingleTileSchedulerILb1ELb0ELb0ELi128EEEEEEEEEvNT_6ParamsE,@function
        .size           _ZN7cutlass13device_kernelIN5flash11enable_sm90INS1_16FlashAttnBwdSm90INS1_25CollectiveMainloopBwdSm90ILi2ELi2ELi2EN4cute5tupleIJNS5_1CILi1EEES8_S8_EEENS6_IJNS7_ILi128EEESA_NS7_ILi64EEEEEENS_6half_tEfNS_4arch4Sm90ELb0ELb0ELb0ELb1ELb0ELb1ELb0ELb0ELi2ELi1ELi2ELi2ELb0EEENS1_24CollectiveEpilogueBwdGQAISC_fSF_Li256ELb1ELb0EEENS1_19SingleTileSchedulerILb1ELb0ELb0ELi128EEEEEEEEEvNT_6ParamsE,(.L_x_152 - _ZN7cutlass13device_kernelIN5flash11enable_sm90INS1_16FlashAttnBwdSm90INS1_25CollectiveMainloopBwdSm90ILi2ELi2ELi2EN4cute5tupleIJNS5_1CILi1EEES8_S8_EEENS6_IJNS7_ILi128EEESA_NS7_ILi64EEEEEENS_6half_tEfNS_4arch4Sm90ELb0ELb0ELb0ELb1ELb0ELb1ELb0ELb0ELi2ELi1ELi2ELi2ELb0EEENS1_24CollectiveEpilogueBwdGQAISC_fSF_Li256ELb1ELb0EEENS1_19SingleTileSchedulerILb1ELb0ELb0ELi128EEEEEEEEEvNT_6ParamsE)
        .other          _ZN7cutlass13device_kernelIN5flash11enable_sm90INS1_16FlashAttnBwdSm90INS1_25CollectiveMainloopBwdSm90ILi2ELi2ELi2EN4cute5tupleIJNS5_1CILi1EEES8_S8_EEENS6_IJNS7_ILi128EEESA_NS7_ILi64EEEEEENS_6half_tEfNS_4arch4Sm90ELb0ELb0ELb0ELb1ELb0ELb1ELb0ELb0ELi2ELi1ELi2ELi2ELb0EEENS1_24CollectiveEpilogueBwdGQAISC_fSF_Li256ELb1ELb0EEENS1_19SingleTileSchedulerILb1ELb0ELb0ELi128EEEEEEEEEvNT_6ParamsE,@"STO_CUDA_ENTRY STV_DEFAULT"
_ZN7cutlass13device_kernelIN5flash11enable_sm90INS1_16FlashAttnBwdSm90INS1_25CollectiveMainloopBwdSm90ILi2ELi2ELi2EN4cute5tupleIJNS5_1CILi1EEES8_S8_EEENS6_IJNS7_ILi128EEESA_NS7_ILi64EEEEEENS_6half_tEfNS_4arch4Sm90ELb0ELb0ELb0ELb1ELb0ELb1ELb0ELb0ELi2ELi1ELi2ELi2ELb0EEENS1_24CollectiveEpilogueBwdGQAISC_fSF_Li256ELb1ELb0EEENS1_19SingleTileSchedulerILb1ELb0ELb0ELi128EEEEEEEEEvNT_6ParamsE:
[----:B------:R-:W-:Y:S01]  /*0000*/  LDC R1, c[0x0][0x37c] ;  /* 0x0000df00ff017b82 */ /* 0x000fe20000000800 */
[----:B------:R-:W-:Y:S05]  /*0010*/  EXIT ;  /* 0x000000000000794d */ /* 0x000fea0003800000 */
.L_x_57:
        /* <DEDUP_REMOVED lines=14> */
.L_x_152:


//--------------------- .text._ZN7cutlass13device_kernelIN5flash11enable_sm90INS1_16FlashAttnBwdSm90INS1_25CollectiveMainloopBwdSm90ILi2ELi2ELi2EN4cute5tupleIJNS5_1CILi1EEES8_S8_EEENS6_IJNS7_ILi128EEESA_NS7_ILi64EEEEEENS_6half_tEfNS_4arch4Sm90ELb0ELb0ELb0ELb1ELb1ELb1ELb0ELb0ELi2ELi1ELi2ELi2ELb0EEENS1_24CollectiveEpilogueBwdGQAISC_fSF_Li256ELb1ELb1EEENS1_19SingleTileSchedulerILb1ELb0ELb0ELi128EEEEEEEEEvNT_6ParamsE --------------------------
	.section	.text._ZN7cutlass13device_kernelIN5flash11enable_sm90INS1_16FlashAttnBwdSm90INS1_25CollectiveMainloopBwdSm90ILi2ELi2ELi2EN4cute5tupleIJNS5_1CILi1EEES8_S8_EEENS6_IJNS7_ILi128EEESA_NS7_ILi64EEEEEENS_6half_tEfNS_4arch4Sm90ELb0ELb0ELb0ELb1ELb1ELb1ELb0ELb0ELi2ELi1ELi2ELi2ELb0EEENS1_24CollectiveEpilogueBwdGQAISC_fSF_Li256ELb1ELb1EEENS1_19SingleTileSchedulerILb1ELb0ELb0ELi128EEEEEEEEEvNT_6ParamsE,"ax",@progbits
	.align	128
.text._ZN7cutlass13device_kernelIN5flash11enable_sm90INS1_16FlashAttnBwdSm90INS1_25CollectiveMainloopBwdSm90ILi2ELi2ELi2EN4cute5tupleIJNS5_1CILi1EEES8_S8_EEENS6_IJNS7_ILi128EEESA_NS7_ILi64EEEEEENS_6half_tEfNS_4arch4Sm90ELb0ELb0ELb0ELb1ELb1ELb1ELb0ELb0ELi2ELi1ELi2ELi2ELb0EEENS1_24CollectiveEpilogueBwdGQAISC_fSF_Li256ELb1ELb1EEENS1_19SingleTileSchedulerILb1ELb0ELb0ELi128EEEEEEEEEvNT_6ParamsE:
        .type           _ZN7cutlass13device_kernelIN5flash11enable_sm90INS1_16FlashAttnBwdSm90INS1_25CollectiveMainloopBwdSm90ILi2ELi2ELi2EN4cute5tupleIJNS5_1CILi1EEES8_S8_EEENS6_IJNS7_ILi128EEESA_NS7_ILi64EEEEEENS_6half_tEfNS_4arch4Sm90ELb0ELb0ELb0ELb1ELb1ELb1ELb0ELb0ELi2ELi1ELi2ELi2ELb0EEENS1_24CollectiveEpilogueBwdGQAISC_fSF_Li256ELb1ELb1EEENS1_19SingleTileSchedulerILb1ELb0ELb0ELi128EEEEEEEEEvNT_6ParamsE,@function
        .size           _ZN7cutlass13device_kernelIN5flash11enable_sm90INS1_16FlashAttnBwdSm90INS1_25CollectiveMainloopBwdSm90ILi2ELi2ELi2EN4cute5tupleIJNS5_1CILi1EEES8_S8_EEENS6_IJNS7_ILi128EEESA_NS7_ILi64EEEEEENS_6half_tEfNS_4arch4Sm90ELb0ELb0ELb0ELb1ELb1ELb1ELb0ELb0ELi2ELi1ELi2ELi2ELb0EEENS1_24CollectiveEpilogueBwdGQAISC_fSF_Li256ELb1ELb1EEENS1_19SingleTileSchedulerILb1ELb0ELb0ELi128EEEEEEEEEvNT_6ParamsE,(.L_x_153 - _ZN7cutlass13device_kernelIN5flash11enable_sm90INS1_16FlashAttnBwdSm90INS1_25CollectiveMainloopBwdSm90ILi2ELi2ELi2EN4cute5tupleIJNS5_1CILi1EEES8_S8_EEENS6_IJNS7_ILi128EEESA_NS7_ILi64EEEEEENS_6half_tEfNS_4arch4Sm90ELb0ELb0ELb0ELb1ELb1ELb1ELb0ELb0ELi2ELi1ELi2ELi2ELb0EEENS1_24CollectiveEpilogueBwdGQAISC_fSF_Li256ELb1ELb1EEENS1_19SingleTileSchedulerILb1ELb0ELb0ELi128EEEEEEEEEvNT_6ParamsE)
        .other          _ZN7cutlass13device_kernelIN5flash11enable_sm90INS1_16FlashAttnBwdSm90INS1_25CollectiveMainloopBwdSm90ILi2ELi2ELi2EN4cute5tupleIJNS5_1CILi1EEES8_S8_EEENS6_IJNS7_ILi128EEESA_NS7_ILi64EEEEEENS_6half_tEfNS_4arch4Sm90ELb0ELb0ELb0ELb1ELb1ELb1ELb0ELb0ELi2ELi1ELi2ELi2ELb0EEENS1_24CollectiveEpilogueBwdGQAISC_fSF_Li256ELb1ELb1EEENS1_19SingleTileSchedulerILb1ELb0ELb0ELi128EEEEEEEEEvNT_6ParamsE,@"STO_CUDA_ENTRY STV_DEFAULT"
_ZN7cutlass13device_kernelIN5flash11enable_sm90INS1_16FlashAttnBwdSm90INS1_25CollectiveMainloopBwdSm90ILi2ELi2ELi2EN4cute5tupleIJNS5_1CILi1EEES8_S8_EEENS6_IJNS7_ILi128EEESA_NS7_ILi64EEEEEENS_6half_tEfNS_4arch4Sm90ELb0ELb0ELb0ELb1ELb1ELb1ELb0ELb0ELi2ELi1ELi2ELi2ELb0EEENS1_24CollectiveEpilogueBwdGQAISC_fSF_Li256ELb1ELb1EEENS1_19SingleTileSchedulerILb1ELb0ELb0ELi128EEEEEEEEEvNT_6ParamsE:
[----:B------:R-:W-:Y:S01]  /*0000*/  LDC R1, c[0x0][0x37c] ;  /* 0x0000df00ff017b82 */ /* 0x000fe20000000800 */
[----:B------:R-:W-:Y:S05]  /*0010*/  EXIT ;  /* 0x000000000000794d */ /* 0x000fea0003800000 */
.L_x_58:
        /* <DEDUP_REMOVED lines=14> */
.L_x_153:


//--------------------- .text._ZN7cutlass13device_kernelIN5flash11enable_sm90INS1_16FlashAttnBwdSm90INS1_25CollectiveMainloopBwdSm90ILi2ELi2ELi2EN4cute5tupleIJNS5_1CILi1EEES8_S8_EEENS6_IJNS7_ILi128EEESA_NS7_ILi64EEEEEENS_6half_tEfNS_4arch4Sm90ELb0ELb1ELb0ELb0ELb0ELb1ELb0ELb0ELi2ELi1ELi2ELi2ELb0EEENS1_21CollectiveEpilogueBwdISC_SD_SF_Li256ELb0ELb0ELi1EEENS1_19SingleTileSchedulerILb0ELb0ELb0ELi128EEEEEEEEEvNT_6ParamsE --------------------------
	.section	.text._ZN7cutlass13device_kernelIN5flash11enable_sm90INS1_16FlashAttnBwdSm90INS1_25CollectiveMainloopBwdSm90ILi2ELi2ELi2EN4cute5tupleIJNS5_1CILi1EEES8_S8_EEENS6_IJNS7_ILi128EEESA_NS7_ILi64EEEEEENS_6half_tEfNS_4arch4Sm90ELb0ELb1ELb0ELb0ELb0ELb1ELb0ELb0ELi2ELi1ELi2ELi2ELb0EEENS1_21CollectiveEpilogueBwdISC_SD_SF_Li256ELb0ELb0ELi1EEENS1_19SingleTileSchedulerILb0ELb0ELb0ELi128EEEEEEEEEvNT_6ParamsE,"ax",@progbits
	.align	128
.text._ZN7cutlass13device_kernelIN5flash11enable_sm90INS1_16FlashAttnBwdSm90INS1_25CollectiveMainloopBwdSm90ILi2ELi2ELi2EN4cute5tupleIJNS5_1CILi1EEES8_S8_EEENS6_IJNS7_ILi128EEESA_NS7_ILi64EEEEEENS_6half_tEfNS_4arch4Sm90ELb0ELb1ELb0ELb0ELb0ELb1ELb0ELb0ELi2ELi1ELi2ELi2ELb0EEENS1_21CollectiveEpilogueBwdISC_SD_SF_Li256ELb0ELb0ELi1EEENS1_19SingleTileSchedulerILb0ELb0ELb0ELi128EEEEEEEEEvNT_6ParamsE:
        .type           _ZN7cutlass13device_kernelIN5flash11enable_sm90INS1_16FlashAttnBwdSm90INS1_25CollectiveMainloopBwdSm90ILi2ELi2ELi2EN4cute5tupleIJNS5_1CILi1EEES8_S8_EEENS6_IJNS7_ILi128EEESA_NS7_ILi64EEEEEENS_6half_tEfNS_4arch4Sm90ELb0ELb1ELb0ELb0ELb0ELb1ELb0ELb0ELi2ELi1ELi2ELi2ELb0EEENS1_21CollectiveEpilogueBwdISC_SD_SF_Li256ELb0ELb0ELi1EEENS1_19SingleTileSchedulerILb0ELb0ELb0ELi128EEEEEEEEEvNT_6ParamsE,@function
        .size           _ZN7cutlass13device_kernelIN5flash11enable_sm90INS1_16FlashAttnBwdSm90INS1_25CollectiveMainloopBwdSm90ILi2ELi2ELi2EN4cute5tupleIJNS5_1CILi1EEES8_S8_EEENS6_IJNS7_ILi128EEESA_NS7_ILi64EEEEEENS_6half_tEfNS_4arch4Sm90ELb0ELb1ELb0ELb0ELb0ELb1ELb0ELb0ELi2ELi1ELi2ELi2ELb0EEENS1_21CollectiveEpilogueBwdISC_SD_SF_Li256ELb0ELb0ELi1EEENS1_19SingleTileSchedulerILb0ELb0ELb0ELi128EEEEEEEEEvNT_6ParamsE,(.L_x_154 - _ZN7cutlass13device_kernelIN5flash11enable_sm90INS1_16FlashAttnBwdSm90INS1_25CollectiveMainloopBwdSm90ILi2ELi2ELi2EN4cute5tupleIJNS5_1CILi1EEES8_S8_EEENS6_IJNS7_ILi128EEESA_NS7_ILi64EEEEEENS_6half_tEfNS_4arch4Sm90ELb0ELb1ELb0ELb0ELb0ELb1ELb0ELb0ELi2ELi1ELi2ELi2ELb0EEENS1_21CollectiveEpilogueBwdISC_SD_SF_Li256ELb0ELb0ELi1EEENS1_19SingleTileSchedulerILb0ELb0ELb0ELi128EEEEEEEEEvNT_6ParamsE)
        .other          _ZN7cutlass13device_kernelIN5flash11enable_sm90INS1_16FlashAttnBwdSm90INS1_25CollectiveMainloopBwdSm90ILi2ELi2ELi2EN4cute5tupleIJNS5_1CILi1EEES8_S8_EEENS6_IJNS7_ILi128EEESA_NS7_ILi64EEEEEENS_6half_tEfNS_4arch4Sm90ELb0ELb1ELb0ELb0ELb0ELb1ELb0ELb0ELi2ELi1ELi2ELi2ELb0EEENS1_21CollectiveEpilogueBwdISC_SD_SF_Li256ELb0ELb0ELi1EEENS1_19SingleTileSchedulerILb0ELb0ELb0ELi128EEEEEEEEEvNT_6ParamsE,@"STO_CUDA_ENTRY STV_DEFAULT"
_ZN7cutlass13device_kernelIN5flash11enable_sm90INS1_16FlashAttnBwdSm90INS1_25CollectiveMainloopBwdSm90ILi2ELi2ELi2EN4cute5tupleIJNS5_1CILi1EEES8_S8_EEENS6_IJNS7_ILi128EEESA_NS7_ILi64EEEEEENS_6half_tEfNS_4arch4Sm90ELb0ELb1ELb0ELb0ELb0ELb1ELb0ELb0ELi2ELi1ELi2ELi2ELb0EEENS1_21CollectiveEpilogueBwdISC_SD_SF_Li256ELb0ELb0ELi1EEENS1_19SingleTileSchedulerILb0ELb0ELb0ELi128EEEEEEEEEvNT_6ParamsE:
[----:B------:R-:W-:Y:S01]  /*0000*/  LDC R1, c[0x0][0x37c] ;  /* 0x0000df00ff017b82 */ /* 0x000fe20000000800 */
[----:B------:R-:W-:Y:S05]  /*0010*/  EXIT ;  /* 0x000000000000794d */ /* 0x000fea0003800000 */
.L_x_59:
        /* <DEDUP_REMOVED lines=14> */
.L_x_154:


//--------------------- .text._ZN7cutlass13device_kernelIN5flash11enable_sm90INS1_16FlashAttnBwdSm90INS1_25CollectiveMainloopBwdSm90ILi2ELi2ELi2EN4cute5tupleIJNS5_1CILi1EEES8_S8_EEENS6_IJNS7_ILi128EEESA_NS7_ILi64EEEEEENS_6half_tEfNS_4arch4Sm90ELb0ELb1ELb0ELb0ELb1ELb1ELb0ELb0ELi2ELi1ELi2ELi2ELb0EEENS1_21CollectiveEpilogueBwdISC_SD_SF_Li256ELb0ELb0ELi1EEENS1_19SingleTileSchedulerILb0ELb0ELb0ELi128EEEEEEEEEvNT_6ParamsE --------------------------
	.section	.text._ZN7cutlass13device_kernelIN5flash11enable_sm90INS1_16FlashAttnBwdSm90INS1_25CollectiveMainloopBwdSm90ILi2ELi2ELi2EN4cute5tupleIJNS5_1CILi1EEES8_S8_EEENS6_IJNS7_ILi128EEESA_NS7_ILi64EEEEEENS_6half_tEfNS_4arch4Sm90ELb0ELb1ELb0ELb0ELb1ELb1ELb0ELb0ELi2ELi1ELi2ELi2ELb0EEENS1_21CollectiveEpilogueBwdISC_SD_SF_Li256ELb0ELb0ELi1EEENS1_19SingleTileSchedulerILb0ELb0ELb0ELi128EEEEEEEEEvNT_6ParamsE,"ax",@progbits
	.align	128
.text._ZN7cutlass13device_kernelIN5flash11enable_sm90INS1_16FlashAttnBwdSm90INS1_25CollectiveMainloopBwdSm90ILi2ELi2ELi2EN4cute5tupleIJNS5_1CILi1EEES8_S8_EEENS6_IJNS7_ILi128EEESA_NS7_ILi64EEEEEENS_6half_tEfNS_4arch4Sm90ELb0ELb1ELb0ELb0ELb1ELb1ELb0ELb0ELi2ELi1ELi2ELi2ELb0EEENS1_21CollectiveEpilogueBwdISC_SD_SF_Li256ELb0ELb0ELi1EEENS1_19SingleTileSchedulerILb0ELb0ELb0ELi128EEEEEEEEEvNT_6ParamsE:
        .type           _ZN7cutlass13device_kernelIN5flash11enable_sm90INS1_16FlashAttnBwdSm90INS1_25CollectiveMainloopBwdSm90ILi2ELi2ELi2EN4cute5tupleIJNS5_1CILi1EEES8_S8_EEENS6_IJNS7_ILi128EEESA_NS7_ILi64EEEEEENS_6half_tEfNS_4arch4Sm90ELb0ELb1ELb0ELb0ELb1ELb1ELb0ELb0ELi2ELi1ELi2ELi2ELb0EEENS1_21CollectiveEpilogueBwdISC_SD_SF_Li256ELb0ELb0ELi1EEENS1_19SingleTileSchedulerILb0ELb0ELb0ELi128EEEEEEEEEvNT_6ParamsE,@function
        .size           _ZN7cutlass13device_kernelIN5flash11enable_sm90INS1_16FlashAttnBwdSm90INS1_25CollectiveMainloopBwdSm90ILi2ELi2ELi2EN4cute5tupleIJNS5_1CILi1EEES8_S8_EEENS6_IJNS7_ILi128EEESA_NS7_ILi64EEEEEENS_6half_tEfNS_4arch4Sm90ELb0ELb1ELb0ELb0ELb1ELb1ELb0ELb0ELi2ELi1ELi2ELi2ELb0EEENS1_21CollectiveEpilogueBwdISC_SD_SF_Li256ELb0ELb0ELi1EEENS1_19SingleTileSchedulerILb0ELb0ELb0ELi128EEEEEEEEEvNT_6ParamsE,(.L_x_155 - _ZN7cutlass13device_kernelIN5flash11enable_sm90INS1_16FlashAttnBwdSm90INS1_25CollectiveMainloopBwdSm90ILi2ELi2ELi2EN4cute5tupleIJNS5_1CILi1EEES8_S8_EEENS6_IJNS7_ILi128EEESA_NS7_ILi64EEEEEENS_6half_tEfNS_4arch4Sm90ELb0ELb1ELb0ELb0ELb1ELb1ELb0ELb0ELi2ELi1ELi2ELi2ELb0EEENS1_21CollectiveEpilogueBwdISC_SD_SF_Li256ELb0ELb0ELi1EEENS1_19SingleTileSchedulerILb0ELb0ELb0ELi128EEEEEEEEEvNT_6ParamsE)
        .other          _ZN7cutlass13device_kernelIN5flash11enable_sm90INS1_16FlashAttnBwdSm90INS1_25CollectiveMainloopBwdSm90ILi2ELi2ELi2EN4cute5tupleIJNS5_1CILi1EEES8_S8_EEENS6_IJNS7_ILi128EEESA_NS7_ILi64EEEEEENS_6half_tEfNS_4arch4Sm90ELb0ELb1ELb0ELb0ELb1ELb1ELb0ELb0ELi2ELi1ELi2ELi2ELb0EEENS1_21CollectiveEpilogueBwdISC_SD_SF_Li256ELb0ELb0ELi1EEENS1_19SingleTileSchedulerILb0ELb0ELb0ELi128EEEEEEEEEvNT_6ParamsE,@"STO_CUDA_ENTRY STV_DEFAULT"
_ZN7cutlass13device_kernelIN5flash11enable_sm90INS1_16FlashAttnBwdSm90INS1_25CollectiveMainloopBwdSm90ILi2ELi2ELi2EN4cute5tupleIJNS5_1CILi1EEES8_S8_EEENS6_IJNS7_ILi128EEESA_NS7_ILi64EEEEEENS_6half_tEfNS_4arch4Sm90ELb0ELb1ELb0ELb0ELb1ELb1ELb0ELb0ELi2ELi1ELi2ELi2ELb0EEENS1_21CollectiveEpilogueBwdISC_SD_SF_Li256ELb0ELb0ELi1EEENS1_19SingleTileSchedulerILb0ELb0ELb0ELi128EEEEEEEEEvNT_6ParamsE:
[----:B------:R-:W-:Y:S01]  /*0000*/  LDC R1, c[0x0][0x37c] ;  /* 0x0000df00ff017b82 */ /* 0x000fe20000000800 */
[----:B------:R-:W-:Y:S05]  /*0010*/  EXIT ;  /* 0x000000000000794d */ /* 0x000fea0003800000 */
.L_x_60:
        /* <DEDUP_REMOVED lines=14> */
.L_x_155:


//--------------------- .text._ZN7cutlass13device_kernelIN5flash11enable_sm90INS1_16FlashAttnBwdSm90INS1_25CollectiveMainloopBwdSm90ILi2ELi2ELi2EN4cute5tupleIJNS5_1CILi1EEES8_S8_EEENS6_IJNS7_ILi128EEESA_NS7_ILi64EEEEEENS_6half_tEfNS_4arch4Sm90ELb0ELb1ELb0ELb0ELb0ELb1ELb0ELb0ELi2ELi1ELi2ELi2ELb0EEENS1_24CollectiveEpilogueBwdGQAISC_fSF_Li256ELb0ELb0EEENS1_19SingleTileSchedulerILb0ELb0ELb0ELi128EEEEEEEEEvNT_6ParamsE --------------------------
	.section	.text._ZN7cutlass13device_kernelIN5flash11enable_sm90INS1_16FlashAttnBwdSm90INS1_25CollectiveMainloopBwdSm90ILi2ELi2ELi2EN4cute5tupleIJNS5_1CILi1EEES8_S8_EEENS6_IJNS7_ILi128EEESA_NS7_ILi64EEEEEENS_6half_tEfNS_4arch4Sm90ELb0ELb1ELb0ELb0ELb0ELb1ELb0ELb0ELi2ELi1ELi2ELi2ELb0EEENS1_24CollectiveEpilogueBwdGQAISC_fSF_Li256ELb0ELb0EEENS1_19SingleTileSchedulerILb0ELb0ELb0ELi128EEEEEEEEEvNT_6ParamsE,"ax",@progbits
	.align	128
.text._ZN7cutlass13device_kernelIN5flash11enable_sm90INS1_16FlashAttnBwdSm90INS1_25CollectiveMainloopBwdSm90ILi2ELi2ELi2EN4cute5tupleIJNS5_1CILi1EEES8_S8_EEENS6_IJNS7_ILi128EEESA_NS7_ILi64EEEEEENS_6half_tEfNS_4arch4Sm90ELb0ELb1ELb0ELb0ELb0ELb1ELb0ELb0ELi2ELi1ELi2ELi2ELb0EEENS1_24CollectiveEpilogueBwdGQAISC_fSF_Li256ELb0ELb0EEENS1_19SingleTileSchedulerILb0ELb0ELb0ELi128EEEEEEEEEvNT_6ParamsE:
        .type           _ZN7cutlass13device_kernelIN5flash11enable_sm90INS1_16FlashAttnBwdSm90INS1_25CollectiveMainloopBwdSm90ILi2ELi2ELi2EN4cute5tupleIJNS5_1CILi1EEES8_S8_EEENS6_IJNS7_ILi128EEESA_NS7_ILi64EEEEEENS_6half_tEfNS_4arch4Sm90ELb0ELb1ELb0ELb0ELb0ELb1ELb0ELb0ELi2ELi1ELi2ELi2ELb0EEENS1_24CollectiveEpilogueBwdGQAISC_fSF_Li256ELb0ELb0EEENS1_19SingleTileSchedulerILb0ELb0ELb0ELi128EEEEEEEEEvNT_6ParamsE,@function
        .size           _ZN7cutlass13device_kernelIN5flash11enable_sm90INS1_16FlashAttnBwdSm90INS1_25CollectiveMainloopBwdSm90ILi2ELi2ELi2EN4cute5tupleIJNS5_1CILi1EEES8_S8_EEENS6_IJNS7_ILi128EEESA_NS7_ILi64EEEEEENS_6half_tEfNS_4arch4Sm90ELb0ELb1ELb0ELb0ELb0ELb1ELb0ELb0ELi2ELi1ELi2ELi2ELb0EEENS1_24CollectiveEpilogueBwdGQAISC_fSF_Li256ELb0ELb0EEENS1_19SingleTileSchedulerILb0ELb0ELb0ELi128EEEEEEEEEvNT_6ParamsE,(.L_x_156 - _ZN7cutlass13device_kernelIN5flash11enable_sm90INS1_16FlashAttnBwdSm90INS1_25CollectiveMainloopBwdSm90ILi2ELi2ELi2EN4cute5tupleIJNS5_1CILi1EEES8_S8_EEENS6_IJNS7_ILi128EEESA_NS7_ILi64EEEEEENS_6half_tEfNS_4arch4Sm90ELb0ELb1ELb0ELb0ELb0ELb1ELb0ELb0ELi2ELi1ELi2ELi2ELb0EEENS1_24CollectiveEpilogueBwdGQAISC_fSF_Li256ELb0ELb0EEENS1_19SingleTileSchedulerILb0ELb0ELb0ELi128EEEEEEEEEvNT_6ParamsE)
        .other          _ZN7cutlass13device_kernelIN5flash11enable_sm90INS1_16FlashAttnBwdSm90INS1_25CollectiveMainloopBwdSm90ILi2ELi2ELi2EN4cute5tupleIJNS5_1CILi1EEES8_S8_EEENS6_IJNS7_ILi128EEESA_NS7_ILi64EEEEEENS_6half_tEfNS_4arch4Sm90ELb0ELb1ELb0ELb0ELb0ELb1ELb0ELb0ELi2ELi1ELi2ELi2ELb0EEENS1_24CollectiveEpilogueBwdGQAISC_fSF_Li256ELb0ELb0EEENS1_19SingleTileSchedulerILb0ELb0ELb0ELi128EEEEEEEEEvNT_6ParamsE,@"STO_CUDA_ENTRY STV_DEFAULT"
_ZN7cutlass13device_kernelIN5flash11enable_sm90INS1_16FlashAttnBwdSm90INS1_25CollectiveMainloopBwdSm90ILi2ELi2ELi2EN4cute5tupleIJNS5_1CILi1EEES8_S8_EEENS6_IJNS7_ILi128EEESA_NS7_ILi64EEEEEENS_6half_tEfNS_4arch4Sm90ELb0ELb1ELb0ELb0ELb0ELb1ELb0ELb0ELi2ELi1ELi2ELi2ELb0EEENS1_24CollectiveEpilogueBwdGQAISC_fSF_Li256ELb0ELb0EEENS1_19SingleTileSchedulerILb0ELb0ELb0ELi128EEEEEEEEEvNT_6ParamsE:
[----:B------:R-:W-:Y:S01]  /*0000*/  LDC R1, c[0x0][0x37c] ;  /* 0x0000df00ff017b82 */ /* 0x000fe20000000800 */
[----:B------:R-:W-:Y:S05]  /*0010*/  EXIT ;  /* 0x000000000000794d */ /* 0x000fea0003800000 */
.L_x_61:
        /* <DEDUP_REMOVED lines=14> */
.L_x_156:


//--------------------- .text._ZN7cutlass13device_kernelIN5flash11enable_sm90INS1_16FlashAttnBwdSm90INS1_25CollectiveMainloopBwdSm90ILi2ELi2ELi2EN4cute5tupleIJNS5_1CILi1EEES8_S8_EEENS6_IJNS7_ILi128EEESA_NS7_ILi64EEEEEENS_6half_tEfNS_4arch4Sm90ELb0ELb1ELb0ELb0ELb1ELb1ELb0ELb0ELi2ELi1ELi2ELi2ELb0EEENS1_24CollectiveEpilogueBwdGQAISC_fSF_Li256ELb0ELb1EEENS1_19SingleTileSchedulerILb0ELb0ELb0ELi128EEEEEEEEEvNT_6ParamsE --------------------------
	.section	.text._ZN7cutlass13device_kernelIN5flash11enable_sm90INS1_16FlashAttnBwdSm90INS1_25CollectiveMainloopBwdSm90ILi2ELi2ELi2EN4cute5tupleIJNS5_1CILi1EEES8_S8_EEENS6_IJNS7_ILi128EEESA_NS7_ILi64EEEEEENS_6half_tEfNS_4arch4Sm90ELb0ELb1ELb0ELb0ELb1ELb1ELb0ELb0ELi2ELi1ELi2ELi2ELb0EEENS1_24CollectiveEpilogueBwdGQAISC_fSF_Li256ELb0ELb1EEENS1_19SingleTileSchedulerILb0ELb0ELb0ELi128EEEEEEEEEvNT_6ParamsE,"ax",@progbits
	.align	128
.text._ZN7cutlass13device_kernelIN5flash11enable_sm90INS1_16FlashAttnBwdSm90INS1_25CollectiveMainloopBwdSm90ILi2ELi2ELi2EN4cute5tupleIJNS5_1CILi1EEES8_S8_EEENS6_IJNS7_ILi128EEESA_NS7_ILi64EEEEEENS_6half_tEfNS_4arch4Sm90ELb0ELb1ELb0ELb0ELb1ELb1ELb0ELb0ELi2ELi1ELi2ELi2ELb0EEENS1_24CollectiveEpilogueBwdGQAISC_fSF_Li256ELb0ELb1EEENS1_19SingleTileSchedulerILb0ELb0ELb0ELi128EEEEEEEEEvNT_6ParamsE:
        .type           _ZN7cutlass13device_kernelIN5flash11enable_sm90INS1_16FlashAttnBwdSm90INS1_25CollectiveMainloopBwdSm90ILi2ELi2ELi2EN4cute5tupleIJNS5_1CILi1EEES8_S8_EEENS6_IJNS7_ILi128EEESA_NS7_ILi64EEEEEENS_6half_tEfNS_4arch4Sm90ELb0ELb1ELb0ELb0ELb1ELb1ELb0ELb0ELi2ELi1ELi2ELi2ELb0EEENS1_24CollectiveEpilogueBwdGQAISC_fSF_Li256ELb0ELb1EEENS1_19SingleTileSchedulerILb0ELb0ELb0ELi128EEEEEEEEEvNT_6ParamsE,@function
        .size           _ZN7cutlass13device_kernelIN5flash11enable_sm90INS1_16FlashAttnBwdSm90INS1_25CollectiveMainloopBwdSm90ILi2ELi2ELi2EN4cute5tupleIJNS5_1CILi1EEES8_S8_EEENS6_IJNS7_ILi128EEESA_NS7_ILi64EEEEEENS_6half_tEfNS_4arch4Sm90ELb0ELb1ELb0ELb0ELb1ELb1ELb0ELb0ELi2ELi1ELi2ELi2ELb0EEENS1_24CollectiveEpilogueBwdGQAISC_fSF_Li256ELb0ELb1EEENS1_19SingleTileSchedulerILb0ELb0ELb0ELi128EEEEEEEEEvNT_6ParamsE,(.L_x_157 - _ZN7cutlass13device_kernelIN5flash11enable_sm90INS1_16FlashAttnBwdSm90INS1_25CollectiveMainloopBwdSm90ILi2ELi2ELi2EN4cute5tupleIJNS5_1CILi1EEES8_S8_EEENS6_IJNS7_ILi128EEESA_NS7_ILi64EEEEEENS_6half_tEfNS_4arch4Sm90ELb0ELb1ELb0ELb0ELb1ELb1ELb0ELb0ELi2ELi1ELi2ELi2ELb0EEENS1_24CollectiveEpilogueBwdGQAISC_fSF_Li256ELb0ELb1EEENS1_19SingleTileSchedulerILb0ELb0ELb0ELi128EEEEEEEEEvNT_6ParamsE)
        .other          _ZN7cutlass13device_kernelIN5flash11enable_sm90INS1_16FlashAttnBwdSm90INS1_25CollectiveMainloopBwdSm90ILi2ELi2ELi2EN4cute5tupleIJNS5_1CILi1EEES8_S8_EEENS6_IJNS7_ILi128EEESA_NS7_ILi64EEEEEENS_6half_tEfNS_4arch4Sm90ELb0ELb1ELb0ELb0ELb1ELb1ELb0ELb0ELi2ELi1ELi2ELi2ELb0EEENS1_24CollectiveEpilogueBwdGQAISC_fSF_Li256ELb0ELb1EEENS1_19SingleTileSchedulerILb0ELb0ELb0ELi128EEEEEEEEEvNT_6ParamsE,@"STO_CUDA_ENTRY STV_DEFAULT"
_ZN7cutlass13device_kernelIN5flash11enable_sm90INS1_16FlashAttnBwdSm90INS1_25CollectiveMainloopBwdSm90ILi2ELi2ELi2EN4cute5tupleIJNS5_1CILi1EEES8_S8_EEENS6_IJNS7_ILi128EEESA_NS7_ILi64EEEEEENS_6half_tEfNS_4arch4Sm90ELb0ELb1ELb0ELb0ELb1ELb1ELb0ELb0ELi2ELi1ELi2ELi2ELb0EEENS1_24CollectiveEpilogueBwdGQAISC_fSF_Li256ELb0ELb1EEENS1_19SingleTileSchedulerILb0ELb0ELb0ELi128EEEEEEEEEvNT_6ParamsE:
[----:B------:R-:W-:Y:S01]  /*0000*/  LDC R1, c[0x0][0x37c] ;  /* 0x0000df00ff017b82 */ /* 0x000fe20000000800 */
[----:B------:R-:W-:Y:S05]  /*0010*/  EXIT ;  /* 0x000000000000794d */ /* 0x000fea0003800000 */
.L_x_62:
        /* <DEDUP_REMOVED lines=14> */
.L_x_157:


//--------------------- .text._ZN7cutlass13device_kernelIN5flash11enable_sm90INS1_16FlashAttnBwdSm90INS1_25CollectiveMainloopBwdSm90ILi2ELi2ELi2EN4cute5tupleIJNS5_1CILi1EEES8_S8_EEENS6_IJNS7_ILi128EEESA_NS7_ILi64EEEEEENS_6half_tEfNS_4arch4Sm90ELb0ELb1ELb0ELb1ELb0ELb1ELb0ELb0ELi2ELi1ELi2ELi2ELb0EEENS1_21CollectiveEpilogueBwdISC_SD_SF_Li256ELb1ELb0ELi1EEENS1_19SingleTileSchedulerILb1ELb0ELb0ELi128EEEEEEEEEvNT_6ParamsE --------------------------
	.section	.text._ZN7cutlass13device_kernelIN5flash11enable_sm90INS1_16FlashAttnBwdSm90INS1_25CollectiveMainloopBwdSm90ILi2ELi2ELi2EN4cute5tupleIJNS5_1CILi1EEES8_S8_EEENS6_IJNS7_ILi128EEESA_NS7_ILi64EEEEEENS_6half_tEfNS_4arch4Sm90ELb0ELb1ELb0ELb1ELb0ELb1ELb0ELb0ELi2ELi1ELi2ELi2ELb0EEENS1_21CollectiveEpilogueBwdISC_SD_SF_Li256ELb1ELb0ELi1EEENS1_19SingleTileSchedulerILb1ELb0ELb0ELi128EEEEEEEEEvNT_6ParamsE,"ax",@progbits
	.align	128
.text._ZN7cutlass13device_kernelIN5flash11enable_sm90INS1_16FlashAttnBwdSm90INS1_25CollectiveMainloopBwdSm90ILi2ELi2ELi2EN4cute5tupleIJNS5_1CILi1EEES8_S8_EEENS6_IJNS7_ILi128EEESA_NS7_ILi64EEEEEENS_6half_tEfNS_4arch4Sm90ELb0ELb1ELb0ELb1ELb0ELb1ELb0ELb0ELi2ELi1ELi2ELi2ELb0EEENS1_21CollectiveEpilogueBwdISC_SD_SF_Li256ELb1ELb0ELi1EEENS1_19SingleTileSchedulerILb1ELb0ELb0ELi128EEEEEEEEEvNT_6ParamsE:
        .type           _ZN7cutlass13device_kernelIN5flash11enable_sm90INS1_16FlashAttnBwdSm90INS1_25CollectiveMainloopBwdSm90ILi2ELi2ELi2EN4cute5tupleIJNS5_1CILi1EEES8_S8_EEENS6_IJNS7_ILi128EEESA_NS7_ILi64EEEEEENS_6half_tEfNS_4arch4Sm90ELb0ELb1ELb0ELb1ELb0ELb1ELb0ELb0ELi2ELi1ELi2ELi2ELb0EEENS1_21CollectiveEpilogueBwdISC_SD_SF_Li256ELb1ELb0ELi1EEENS1_19SingleTileSchedulerILb1ELb0ELb0ELi128EEEEEEEEEvNT_6ParamsE,@function
        .size           _ZN7cutlass13device_kernelIN5flash11enable_sm90INS1_16FlashAttnBwdSm90INS1_25CollectiveMainloopBwdSm90ILi2ELi2ELi2EN4cute5tupleIJNS5_1CILi1EEES8_S8_EEENS6_IJNS7_ILi128EEESA_NS7_ILi64EEEEEENS_6half_tEfNS_4arch4Sm90ELb0ELb1ELb0ELb1ELb0ELb1ELb0ELb0ELi2ELi1ELi2ELi2ELb0EEENS1_21CollectiveEpilogueBwdISC_SD_SF_Li256ELb1ELb0ELi1EEENS1_19SingleTileSchedulerILb1ELb0ELb0ELi128EEEEEEEEEvNT_6ParamsE,(.L_x_158 - _ZN7cutlass13device_kernelIN5flash11enable_sm90INS1_16FlashAttnBwdSm90INS1_25CollectiveMainloopBwdSm90ILi2ELi2ELi2EN4cute5tupleIJNS5_1CILi1EEES8_S8_EEENS6_IJNS7_ILi128EEESA_NS7_ILi64EEEEEENS_6half_tEfNS_4arch4Sm90ELb0ELb1ELb0ELb1ELb0ELb1ELb0ELb0ELi2ELi1ELi2ELi2ELb0EEENS1_21CollectiveEpilogueBwdISC_SD_SF_Li256ELb1ELb0ELi1EEENS1_19SingleTileSchedulerILb1ELb0ELb0ELi128EEEEEEEEEvNT_6ParamsE)
        .other          _ZN7cutlass13device_kernelIN5flash11enable_sm90INS1_16FlashAttnBwdSm90INS1_25CollectiveMainloopBwdSm90ILi2ELi2ELi2EN4cute5tupleIJNS5_1CILi1EEES8_S8_EEENS6_IJNS7_ILi128EEESA_NS7_ILi64EEEEEENS_6half_tEfNS_4arch4Sm90ELb0ELb1ELb0ELb1ELb0ELb1ELb0ELb0ELi2ELi1ELi2ELi2ELb0EEENS1_21CollectiveEpilogueBwdISC_SD_SF_Li256ELb1ELb0ELi1EEENS1_19SingleTileSchedulerILb1ELb0ELb0ELi128EEEEEEEEEvNT_6ParamsE,@"STO_CUDA_ENTRY STV_DEFAULT"
_ZN7cutlass13device_kernelIN5flash11enable_sm90INS1_16FlashAttnBwdSm90INS1_25CollectiveMainloopBwdSm90ILi2ELi2ELi2EN4cute5tupleIJNS5_1CILi1EEES8_S8_EEENS6_IJNS7_ILi128EEESA_NS7_ILi64EEEEEENS_6half_tEfNS_4arch4Sm90ELb0ELb1ELb0ELb1ELb0ELb1ELb0ELb0ELi2ELi1ELi2ELi2ELb0EEENS1_21CollectiveEpilogueBwdISC_SD_SF_Li256ELb1ELb0ELi1EEENS1_19SingleTileSchedulerILb1ELb0ELb0ELi128EEEEEEEEEvNT_6ParamsE:
[----:B------:R-:W-:Y:S01]  /*0000*/  LDC R1, c[0x0][0x37c] ;  /* 0x0000df00ff017b82 */ /* 0x000fe20000000800 */
[----:B------:R-:W-:Y:S05]  /*0010*/  EXIT ;  /* 0x000000000000794d */ /* 0x000fea0003800000 */
.L_x_63:
        /* <DEDUP_REMOVED lines=14> */
.L_x_158:


//--------------------- .text._ZN7cutlass13device_kernelIN5flash11enable_sm90INS1_16FlashAttnBwdSm90INS1_25CollectiveMainloopBwdSm90ILi2ELi2ELi2EN4cute5tupleIJNS5_1CILi1EEES8_S8_EEENS6_IJNS7_ILi128EEESA_NS7_ILi64EEEEEENS_6half_tEfNS_4arch4Sm90ELb0ELb1ELb0ELb1ELb1ELb1ELb0ELb0ELi2ELi1ELi2ELi2ELb0EEENS1_21CollectiveEpilogueBwdISC_SD_SF_Li256ELb1ELb0ELi1EEENS1_19SingleTileSchedulerILb1ELb0ELb0ELi128EEEEEEEEEvNT_6ParamsE --------------------------
	.section	.text._ZN7cutlass13device_kernelIN5flash11enable_sm90INS1_16FlashAttnBwdSm90INS1_25CollectiveMainloopBwdSm90ILi2ELi2ELi2EN4cute5tupleIJNS5_1CILi1EEES8_S8_EEENS6_IJNS7_ILi128EEESA_NS7_ILi64EEEEEENS_6half_tEfNS_4arch4Sm90ELb0ELb1ELb0ELb1ELb1ELb1ELb0ELb0ELi2ELi1ELi2ELi2ELb0EEENS1_21CollectiveEpilogueBwdISC_SD_SF_Li256ELb1ELb0ELi1EEENS1_19SingleTileSchedulerILb1ELb0ELb0ELi128EEEEEEEEEvNT_6ParamsE,"ax",@progbits
	.align	128
.text._ZN7cutlass13device_kernelIN5flash11enable_sm90INS1_16FlashAttnBwdSm90INS1_25CollectiveMainloopBwdSm90ILi2ELi2ELi2EN4cute5tupleIJNS5_1CILi1EEES8_S8_EEENS6_IJNS7_ILi128EEESA_NS7_ILi64EEEEEENS_6half_tEfNS_4arch4Sm90ELb0ELb1ELb0ELb1ELb1ELb1ELb0ELb0ELi2ELi1ELi2ELi2ELb0EEENS1_21CollectiveEpilogueBwdISC_SD_SF_Li256ELb1ELb0ELi1EEENS1_19SingleTileSchedulerILb1ELb0ELb0ELi128EEEEEEEEEvNT_6ParamsE:
        .type           _ZN7cutlass13device_kernelIN5flash11enable_sm90INS1_16FlashAttnBwdSm90INS1_25CollectiveMainloopBwdSm90ILi2ELi2ELi2EN4cute5tupleIJNS5_1CILi1EEES8_S8_EEENS6_IJNS7_ILi128EEESA_NS7_ILi64EEEEEENS_6half_tEfNS_4arch4Sm90ELb0ELb1ELb0ELb1ELb1ELb1ELb0ELb0ELi2ELi1ELi2ELi2ELb0EEENS1_21CollectiveEpilogueBwdISC_SD_SF_Li256ELb1ELb0ELi1EEENS1_19SingleTileSchedulerILb1ELb0ELb0ELi128EEEEEEEEEvNT_6ParamsE,@function
        .size           _ZN7cutlass13device_kernelIN5flash11enable_sm90INS1_16FlashAttnBwdSm90INS1_25CollectiveMainloopBwdSm90ILi2ELi2ELi2EN4cute5tupleIJNS5_1CILi1EEES8_S8_EEENS6_IJNS7_ILi128EEESA_NS7_ILi64EEEEEENS_6half_tEfNS_4arch4Sm90ELb0ELb1ELb0ELb1ELb1ELb1ELb0ELb0ELi2ELi1ELi2ELi2ELb0EEENS1_21CollectiveEpilogueBwdISC_SD_SF_Li256ELb1ELb0ELi1EEENS1_19SingleTileSchedulerILb1ELb0ELb0ELi128EEEEEEEEEvNT_6ParamsE,(.L_x_159 - _ZN7cutlass13device_kernelIN5flash11enable_sm90INS1_16FlashAttnBwdSm90INS1_25CollectiveMainloopBwdSm90ILi2ELi2ELi2EN4cute5tupleIJNS5_1CILi1EEES8_S8_EEENS6_IJNS7_ILi128EEESA_NS7_ILi64EEEEEENS_6half_tEfNS_4arch4Sm90ELb0ELb1ELb0ELb1ELb1ELb1ELb0ELb0ELi2ELi1ELi2ELi2ELb0EEENS1_21CollectiveEpilogueBwdISC_SD_SF_Li256ELb1ELb0ELi1EEENS1_19SingleTileSchedulerILb1ELb0ELb0ELi128EEEEEEEEEvNT_6ParamsE)
        .other          _ZN7cutlass13device_kernelIN5flash11enable_sm90INS1_16FlashAttnBwdSm90INS1_25CollectiveMainloopBwdSm90ILi2ELi2ELi2EN4cute5tupleIJNS5_1CILi1EEES8_S8_EEENS6_IJNS7_ILi128EEESA_NS7_ILi64EEEEEENS_6half_tEfNS_4arch4Sm90ELb0ELb1ELb0ELb1ELb1ELb1ELb0ELb0ELi2ELi1ELi2ELi2ELb0EEENS1_21CollectiveEpilogueBwdISC_SD_SF_Li256ELb1ELb0ELi1EEENS1_19SingleTileSchedulerILb1ELb0ELb0ELi128EEEEEEEEEvNT_6ParamsE,@"STO_CUDA_ENTRY STV_DEFAULT"
_ZN7cutlass13device_kernelIN5flash11enable_sm90INS1_16FlashAttnBwdSm90INS1_25CollectiveMainloopBwdSm90ILi2ELi2ELi2EN4cute5tupleIJNS5_1CILi1EEES8_S8_EEENS6_IJNS7_ILi128EEESA_NS7_ILi64EEEEEENS_6half_tEfNS_4arch4Sm90ELb0ELb1ELb0ELb1ELb1ELb1ELb0ELb0ELi2ELi1ELi2ELi2ELb0EEENS1_21CollectiveEpilogueBwdISC_SD_SF_Li256ELb1ELb0ELi1EEENS1_19SingleTileSchedulerILb1ELb0ELb0ELi128EEEEEEEEEvNT_6ParamsE:
[----:B------:R-:W-:Y:S01]  /*0000*/  LDC R1, c[0x0][0x37c] ;  /* 0x0000df00ff017b82 */ /* 0x000fe20000000800 */
[----:B------:R-:W-:Y:S05]  /*0010*/  EXIT ;  /* 0x000000000000794d */ /* 0x000fea0003800000 */
.L_x_64:
        /* <DEDUP_REMOVED lines=14> */
.L_x_159:


//--------------------- .text._ZN7cutlass13device_kernelIN5flash11enable_sm90INS1_16FlashAttnBwdSm90INS1_25CollectiveMainloopBwdSm90ILi2ELi2ELi2EN4cute5tupleIJNS5_1CILi1EEES8_S8_EEENS6_IJNS7_ILi128EEESA_NS7_ILi64EEEEEENS_6half_tEfNS_4arch4Sm90ELb0ELb1ELb0ELb1ELb0ELb1ELb0ELb0ELi2ELi1ELi2ELi2ELb0EEENS1_24CollectiveEpilogueBwdGQAISC_fSF_Li256ELb1ELb0EEENS1_19SingleTileSchedulerILb1ELb0ELb0ELi128EEEEEEEEEvNT_6ParamsE --------------------------
	.section	.text._ZN7cutlass13device_kernelIN5flash11enable_sm90INS1_16FlashAttnBwdSm90INS1_25CollectiveMainloopBwdSm90ILi2ELi2ELi2EN4cute5tupleIJNS5_1CILi1EEES8_S8_EEENS6_IJNS7_ILi128EEESA_NS7_ILi64EEEEEENS_6half_tEfNS_4arch4Sm90ELb0ELb1ELb0ELb1ELb0ELb1ELb0ELb0ELi2ELi1ELi2ELi2ELb0EEENS1_24CollectiveEpilogueBwdGQAISC_fSF_Li256ELb1ELb0EEENS1_19SingleTileSchedulerILb1ELb0ELb0ELi128EEEEEEEEEvNT_6ParamsE,"ax",@progbits
	.align	128
.text._ZN7cutlass13device_kernelIN5flash11enable_sm90INS1_16FlashAttnBwdSm90INS1_25CollectiveMainloopBwdSm90ILi2ELi2ELi2EN4cute5tupleIJNS5_1CILi1EEES8_S8_EEENS6_IJNS7_ILi128EEESA_NS7_ILi64EEEEEENS_6half_tEfNS_4arch4Sm90ELb0ELb1ELb0ELb1ELb0ELb1ELb0ELb0ELi2ELi1ELi2ELi2ELb0EEENS1_24CollectiveEpilogueBwdGQAISC_fSF_Li256ELb1ELb0EEENS1_19SingleTileSchedulerILb1ELb0ELb0ELi128EEEEEEEEEvNT_6ParamsE:
        .type           _ZN7cutlass13device_kernelIN5flash11enable_sm90INS1_16FlashAttnBwdSm90INS1_25CollectiveMainloopBwdSm90ILi2ELi2ELi2EN4cute5tupleIJNS5_1CILi1EEES8_S8_EEENS6_IJNS7_ILi128EEESA_NS7_ILi64EEEEEENS_6half_tEfNS_4arch4Sm90ELb0ELb1ELb0ELb1ELb0ELb1ELb0ELb0ELi2ELi1ELi2ELi2ELb0EEENS1_24CollectiveEpilogueBwdGQAISC_fSF_Li256ELb1ELb0EEENS1_19SingleTileSchedulerILb1ELb0ELb0ELi128EEEEEEEEEvNT_6ParamsE,@function
        .size           _ZN7cutlass13device_kernelIN5flash11enable_sm90INS1_16FlashAttnBwdSm90INS1_25CollectiveMainloopBwdSm90ILi2ELi2ELi2EN4cute5tupleIJNS5_1CILi1EEES8_S8_EEENS6_IJNS7_ILi128EEESA_NS7_ILi64EEEEEENS_6half_tEfNS_4arch4Sm90ELb0ELb1ELb0ELb1ELb0ELb1ELb0ELb0ELi2ELi1ELi2ELi2ELb0EEENS1_24CollectiveEpilogueBwdGQAISC_fSF_Li256ELb1ELb0EEENS1_19SingleTileSchedulerILb1ELb0ELb0ELi128EEEEEEEEEvNT_6ParamsE,(.L_x_160 - _ZN7cutlass13device_kernelIN5flash11enable_sm90INS1_16FlashAttnBwdSm90INS1_25CollectiveMainloopBwdSm90ILi2ELi2ELi2EN4cute5tupleIJNS5_1CILi1EEES8_S8_EEENS6_IJNS7_ILi128EEESA_NS7_ILi64EEEEEENS_6half_tEfNS_4arch4Sm90ELb0ELb1ELb0ELb1ELb0ELb1ELb0ELb0ELi2ELi1ELi2ELi2ELb0EEENS1_24CollectiveEpilogueBwdGQAISC_fSF_Li256ELb1ELb0EEENS1_19SingleTileSchedulerILb1ELb0ELb0ELi128EEEEEEEEEvNT_6ParamsE)
        .other          _ZN7cutlass13device_kernelIN5flash11enable_sm90INS1_16FlashAttnBwdSm90INS1_25CollectiveMainloopBwdSm90ILi2ELi2ELi2EN4cute5tupleIJNS5_1CILi1EEES8_S8_EEENS6_IJNS7_ILi128EEESA_NS7_ILi64EEEEEENS_6half_tEfNS_4arch4Sm90ELb0ELb1ELb0ELb1ELb0ELb1ELb0ELb0ELi2ELi1ELi2ELi2ELb0EEENS1_24CollectiveEpilogueBwdGQAISC_fSF_Li256ELb1ELb0EEENS1_19SingleTileSchedulerILb1ELb0ELb0ELi128EEEEEEEEEvNT_6ParamsE,@"STO_CUDA_ENTRY STV_DEFAULT"
_ZN7cutlass13device_kernelIN5flash11enable_sm90INS1_16FlashAttnBwdSm90INS1_25CollectiveMainloopBwdSm90ILi2ELi2ELi2EN4cute5tupleIJNS5_1CILi1EEES8_S8_EEENS6_IJNS7_ILi128EEESA_NS7_ILi64EEEEEENS_6half_tEfNS_4arch4Sm90ELb0ELb1ELb0ELb1ELb0ELb1ELb0ELb0ELi2ELi1ELi2ELi2ELb0EEENS1_24CollectiveEpilogueBwdGQAISC_fSF_Li256ELb1ELb0EEENS1_19SingleTileSchedulerILb1ELb0ELb0ELi128EEEEEEEEEvNT_6ParamsE:
[----:B------:R-:W-:Y:S01]  /*0000*/  LDC R1, c[0x0][0x37c] ;  /* 0x0000df00ff017b82 */ /* 0x000fe20000000800 */
[----:B------:R-:W-:Y:S05]  /*0010*/  EXIT ;  /* 0x000000000000794d */ /* 0x000fea0003800000 */
.L_x_65:
        /* <DEDUP_REMOVED lines=14> */
.L_x_160:


//--------------------- .text._ZN7cutlass13device_kernelIN5flash11enable_sm90INS1_16FlashAttnBwdSm90INS1_25CollectiveMainloopBwdSm90ILi2ELi2ELi2EN4cute5tupleIJNS5_1CILi1EEES8_S8_EEENS6_IJNS7_ILi128EEESA_NS7_ILi64EEEEEENS_6half_tEfNS_4arch4Sm90ELb0ELb1ELb0ELb1ELb1ELb1ELb0ELb0ELi2ELi1ELi2ELi2ELb0EEENS1_24CollectiveEpilogueBwdGQAISC_fSF_Li256ELb1ELb1EEENS1_19SingleTileSchedulerILb1ELb0ELb0ELi128EEEEEEEEEvNT_6ParamsE --------------------------
	.section	.text._ZN7cutlass13device_kernelIN5flash11enable_sm90INS1_16FlashAttnBwdSm90INS1_25CollectiveMainloopBwdSm90ILi2ELi2ELi2EN4cute5tupleIJNS5_1CILi1EEES8_S8_EEENS6_IJNS7_ILi128EEESA_NS7_ILi64EEEEEENS_6half_tEfNS_4arch4Sm90ELb0ELb1ELb0ELb1ELb1ELb1ELb0ELb0ELi2ELi1ELi2ELi2ELb0EEENS1_24CollectiveEpilogueBwdGQAISC_fSF_Li256ELb1ELb1EEENS1_19SingleTileSchedulerILb1ELb0ELb0ELi128EEEEEEEEEvNT_6ParamsE,"ax",@progbits
	.align	128
.text._ZN7cutlass13device_kernelIN5flash11enable_sm90INS1_16FlashAttnBwdSm90INS1_25CollectiveMainloopBwdSm90ILi2ELi2ELi2EN4cute5tupleIJNS5_1CILi1EEES8_S8_EEENS6_IJNS7_ILi128EEESA_NS7_ILi64EEEEEENS_6half_tEfNS_4arch4Sm90ELb0ELb1ELb0ELb1ELb1ELb1ELb0ELb0ELi2ELi1ELi2ELi2ELb0EEENS1_24CollectiveEpilogueBwdGQAISC_fSF_Li256ELb1ELb1EEENS1_19SingleTileSchedulerILb1ELb0ELb0ELi128EEEEEEEEEvNT_6ParamsE:
        .type           _ZN7cutlass13device_kernelIN5flash11enable_sm90INS1_16FlashAttnBwdSm90INS1_25CollectiveMainloopBwdSm90ILi2ELi2ELi2EN4cute5tupleIJNS5_1CILi1EEES8_S8_EEENS6_IJNS7_ILi128EEESA_NS7_ILi64EEEEEENS_6half_tEfNS_4arch4Sm90ELb0ELb1ELb0ELb1ELb1ELb1ELb0ELb0ELi2ELi1ELi2ELi2ELb0EEENS1_24CollectiveEpilogueBwdGQAISC_fSF_Li256ELb1ELb1EEENS1_19SingleTileSchedulerILb1ELb0ELb0ELi128EEEEEEEEEvNT_6ParamsE,@function
        .size           _ZN7cutlass13device_kernelIN5flash11enable_sm90INS1_16FlashAttnBwdSm90INS1_25CollectiveMainloopBwdSm90ILi2ELi2ELi2EN4cute5tupleIJNS5_1CILi1EEES8_S8_EEENS6_IJNS7_ILi128EEESA_NS7_ILi64EEEEEENS_6half_tEfNS_4arch4Sm90ELb0ELb1ELb0ELb1ELb1ELb1ELb0ELb0ELi2ELi1ELi2ELi2ELb0EEENS1_24CollectiveEpilogueBwdGQAISC_fSF_Li256ELb1ELb1EEENS1_19SingleTileSchedulerILb1ELb0ELb0ELi128EEEEEEEEEvNT_6ParamsE,(.L_x_161 - _ZN7cutlass13device_kernelIN5flash11enable_sm90INS1_16FlashAttnBwdSm90INS1_25CollectiveMainloopBwdSm90ILi2ELi2ELi2EN4cute5tupleIJNS5_1CILi1EEES8_S8_EEENS6_IJNS7_ILi128EEESA_NS7_ILi64EEEEEENS_6half_tEfNS_4arch4Sm90ELb0ELb1ELb0ELb1ELb1ELb1ELb0ELb0ELi2ELi1ELi2ELi2ELb0EEENS1_24CollectiveEpilogueBwdGQAISC_fSF_Li256ELb1ELb1EEENS1_19SingleTileSchedulerILb1ELb0ELb0ELi128EEEEEEEEEvNT_6ParamsE)
        .other          _ZN7cutlass13device_kernelIN5flash11enable_sm90INS1_16FlashAttnBwdSm90INS1_25CollectiveMainloopBwdSm90ILi2ELi2ELi2EN4cute5tupleIJNS5_1CILi1EEES8_S8_EEENS6_IJNS7_ILi128EEESA_NS7_ILi64EEEEEENS_6half_tEfNS_4arch4Sm90ELb0ELb1ELb0ELb1ELb1ELb1ELb0ELb0ELi2ELi1ELi2ELi2ELb0EEENS1_24CollectiveEpilogueBwdGQAISC_fSF_Li256ELb1ELb1EEENS1_19SingleTileSchedulerILb1ELb0ELb0ELi128EEEEEEEEEvNT_6ParamsE,@"STO_CUDA_ENTRY STV_DEFAULT"
_ZN7cutlass13device_kernelIN5flash11enable_sm90INS1_16FlashAttnBwdSm90INS1_25CollectiveMainloopBwdSm90ILi2ELi2ELi2EN4cute5tupleIJNS5_1CILi1EEES8_S8_EEENS6_IJNS7_ILi128EEESA_NS7_ILi64EEEEEENS_6half_tEfNS_4arch4Sm90ELb0ELb1ELb0ELb1ELb1ELb1ELb0ELb0ELi2ELi1ELi2ELi2ELb0EEENS1_24CollectiveEpilogueBwdGQAISC_fSF_Li256ELb1ELb1EEENS1_19SingleTileSchedulerILb1ELb0ELb0ELi128EEEEEEEEEvNT_6ParamsE:
[----:B------:R-:W-:Y:S01]  /*0000*/  LDC R1, c[0x0][0x37c] ;  /* 0x0000df00ff017b82 */ /* 0x000fe20000000800 */
[----:B------:R-:W-:Y:S05]  /*0010*/  EXIT ;  /* 0x000000000000794d */ /* 0x000fea0003800000 */
.L_x_66:
        /* <DEDUP_REMOVED lines=14> */
.L_x_161:


//--------------------- .text._ZN7cutlass13device_kernelIN5flash11enable_sm90INS1_16FlashAttnBwdSm90INS1_25CollectiveMainloopBwdSm90ILi2ELi2ELi2EN4cute5tupleIJNS5_1CILi1EEES8_S8_EEENS6_IJNS7_ILi128EEESA_NS7_ILi64EEEEEENS_6half_tEfNS_4arch4Sm90ELb1ELb0ELb0ELb0ELb0ELb1ELb0ELb0ELi2ELi1ELi2ELi2ELb0EEENS1_21CollectiveEpilogueBwdISC_SD_SF_Li256ELb0ELb0ELi1EEENS1_25SingleTileBwdLPTSchedulerILb0ELi128ELb0EEEEEEEEEvNT_6ParamsE --------------------------
	.section	.text._ZN7cutlass13device_kernelIN5flash11enable_sm90INS1_16FlashAttnBwdSm90INS1_25CollectiveMainloopBwdSm90ILi2ELi2ELi2EN4cute5tupleIJNS5_1CILi1EEES8_S8_EEENS6_IJNS7_ILi128EEESA_NS7_ILi64EEEEEENS_6half_tEfNS_4arch4Sm90ELb1ELb0ELb0ELb0ELb0ELb1ELb0ELb0ELi2ELi1ELi2ELi2ELb0EEENS1_21CollectiveEpilogueBwdISC_SD_SF_Li256ELb0ELb0ELi1EEENS1_25SingleTileBwdLPTSchedulerILb0ELi128ELb0EEEEEEEEEvNT_6ParamsE,"ax",@progbits
	.align	128
.text._ZN7cutlass13device_kernelIN5flash11enable_sm90INS1_16FlashAttnBwdSm90INS1_25CollectiveMainloopBwdSm90ILi2ELi2ELi2EN4cute5tupleIJNS5_1CILi1EEES8_S8_EEENS6_IJNS7_ILi128EEESA_NS7_ILi64EEEEEENS_6half_tEfNS_4arch4Sm90ELb1ELb0ELb0ELb0ELb0ELb1ELb0ELb0ELi2ELi1ELi2ELi2ELb0EEENS1_21CollectiveEpilogueBwdISC_SD_SF_Li256ELb0ELb0ELi1EEENS1_25SingleTileBwdLPTSchedulerILb0ELi128ELb0EEEEEEEEEvNT_6ParamsE:
        .type           _ZN7cutlass13device_kernelIN5flash11enable_sm90INS1_16FlashAttnBwdSm90INS1_25CollectiveMainloopBwdSm90ILi2ELi2ELi2EN4cute5tupleIJNS5_1CILi1EEES8_S8_EEENS6_IJNS7_ILi128EEESA_NS7_ILi64EEEEEENS_6half_tEfNS_4arch4Sm90ELb1ELb0ELb0ELb0ELb0ELb1ELb0ELb0ELi2ELi1ELi2ELi2ELb0EEENS1_21CollectiveEpilogueBwdISC_SD_SF_Li256ELb0ELb0ELi1EEENS1_25SingleTileBwdLPTSchedulerILb0ELi128ELb0EEEEEEEEEvNT_6ParamsE,@function
        .size           _ZN7cutlass13device_kernelIN5flash11enable_sm90INS1_16FlashAttnBwdSm90INS1_25CollectiveMainloopBwdSm90ILi2ELi2ELi2EN4cute5tupleIJNS5_1CILi1EEES8_S8_EEENS6_IJNS7_ILi128EEESA_NS7_ILi64EEEEEENS_6half_tEfNS_4arch4Sm90ELb1ELb0ELb0ELb0ELb0ELb1ELb0ELb0ELi2ELi1ELi2ELi2ELb0EEENS1_21CollectiveEpilogueBwdISC_SD_SF_Li256ELb0ELb0ELi1EEENS1_25SingleTileBwdLPTSchedulerILb0ELi128ELb0EEEEEEEEEvNT_6ParamsE,(.L_x_162 - _ZN7cutlass13device_kernelIN5flash11enable_sm90INS1_16FlashAttnBwdSm90INS1_25CollectiveMainloopBwdSm90ILi2ELi2ELi2EN4cute5tupleIJNS5_1CILi1EEES8_S8_EEENS6_IJNS7_ILi128EEESA_NS7_ILi64EEEEEENS_6half_tEfNS_4arch4Sm90ELb1ELb0ELb0ELb0ELb0ELb1ELb0ELb0ELi2ELi1ELi2ELi2ELb0EEENS1_21CollectiveEpilogueBwdISC_SD_SF_Li256ELb0ELb0ELi1EEENS1_25SingleTileBwdLPTSchedulerILb0ELi128ELb0EEEEEEEEEvNT_6ParamsE)
        .other          _ZN7cutlass13device_kernelIN5flash11enable_sm90INS1_16FlashAttnBwdSm90INS1_25CollectiveMainloopBwdSm90ILi2ELi2ELi2EN4cute5tupleIJNS5_1CILi1EEES8_S8_EEENS6_IJNS7_ILi128EEESA_NS7_ILi64EEEEEENS_6half_tEfNS_4arch4Sm90ELb1ELb0ELb0ELb0ELb0ELb1ELb0ELb0ELi2ELi1ELi2ELi2ELb0EEENS1_21CollectiveEpilogueBwdISC_SD_SF_Li256ELb0ELb0ELi1EEENS1_25SingleTileBwdLPTSchedulerILb0ELi128ELb0EEEEEEEEEvNT_6ParamsE,@"STO_CUDA_ENTRY STV_DEFAULT"
_ZN7cutlass13device_kernelIN5flash11enable_sm90INS1_16FlashAttnBwdSm90INS1_25CollectiveMainloopBwdSm90ILi2ELi2ELi2EN4cute5tupleIJNS5_1CILi1EEES8_S8_EEENS6_IJNS7_ILi128EEESA_NS7_ILi64EEEEEENS_6half_tEfNS_4arch4Sm90ELb1ELb0ELb0ELb0ELb0ELb1ELb0ELb0ELi2ELi1ELi2ELi2ELb0EEENS1_21CollectiveEpilogueBwdISC_SD_SF_Li256ELb0ELb0ELi1EEENS1_25SingleTileBwdLPTSchedulerILb0ELi128ELb0EEEEEEEEEvNT_6ParamsE:
[----:B------:R-:W-:Y:S01]  /*0000*/  LDC R1, c[0x0][0x37c] ;  /* 0x0000df00ff017b82 */ /* 0x000fe20000000800 */
[----:B------:R-:W-:Y:S05]  /*0010*/  EXIT ;  /* 0x000000000000794d */ /* 0x000fea0003800000 */
.L_x_67:
        /* <DEDUP_REMOVED lines=14> */
.L_x_162:


//--------------------- .text._ZN7cutlass13device_kernelIN5flash11enable_sm90INS1_16FlashAttnBwdSm90INS1_25CollectiveMainloopBwdSm90ILi2ELi2ELi2EN4cute5tupleIJNS5_1CILi1EEES8_S8_EEENS6_IJNS7_ILi128EEESA_NS7_ILi64EEEEEENS_6half_tEfNS_4arch4Sm90ELb1ELb0ELb0ELb0ELb1ELb1ELb0ELb0ELi2ELi1ELi2ELi2ELb0EEENS1_21CollectiveEpilogueBwdISC_SD_SF_Li256ELb0ELb0ELi1EEENS1_25SingleTileBwdLPTSchedulerILb0ELi128ELb1EEEEEEEEEvNT_6ParamsE --------------------------
	.section	.text._ZN7cutlass13device_kernelIN5flash11enable_sm90INS1_16FlashAttnBwdSm90INS1_25CollectiveMainloopBwdSm90ILi2ELi2ELi2EN4cute5tupleIJNS5_1CILi1EEES8_S8_EEENS6_IJNS7_ILi128EEESA_NS7_ILi64EEEEEENS_6half_tEfNS_4arch4Sm90ELb1ELb0ELb0ELb0ELb1ELb1ELb0ELb0ELi2ELi1ELi2ELi2ELb0EEENS1_21CollectiveEpilogueBwdISC_SD_SF_Li256ELb0ELb0ELi1EEENS1_25SingleTileBwdLPTSchedulerILb0ELi128ELb1EEEEEEEEEvNT_6ParamsE,"ax",@progbits
	.align	128
.text._ZN7cutlass13device_kernelIN5flash11enable_sm90INS1_16FlashAttnBwdSm90INS1_25CollectiveMainloopBwdSm90ILi2ELi2ELi2EN4cute5tupleIJNS5_1CILi1EEES8_S8_EEENS6_IJNS7_ILi128EEESA_NS7_ILi64EEEEEENS_6half_tEfNS_4arch4Sm90ELb1ELb0ELb0ELb0ELb1ELb1ELb0ELb0ELi2ELi1ELi2ELi2ELb0EEENS1_21CollectiveEpilogueBwdISC_SD_SF_Li256ELb0ELb0ELi1EEENS1_25SingleTileBwdLPTSchedulerILb0ELi128ELb1EEEEEEEEEvNT_6ParamsE:
        .type           _ZN7cutlass13device_kernelIN5flash11enable_sm90INS1_16FlashAttnBwdSm90INS1_25CollectiveMainloopBwdSm90ILi2ELi2ELi2EN4cute5tupleIJNS5_1CILi1EEES8_S8_EEENS6_IJNS7_ILi128EEESA_NS7_ILi64EEEEEENS_6half_tEfNS_4arch4Sm90ELb1ELb0ELb0ELb0ELb1ELb1ELb0ELb0ELi2ELi1ELi2ELi2ELb0EEENS1_21CollectiveEpilogueBwdISC_SD_SF_Li256ELb0ELb0ELi1EEENS1_25SingleTileBwdLPTSchedulerILb0ELi128ELb1EEEEEEEEEvNT_6ParamsE,@function
        .size           _ZN7cutlass13device_kernelIN5flash11enable_sm90INS1_16FlashAttnBwdSm90INS1_25CollectiveMainloopBwdSm90ILi2ELi2ELi2EN4cute5tupleIJNS5_1CILi1EEES8_S8_EEENS6_IJNS7_ILi128EEESA_NS7_ILi64EEEEEENS_6half_tEfNS_4arch4Sm90ELb1ELb0ELb0ELb0ELb1ELb1ELb0ELb0ELi2ELi1ELi2ELi2ELb0EEENS1_21CollectiveEpilogueBwdISC_SD_SF_Li256ELb0ELb0ELi1EEENS1_25SingleTileBwdLPTSchedulerILb0ELi128ELb1EEEEEEEEEvNT_6ParamsE,(.L_x_163 - _ZN7cutlass13device_kernelIN5flash11enable_sm90INS1_16FlashAttnBwdSm90INS1_25CollectiveMainloopBwdSm90ILi2ELi2ELi2EN4cute5tupleIJNS5_1CILi1EEES8_S8_EEENS6_IJNS7_ILi128EEESA_NS7_ILi64EEEEEENS_6half_tEfNS_4arch4Sm90ELb1ELb0ELb0ELb0ELb1ELb1ELb0ELb0ELi2ELi1ELi2ELi2ELb0EEENS1_21CollectiveEpilogueBwdISC_SD_SF_Li256ELb0ELb0ELi1EEENS1_25SingleTileBwdLPTSchedulerILb0ELi128ELb1EEEEEEEEEvNT_6ParamsE)
        .other          _ZN7cutlass13device_kernelIN5flash11enable_sm90INS1_16FlashAttnBwdSm90INS1_25CollectiveMainloopBwdSm90ILi2ELi2ELi2EN4cute5tupleIJNS5_1CILi1EEES8_S8_EEENS6_IJNS7_ILi128EEESA_NS7_ILi64EEEEEENS_6half_tEfNS_4arch4Sm90ELb1ELb0ELb0ELb0ELb1ELb1ELb0ELb0ELi2ELi1ELi2ELi2ELb0EEENS1_21CollectiveEpilogueBwdISC_SD_SF_Li256ELb0ELb0ELi1EEENS1_25SingleTileBwdLPTSchedulerILb0ELi128ELb1EEEEEEEEEvNT_6ParamsE,@"STO_CUDA_ENTRY STV_DEFAULT"
_ZN7cutlass13device_kernelIN5flash11enable_sm90INS1_16FlashAttnBwdSm90INS1_25CollectiveMainloopBwdSm90ILi2ELi2ELi2EN4cute5tupleIJNS5_1CILi1EEES8_S8_EEENS6_IJNS7_ILi128EEESA_NS7_ILi64EEEEEENS_6half_tEfNS_4arch4Sm90ELb1ELb0ELb0ELb0ELb1ELb1ELb0ELb0ELi2ELi1ELi2ELi2ELb0EEENS1_21CollectiveEpilogueBwdISC_SD_SF_Li256ELb0ELb0ELi1EEENS1_25SingleTileBwdLPTSchedulerILb0ELi128ELb1EEEEEEEEEvNT_6ParamsE:
[----:B------:R-:W-:Y:S01]  /*0000*/  LDC R1, c[0x0][0x37c] ;  /* 0x0000df00ff017b82 */ /* 0x000fe20000000800 */
[----:B------:R-:W-:Y:S05]  /*0010*/  EXIT ;  /* 0x000000000000794d */ /* 0x000fea0003800000 */
.L_x_68:
        /* <DEDUP_REMOVED lines=14> */
.L_x_163:


//--------------------- .text._ZN7cutlass13device_kernelIN5flash11enable_sm90INS1_16FlashAttnBwdSm90INS1_25CollectiveMainloopBwdSm90ILi2ELi2ELi2EN4cute5tupleIJNS5_1CILi1EEES8_S8_EEENS6_IJNS7_ILi128EEESA_NS7_ILi64EEEEEENS_6half_tEfNS_4arch4Sm90ELb1ELb0ELb0ELb0ELb0ELb1ELb0ELb0ELi2ELi1ELi2ELi2ELb0EEENS1_24CollectiveEpilogueBwdGQAISC_fSF_Li256ELb0ELb0EEENS1_25SingleTileBwdLPTSchedulerILb0ELi128ELb0EEEEEEEEEvNT_6ParamsE --------------------------
	.section	.text._ZN7cutlass13device_kernelIN5flash11enable_sm90INS1_16FlashAttnBwdSm90INS1_25CollectiveMainloopBwdSm90ILi2ELi2ELi2EN4cute5tupleIJNS5_1CILi1EEES8_S8_EEENS6_IJNS7_ILi128EEESA_NS7_ILi64EEEEEENS_6half_tEfNS_4arch4Sm90ELb1ELb0ELb0ELb0ELb0ELb1ELb0ELb0ELi2ELi1ELi2ELi2ELb0EEENS1_24CollectiveEpilogueBwdGQAISC_fSF_Li256ELb0ELb0EEENS1_25SingleTileBwdLPTSchedulerILb0ELi128ELb0EEEEEEEEEvNT_6ParamsE,"ax",@progbits
	.align	128
.text._ZN7cutlass13device_kernelIN5flash11enable_sm90INS1_16FlashAttnBwdSm90INS1_25CollectiveMainloopBwdSm90ILi2ELi2ELi2EN4cute5tupleIJNS5_1CILi1EEES8_S8_EEENS6_IJNS7_ILi128EEESA_NS7_ILi64EEEEEENS_6half_tEfNS_4arch4Sm90ELb1ELb0ELb0ELb0ELb0ELb1ELb0ELb0ELi2ELi1ELi2ELi2ELb0EEENS1_24CollectiveEpilogueBwdGQAISC_fSF_Li256ELb0ELb0EEENS1_25SingleTileBwdLPTSchedulerILb0ELi128ELb0EEEEEEEEEvNT_6ParamsE:
        .type           _ZN7cutlass13device_kernelIN5flash11enable_sm90INS1_16FlashAttnBwdSm90INS1_25CollectiveMainloopBwdSm90ILi2ELi2ELi2EN4cute5tupleIJNS5_1CILi1EEES8_S8_EEENS6_IJNS7_ILi128EEESA_NS7_ILi64EEEEEENS_6half_tEfNS_4arch4Sm90ELb1ELb0ELb0ELb0ELb0ELb1ELb0ELb0ELi2ELi1ELi2ELi2ELb0EEENS1_24CollectiveEpilogueBwdGQAISC_fSF_Li256ELb0ELb0EEENS1_25SingleTileBwdLPTSchedulerILb0ELi128ELb0EEEEEEEEEvNT_6ParamsE,@function
        .size           _ZN7cutlass13device_kernelIN5flash11enable_sm90INS1_16FlashAttnBwdSm90INS1_25CollectiveMainloopBwdSm90ILi2ELi2ELi2EN4cute5tupleIJNS5_1CILi1EEES8_S8_EEENS6_IJNS7_ILi128EEESA_NS7_ILi64EEEEEENS_6half_tEfNS_4arch4Sm90ELb1ELb0ELb0ELb0ELb0ELb1ELb0ELb0ELi2ELi1ELi2ELi2ELb0EEENS1_24CollectiveEpilogueBwdGQAISC_fSF_Li256ELb0ELb0EEENS1_25SingleTileBwdLPTSchedulerILb0ELi128ELb0EEEEEEEEEvNT_6ParamsE,(.L_x_164 - _ZN7cutlass13device_kernelIN5flash11enable_sm90INS1_16FlashAttnBwdSm90INS1_25CollectiveMainloopBwdSm90ILi2ELi2ELi2EN4cute5tupleIJNS5_1CILi1EEES8_S8_EEENS6_IJNS7_ILi128EEESA_NS7_ILi64EEEEEENS_6half_tEfNS_4arch4Sm90ELb1ELb0ELb0ELb0ELb0ELb1ELb0ELb0ELi2ELi1ELi2ELi2ELb0EEENS1_24CollectiveEpilogueBwdGQAISC_fSF_Li256ELb0ELb0EEENS1_25SingleTileBwdLPTSchedulerILb0ELi128ELb0EEEEEEEEEvNT_6ParamsE)
        .other          _ZN7cutlass13device_kernelIN5flash11enable_sm90INS1_16FlashAttnBwdSm90INS1_25CollectiveMainloopBwdSm90ILi2ELi2ELi2EN4cute5tupleIJNS5_1CILi1EEES8_S8_EEENS6_IJNS7_ILi128EEESA_NS7_ILi64EEEEEENS_6half_tEfNS_4arch4Sm90ELb1ELb0ELb0ELb0ELb0ELb1ELb0ELb0ELi2ELi1ELi2ELi2ELb0EEENS1_24CollectiveEpilogueBwdGQAISC_fSF_Li256ELb0ELb0EEENS1_25SingleTileBwdLPTSchedulerILb0ELi128ELb0EEEEEEEEEvNT_6ParamsE,@"STO_CUDA_ENTRY STV_DEFAULT"
_ZN7cutlass13device_kernelIN5flash11enable_sm90INS1_16FlashAttnBwdSm90INS1_25CollectiveMainloopBwdSm90ILi2ELi2ELi2EN4cute5tupleIJNS5_1CILi1EEES8_S8_EEENS6_IJNS7_ILi128EEESA_NS7_ILi64EEEEEENS_6half_tEfNS_4arch4Sm90ELb1ELb0ELb0ELb0ELb0ELb1ELb0ELb0ELi2ELi1ELi2ELi2ELb0EEENS1_24CollectiveEpilogueBwdGQAISC_fSF_Li256ELb0ELb0EEENS1_25SingleTileBwdLPTSchedulerILb0ELi128ELb0EEEEEEEEEvNT_6ParamsE:
[----:B------:R-:W-:Y:S01]  /*0000*/  LDC R1, c[0x0][0x37c] ;  /* 0x0000df00ff017b82 */ /* 0x000fe20000000800 */
[----:B------:R-:W-:Y:S05]  /*0010*/  EXIT ;  /* 0x000000000000794d */ /* 0x000fea0003800000 */
.L_x_69:
        /* <DEDUP_REMOVED lines=14> */
.L_x_164:


//--------------------- .text._ZN7cutlass13device_kernelIN5flash11enable_sm90INS1_16FlashAttnBwdSm90INS1_25CollectiveMainloopBwdSm90ILi2ELi2ELi2EN4cute5tupleIJNS5_1CILi1EEES8_S8_EEENS6_IJNS7_ILi128EEESA_NS7_ILi64EEEEEENS_6half_tEfNS_4arch4Sm90ELb1ELb0ELb0ELb0ELb1ELb1ELb0ELb0ELi2ELi1ELi2ELi2ELb0EEENS1_24CollectiveEpilogueBwdGQAISC_fSF_Li256ELb0ELb1EEENS1_25SingleTileBwdLPTSchedulerILb0ELi128ELb1EEEEEEEEEvNT_6ParamsE --------------------------
	.section	.text._ZN7cutlass13device_kernelIN5flash11enable_sm90INS1_16FlashAttnBwdSm90INS1_25CollectiveMainloopBwdSm90ILi2ELi2ELi2EN4cute5tupleIJNS5_1CILi1EEES8_S8_EEENS6_IJNS7_ILi128EEESA_NS7_ILi64EEEEEENS_6half_tEfNS_4arch4Sm90ELb1ELb0ELb0ELb0ELb1ELb1ELb0ELb0ELi2ELi1ELi2ELi2ELb0EEENS1_24CollectiveEpilogueBwdGQAISC_fSF_Li256ELb0ELb1EEENS1_25SingleTileBwdLPTSchedulerILb0ELi128ELb1EEEEEEEEEvNT_6ParamsE,"ax",@progbits
	.align	128
.text._ZN7cutlass13device_kernelIN5flash11enable_sm90INS1_16FlashAttnBwdSm90INS1_25CollectiveMainloopBwdSm90ILi2ELi2ELi2EN4cute5tupleIJNS5_1CILi1EEES8_S8_EEENS6_IJNS7_ILi128EEESA_NS7_ILi64EEEEEENS_6half_tEfNS_4arch4Sm90ELb1ELb0ELb0ELb0ELb1ELb1ELb0ELb0ELi2ELi1ELi2ELi2ELb0EEENS1_24CollectiveEpilogueBwdGQAISC_fSF_Li256ELb0ELb1EEENS1_25SingleTileBwdLPTSchedulerILb0ELi128ELb1EEEEEEEEEvNT_6ParamsE:
        .type           _ZN7cutlass13device_kernelIN5flash11enable_sm90INS1_16FlashAttnBwdSm90INS1_25CollectiveMainloopBwdSm90ILi2ELi2ELi2EN4cute5tupleIJNS5_1CILi1EEES8_S8_EEENS6_IJNS7_ILi128EEESA_NS7_ILi64EEEEEENS_6half_tEfNS_4arch4Sm90ELb1ELb0ELb0ELb0ELb1ELb1ELb0ELb0ELi2ELi1ELi2ELi2ELb0EEENS1_24CollectiveEpilogueBwdGQAISC_fSF_Li256ELb0ELb1EEENS1_25SingleTileBwdLPTSchedulerILb0ELi128ELb1EEEEEEEEEvNT_6ParamsE,@function
        .size           _ZN7cutlass13device_kernelIN5flash11enable_sm90INS1_16FlashAttnBwdSm90INS1_25CollectiveMainloopBwdSm90ILi2ELi2ELi2EN4cute5tupleIJNS5_1CILi1EEES8_S8_EEENS6_IJNS7_ILi128EEESA_NS7_ILi64EEEEEENS_6half_tEfNS_4arch4Sm90ELb1ELb0ELb0ELb0ELb1ELb1ELb0ELb0ELi2ELi1ELi2ELi2ELb0EEENS1_24CollectiveEpilogueBwdGQAISC_fSF_Li256ELb0ELb1EEENS1_25SingleTileBwdLPTSchedulerILb0ELi128ELb1EEEEEEEEEvNT_6ParamsE,(.L_x_165 - _ZN7cutlass13device_kernelIN5flash11enable_sm90INS1_16FlashAttnBwdSm90INS1_25CollectiveMainloopBwdSm90ILi2ELi2ELi2EN4cute5tupleIJNS5_1CILi1EEES8_S8_EEENS6_IJNS7_ILi128EEESA_NS7_ILi64EEEEEENS_6half_tEfNS_4arch4Sm90ELb1ELb0ELb0ELb0ELb1ELb1ELb0ELb0ELi2ELi1ELi2ELi2ELb0EEENS1_24CollectiveEpilogueBwdGQAISC_fSF_Li256ELb0ELb1EEENS1_25SingleTileBwdLPTSchedulerILb0ELi128ELb1EEEEEEEEEvNT_6ParamsE)
        .other          _ZN7cutlass13device_kernelIN5flash11enable_sm90INS1_16FlashAttnBwdSm90INS1_25CollectiveMainloopBwdSm90ILi2ELi2ELi2EN4cute5tupleIJNS5_1CILi1EEES8_S8_EEENS6_IJNS7_ILi128EEESA_NS7_ILi64EEEEEENS_6half_tEfNS_4arch4Sm90ELb1ELb0ELb0ELb0ELb1ELb1ELb0ELb0ELi2ELi1ELi2ELi2ELb0EEENS1_24CollectiveEpilogueBwdGQAISC_fSF_Li256ELb0ELb1EEENS1_25SingleTileBwdLPTSchedulerILb0ELi128ELb1EEEEEEEEEvNT_6ParamsE,@"STO_CUDA_ENTRY STV_DEFAULT"
_ZN7cutlass13device_kernelIN5flash11enable_sm90INS1_16FlashAttnBwdSm90INS1_25CollectiveMainloopBwdSm90ILi2ELi2ELi2EN4cute5tupleIJNS5_1CILi1EEES8_S8_EEENS6_IJNS7_ILi128EEESA_NS7_ILi64EEEEEENS_6half_tEfNS_4arch4Sm90ELb1ELb0ELb0ELb0ELb1ELb1ELb0ELb0ELi2ELi1ELi2ELi2ELb0EEENS1_24CollectiveEpilogueBwdGQAISC_fSF_Li256ELb0ELb1EEENS1_25SingleTileBwdLPTSchedulerILb0ELi128ELb1EEEEEEEEEvNT_6ParamsE:
[----:B------:R-:W-:Y:S01]  /*0000*/  LDC R1, c[0x0][0x37c] ;  /* 0x0000df00ff017b82 */ /* 0x000fe20000000800 */
[----:B------:R-:W-:Y:S05]  /*0010*/  EXIT ;  /* 0x000000000000794d */ /* 0x000fea0003800000 */
.L_x_70:
        /* <DEDUP_REMOVED lines=14> */
.L_x_165:


//--------------------- .text._ZN7cutlass13device_kernelIN5flash22FlashAttnBwdPreprocessIN4cute5tupleIJNS3_1CILi128EEENS5_ILi64EEEEEENS_6half_tEfNS_4arch4Sm90ELb1ELb0EEEEEvNT_6ParamsE --------------------------
	.section	.text._ZN7cutlass13device_kernelIN5flash22FlashAttnBwdPreprocessIN4cute5tupleIJNS3_1CILi128EEENS5_ILi64EEEEEENS_6half_tEfNS_4arch4Sm90ELb1ELb0EEEEEvNT_6ParamsE,"ax",@progbits
	.align	128
.text._ZN7cutlass13device_kernelIN5flash22FlashAttnBwdPreprocessIN4cute5tupleIJNS3_1CILi128EEENS5_ILi64EEEEEENS_6half_tEfNS_4arch4Sm90ELb1ELb0EEEEEvNT_6ParamsE:
        .type           _ZN7cutlass13device_kernelIN5flash22FlashAttnBwdPreprocessIN4cute5tupleIJNS3_1CILi128EEENS5_ILi64EEEEEENS_6half_tEfNS_4arch4Sm90ELb1ELb0EEEEEvNT_6ParamsE,@function
        .size           _ZN7cutlass13device_kernelIN5flash22FlashAttnBwdPreprocessIN4cute5tupleIJNS3_1CILi128EEENS5_ILi64EEEEEENS_6half_tEfNS_4arch4Sm90ELb1ELb0EEEEEvNT_6ParamsE,(.L_x_166 - _ZN7cutlass13device_kernelIN5flash22FlashAttnBwdPreprocessIN4cute5tupleIJNS3_1CILi128EEENS5_ILi64EEEEEENS_6half_tEfNS_4arch4Sm90ELb1ELb0EEEEEvNT_6ParamsE)
        .other          _ZN7cutlass13device_kernelIN5flash22FlashAttnBwdPreprocessIN4cute5tupleIJNS3_1CILi128EEENS5_ILi64EEEEEENS_6half_tEfNS_4arch4Sm90ELb1ELb0EEEEEvNT_6ParamsE,@"STO_CUDA_ENTRY STV_DEFAULT"
_ZN7cutlass13device_kernelIN5flash22FlashAttnBwdPreprocessIN4cute5tupleIJNS3_1CILi128EEENS5_ILi64EEEEEENS_6half_tEfNS_4arch4Sm90ELb1ELb0EEEEEvNT_6ParamsE:
[----:B------:R-:W-:Y:S01]  /*0000*/  LDC R1, c[0x0][0x37c] ;  /* 0x0000df00ff017b82 */ /* 0x000fe20000000800 */
[----:B------:R-:W0:Y:S07]  /*0010*/  S2R R0, SR_TID.X ;  /* 0x0000000000007919 */ /* 0x000e2e0000002100 */
[----:B------:R-:W1:Y:S01]  /*0020*/  S2UR UR11, SR_CTAID.X ;  /* 0x00000000000b79c3 */ /* 0x000e620000002500 */
[----:B------:R-:W2:Y:S01]  /*0030*/  LDCU UR7, c[0x0][0x388] ;  /* 0x00007100ff0777ac */ /* 0x000ea20008000800 */
[----:B------:R-:W-:Y:S01]  /*0040*/  HFMA2 R41, -RZ, RZ, 0, 0 ;  /* 0x00000000ff297431 */ /* 0x000fe200000001ff */
[----:B------:R-:W3:Y:S01]  /*0050*/  S2R R4, SR_CTAID.Z ;  /* 0x0000000000047919 */ /* 0x000ee20000002700 */
[----:B------:R-:W4:Y:S04]  /*0060*/  LDCU UR4, c[0x0][0x38c] ;  /* 0x00007180ff0477ac */ /* 0x000f280008000800 */
[----:B------:R-:W3:Y:S01]  /*0070*/  S2UR UR14, SR_CTAID.Y ;  /* 0x00000000000e79c3 */ /* 0x000ee20000002600 */
[----:B------:R-:W3:Y:S07]  /*0080*/  LDCU.64 UR12, c[0x0][0x358] ;  /* 0x00006b00ff0c77ac */ /* 0x000eee0008000a00 */
[----:B------:R-:W3:Y:S01]  /*0090*/  LDC.64 R14, c[0x0][0x3a0] ;  /* 0x0000e800ff0e7b82 */ /* 0x000ee20000000a00 */
[----:B-1----:R-:W-:-:S07]  /*00a0*/  USHF.L.U32 UR6, UR11, 0x7, URZ ;  /* 0x000000070b067899 */ /* 0x002fce00080006ff */
[----:B------:R-:W1:Y:S01]  /*00b0*/  LDC.64 R22, c[0x0][0x3a8] ;  /* 0x0000ea00ff167b82 */ /* 0x000e620000000a00 */
[----:B--2---:R-:W-:Y:S01]  /*00c0*/  UIADD3 UR10, UPT, UPT, -UR6, UR7, URZ ;  /* 0x00000007060a7290 */ /* 0x004fe2000fffe1ff */
[----:B0-----:R-:W-:Y:S02]  /*00d0*/  SHF.L.U32 R40, R0, 0x3, RZ ;  /* 0x0000000300287819 */ /* 0x001fe400000006ff */
[----:B------:R-:W-:-:S04]  /*00e0*/  SHF.R.U32.HI R2, RZ, 0x3, R0 ;  /* 0x00000003ff027819 */ /* 0x000fc80000011600 */
[----:B------:R-:W0:Y:S01]  /*00f0*/  LDC.64 R20, c[0x0][0x3c0] ;  /* 0x0000f000ff147b82 */ /* 0x000e220000000a00 */
[----:B------:R-:W-:Y:S02]  /*0100*/  LOP3.LUT R40, R40, 0x38, RZ, 0xc0, !PT ;  /* 0x0000003828287812 */ /* 0x000fe400078ec0ff */
[----:B------:R-:W-:Y:S02]  /*0110*/  IADD3 R3, PT, PT, R2, 0x20, RZ ;  /* 0x0000002002037810 */ /* 0x000fe40007ffe0ff */
[----:B----4-:R-:W-:Y:S01]  /*0120*/  ISETP.GE.AND P0, PT, R40, UR4, PT ;  /* 0x0000000428007c0c */ /* 0x010fe2000bf06270 */
[----:B------:R-:W-:Y:S01]  /*0130*/  UIMAD.WIDE.U32 UR4, UR11, 0x80, URZ ;  /* 0x000000800b0478a5 */ /* 0x000fe2000f8e00ff */
[----:B---3--:R-:W-:Y:S01]  /*0140*/  IMAD.WIDE.U32 R8, R14, UR14, R40 ;  /* 0x0000000e0e087c25 */ /* 0x008fe2000f8e0028 */
[----:B------:R-:W2:Y:S01]  /*0150*/  LDC.64 R12, c[0x0][0x3c8] ;  /* 0x0000f200ff0c7b82 */ /* 0x000ea20000000a00 */
[----:B------:R-:W-:Y:S02]  /*0160*/  ISETP.GE.OR P1, PT, R3, UR10, P0 ;  /* 0x0000000a03007c0c */ /* 0x000fe40008726670 */
[C---:B------:R-:W-:Y:S01]  /*0170*/  ISETP.GE.OR P2, PT, R2.reuse, UR10, P0 ;  /* 0x0000000a02007c0c */ /* 0x040fe20008746670 */
[----:B------:R-:W-:Y:S01]  /*0180*/  IMAD R9, R15, UR14, R9 ;  /* 0x0000000e0f097c24 */ /* 0x000fe2000f8e0209 */
[----:B------:R-:W-:-:S02]  /*0190*/  LOP3.LUT R7, R2, UR4, RZ, 0xfc, !PT ;  /* 0x0000000402077c12 */ /* 0x000fc4000f8efcff */
[----:B------:R-:W-:Y:S01]  /*01a0*/  IADD3 R6, PT, PT, R2, 0x60, RZ ;  /* 0x0000006002067810 */ /* 0x000fe20007ffe0ff */
[----:B------:R-:W3:Y:S01]  /*01b0*/  LDC.64 R14, c[0x0][0x3b8] ;  /* 0x0000ee00ff0e7b82 */ /* 0x000ee20000000a00 */
[----:B-1----:R-:W-:-:S04]  /*01c0*/  IMAD.WIDE.U32 R28, R4, R22, R8 ;  /* 0x00000016041c7225 */ /* 0x002fc800078e0008 */
[----:B------:R-:W-:Y:S01]  /*01d0*/  IMAD R29, R4, R23, R29 ;  /* 0x00000017041d7224 */ /* 0x000fe200078e021d */
[C---:B------:R-:W-:Y:S02]  /*01e0*/  @!P1 IADD3 R19, P3, PT, R7.reuse, 0x20, RZ ;  /* 0x0000002007139810 */ /* 0x040fe40007f7e0ff */
[----:B------:R-:W1:Y:S01]  /*01f0*/  @!P1 LDC.64 R16, c[0x0][0x398] ;  /* 0x0000e600ff109b82 */ /* 0x000e620000000a00 */
[----:B0-----:R-:W-:Y:S01]  /*0200*/  IMAD.WIDE.U32 R10, R20, UR14, R40 ;  /* 0x0000000e140a7c25 */ /* 0x001fe2000f8e0028 */
[----:B------:R-:W-:Y:S02]  /*0210*/  @!P1 IADD3.X R5, PT, PT, RZ, UR5, RZ, P3, !PT ;  /* 0x00000005ff059c10 */ /* 0x000fe40009ffe4ff */
[----:B------:R-:W-:Y:S01]  /*0220*/  @!P1 IADD3 R25, P4, PT, R7, 0x20, RZ ;  /* 0x0000002007199810 */ /* 0x000fe20007f9e0ff */
[----:B------:R-:W-:-:S03]  /*0230*/  IMAD R11, R21, UR14, R11 ;  /* 0x0000000e150b7c24 */ /* 0x000fc6000f8e020b */
[----:B------:R-:W0:Y:S01]  /*0240*/  @!P1 LDC.64 R52, c[0x0][0x380] ;  /* 0x0000e000ff349b82 */ /* 0x000e220000000a00 */
[C---:B--2---:R-:W-:Y:S01]  /*0250*/  IMAD.WIDE.U32 R26, R4.reuse, R12, R10 ;  /* 0x0000000c041a7225 */ /* 0x044fe200078e000a */
[----:B------:R-:W-:Y:S02]  /*0260*/  @!P1 IADD3.X R23, PT, PT, RZ, UR5, RZ, P4, !PT ;  /* 0x00000005ff179c10 */ /* 0x000fe4000a7fe4ff */
[----:B------:R-:W-:Y:S01]  /*0270*/  @!P2 MOV R12, R28 ;  /* 0x0000001c000ca202 */ /* 0x000fe20000000f00 */
[----:B------:R-:W-:Y:S01]  /*0280*/  IMAD R27, R4, R13, R27 ;  /* 0x0000000d041b7224 */ /* 0x000fe200078e021b */
[----:B------:R-:W-:Y:S02]  /*0290*/  @!P2 MOV R13, R29 ;  /* 0x0000001d000da202 */ /* 0x000fe40000000f00 */
[----:B------:R-:W2:Y:S01]  /*02a0*/  LDC.64 R50, c[0x0][0x3b0] ;  /* 0x0000ec00ff327b82 */ /* 0x000ea20000000a00 */
[----:B---3--:R-:W-:Y:S02]  /*02b0*/  @!P1 IMAD R18, R23, R14, RZ ;  /* 0x0000000e17129224 */ /* 0x008fe400078e02ff */
[----:B-1----:R-:W-:Y:S01]  /*02c0*/  @!P1 IMAD R8, R5, R16, RZ ;  /* 0x0000001005089224 */ /* 0x002fe200078e02ff */
[----:B------:R-:W-:-:S04]  /*02d0*/  IADD3 R5, PT, PT, R2, 0x40, RZ ;  /* 0x0000004002057810 */ /* 0x000fc80007ffe0ff */
[----:B------:R-:W1:Y:S01]  /*02e0*/  LDC.64 R10, c[0x0][0x3b8] ;  /* 0x0000ee00ff0a7b82 */ /* 0x000e620000000a00 */
[----:B------:R-:W-:Y:S01]  /*02f0*/  @!P1 IMAD R21, R19, R17, R8 ;  /* 0x0000001113159224 */ /* 0x000fe200078e0208 */
[----:B------:R-:W-:Y:S01]  /*0300*/  ISETP.GE.OR P3, PT, R5, UR10, P0 ;  /* 0x0000000a05007c0c */ /* 0x000fe20008766670 */
[----:B------:R-:W-:Y:S01]  /*0310*/  @!P1 IMAD.WIDE.U32 R16, R19, R16, R28 ;  /* 0x0000001013109225 */ /* 0x000fe200078e001c */
[----:B------:R-:W-:-:S04]  /*0320*/  ISETP.GE.OR P0, PT, R6, UR10, P0 ;  /* 0x0000000a06007c0c */ /* 0x000fc80008706670 */
[----:B------:R-:W3:Y:S01]  /*0330*/  @!P2 LDC.64 R8, c[0x0][0x398] ;  /* 0x0000e600ff08ab82 */ /* 0x000ee20000000a00 */
[----:B------:R-:W-:Y:S01]  /*0340*/  @!P1 IMAD R19, R25, R15, R18 ;  /* 0x0000000f19139224 */ /* 0x000fe200078e0212 */
[----:B------:R-:W-:Y:S01]  /*0350*/  @!P1 IADD3 R17, PT, PT, R17, R21, RZ ;  /* 0x0000001511119210 */ /* 0x000fe20007ffe0ff */
[----:B------:R-:W-:Y:S01]  /*0360*/  @!P1 IMAD.WIDE.U32 R14, R25, R14, R26 ;  /* 0x0000000e190e9225 */ /* 0x000fe200078e001a */
[----:B0-----:R-:W-:-:S04]  /*0370*/  @!P1 LEA R52, P4, R16, R52, 0x1 ;  /* 0x0000003410349211 */ /* 0x001fc800078808ff */
[----:B------:R-:W0:Y:S01]  /*0380*/  @!P2 LDC.64 R44, c[0x0][0x380] ;  /* 0x0000e000ff2cab82 */ /* 0x000e220000000a00 */
[----:B------:R-:W-:Y:S02]  /*0390*/  @!P1 LEA.HI.X R53, R16, R53, R17, 0x1, P4 ;  /* 0x0000003510359211 */ /* 0x000fe400020f0c11 */
[----:B------:R-:W-:Y:S02]  /*03a0*/  @!P1 IADD3 R15, PT, PT, R15, R19, RZ ;  /* 0x000000130f0f9210 */ /* 0x000fe40007ffe0ff */
[----:B--2---:R-:W-:Y:S02]  /*03b0*/  @!P1 LEA R50, P4, R14, R50, 0x1 ;  /* 0x000000320e329211 */ /* 0x004fe400078808ff */
[----:B------:R-:W-:Y:S01]  /*03c0*/  @!P2 MOV R16, R26 ;  /* 0x0000001a0010a202 */ /* 0x000fe20000000f00 */
[----:B------:R-:W2:Y:S01]  /*03d0*/  LDC.64 R22, c[0x0][0x3b0] ;  /* 0x0000ec00ff167b82 */ /* 0x000ea20000000a00 */
[----:B------:R-:W-:Y:S01]  /*03e0*/  @!P2 MOV R17, R27 ;  /* 0x0000001b0011a202 */ /* 0x000fe20000000f00 */
[----:B-1----:R-:W-:Y:S01]  /*03f0*/  @!P2 IMAD R20, R10, UR5, RZ ;  /* 0x000000050a14ac24 */ /* 0x002fe2000f8e02ff */
[----:B------:R-:W-:-:S02]  /*0400*/  @!P1 LEA.HI.X R51, R14, R51, R15, 0x1, P4 ;  /* 0x000000330e339211 */ /* 0x000fc400020f0c0f */
[C---:B------:R-:W-:Y:S01]  /*0410*/  @!P3 IADD3 R15, P4, PT, R7.reuse, 0x40, RZ ;  /* 0x00000040070fb810 */ /* 0x040fe20007f9e0ff */
[C---:B------:R-:W-:Y:S01]  /*0420*/  @!P2 IMAD R31, R7.reuse, R11, R20 ;  /* 0x0000000b071fa224 */ /* 0x040fe200078e0214 */
[----:B------:R-:W-:Y:S01]  /*0430*/  @!P3 MOV R32, R28 ;  /* 0x0000001c0020b202 */ /* 0x000fe20000000f00 */
[----:B------:R-:W1:Y:S01]  /*0440*/  @!P3 LDC.64 R38, c[0x0][0x398] ;  /* 0x0000e600ff26bb82 */ /* 0x000e620000000a00 */
[----:B---3--:R-:W-:Y:S01]  /*0450*/  @!P2 IMAD R18, R8, UR5, RZ ;  /* 0x000000050812ac24 */ /* 0x008fe2000f8e02ff */
[----:B------:R-:W-:Y:S01]  /*0460*/  @!P3 IADD3.X R19, PT, PT, RZ, UR5, RZ, P4, !PT ;  /* 0x00000005ff13bc10 */ /* 0x000fe2000a7fe4ff */
[C---:B------:R-:W-:Y:S01]  /*0470*/  @!P2 IMAD.WIDE.U32 R12, R7.reuse, R8, R12 ;  /* 0x00000008070ca225 */ /* 0x040fe200078e000c */
[----:B------:R-:W-:Y:S02]  /*0480*/  @!P3 MOV R33, R29 ;  /* 0x0000001d0021b202 */ /* 0x000fe40000000f00 */
[----:B------:R-:W-:Y:S01]  /*0490*/  @!P3 MOV R24, R26 ;  /* 0x0000001a0018b202 */ /* 0x000fe20000000f00 */
[C---:B------:R-:W-:Y:S01]  /*04a0*/  @!P2 IMAD R21, R7.reuse, R9, R18 ;  /* 0x000000090715a224 */ /* 0x040fe200078e0212 */
[----:B------:R-:W3:Y:S01]  /*04b0*/  @!P0 LDC.64 R36, c[0x0][0x398] ;  /* 0x0000e600ff248b82 */ /* 0x000ee20000000a00 */
[C---:B------:R-:W-:Y:S01]  /*04c0*/  @!P0 IADD3 R9, P5, PT, R7.reuse, 0x60, RZ ;  /* 0x0000006007098810 */ /* 0x040fe20007fbe0ff */
[----:B------:R-:W-:Y:S01]  /*04d0*/  @!P2 IMAD.WIDE.U32 R16, R7, R10, R16 ;  /* 0x0000000a0710a225 */ /* 0x000fe200078e0010 */
[----:B0-----:R-:W-:-:S02]  /*04e0*/  @!P2 LEA R44, P4, R12, R44, 0x1 ;  /* 0x0000002c0c2ca211 */ /* 0x001fc400078808ff */
[----:B------:R-:W-:Y:S02]  /*04f0*/  @!P0 IADD3.X R11, PT, PT, RZ, UR5, RZ, P5, !PT ;  /* 0x00000005ff0b8c10 */ /* 0x000fe4000affe4ff */
[----:B------:R-:W-:Y:S01]  /*0500*/  @!P2 IADD3 R10, PT, PT, R13, R21, RZ ;  /* 0x000000150d0aa210 */ /* 0x000fe20007ffe0ff */
[----:B------:R-:W0:Y:S01]  /*0510*/  @!P3 LDC.64 R46, c[0x0][0x380] ;  /* 0x0000e000ff2ebb82 */ /* 0x000e220000000a00 */
[----:B------:R-:W-:Y:S02]  /*0520*/  @!P2 IADD3 R8, PT, PT, R17, R31, RZ ;  /* 0x0000001f1108a210 */ /* 0x000fe40007ffe0ff */
[----:B------:R-:W-:Y:S02]  /*0530*/  @!P2 LEA.HI.X R45, R12, R45, R10, 0x1, P4 ;  /* 0x0000002d0c2da211 */ /* 0x000fe400020f0c0a */
[----:B------:R-:W-:Y:S02]  /*0540*/  CS2R R12, SRZ ;  /* 0x00000000000c7805 */ /* 0x000fe4000001ff00 */
[----:B--2---:R-:W-:-:S02]  /*0550*/  @!P2 LEA R22, P5, R16, R22, 0x1 ;  /* 0x000000161016a211 */ /* 0x004fc400078a08ff */
[----:B------:R-:W-:Y:S01]  /*0560*/  @!P3 MOV R25, R27 ;  /* 0x0000001b0019b202 */ /* 0x000fe20000000f00 */
[-C--:B-1----:R-:W-:Y:S01]  /*0570*/  @!P3 IMAD R14, R19, R38.reuse, RZ ;  /* 0x00000026130eb224 */ /* 0x082fe200078e02ff */
[----:B------:R-:W1:Y:S01]  /*0580*/  LDC.64 R34, c[0x0][0x3b8] ;  /* 0x0000ee00ff227b82 */ /* 0x000e620000000a00 */
[----:B------:R-:W-:Y:S01]  /*0590*/  @!P2 LEA.HI.X R23, R16, R23, R8, 0x1, P5 ;  /* 0x000000171017a211 */ /* 0x000fe200028f0c08 */
[----:B------:R-:W-:-:S04]  /*05a0*/  @!P3 IMAD.WIDE.U32 R32, R15, R38, R32 ;  /* 0x000000260f20b225 */ /* 0x000fc800078e0020 */
[----:B------:R-:W-:Y:S01]  /*05b0*/  @!P3 IMAD R39, R15, R39, R14 ;  /* 0x000000270f27b224 */ /* 0x000fe200078e020e */
[----:B------:R-:W-:Y:S01]  /*05c0*/  CS2R R14, SRZ ;  /* 0x00000000000e7805 */ /* 0x000fe2000001ff00 */
[-C--:B---3--:R-:W-:Y:S01]  /*05d0*/  @!P0 IMAD R10, R11, R36.reuse, RZ ;  /* 0x000000240b0a8224 */ /* 0x088fe200078e02ff */
[----:B------:R-:W2:Y:S01]  /*05e0*/  LDC.64 R30, c[0x0][0x3b8] ;  /* 0x0000ee00ff1e7b82 */ /* 0x000ea20000000a00 */
[----:B------:R-:W-:-:S03]  /*05f0*/  @!P0 IMAD.WIDE.U32 R28, R9, R36, R28 ;  /* 0x00000024091c8225 */ /* 0x000fc600078e001c */
[----:B------:R3:W4:Y:S01]  /*0600*/  @!P2 LDG.E.128 R12, desc[UR12][R22.64] ;  /* 0x0000000c160ca981 */ /* 0x000722000c1e1d00 */
[----:B------:R-:W-:Y:S01]  /*0610*/  @!P0 IMAD R37, R9, R37, R10 ;  /* 0x0000002509258224 */ /* 0x000fe200078e020a */
[----:B------:R-:W-:Y:S02]  /*0620*/  CS2R R8, SRZ ;  /* 0x0000000000087805 */ /* 0x000fe4000001ff00 */
[----:B------:R-:W-:Y:S01]  /*0630*/  CS2R R10, SRZ ;  /* 0x00000000000a7805 */ /* 0x000fe2000001ff00 */
[----:B------:R-:W2:Y:S01]  /*0640*/  @!P0 LDC.64 R42, c[0x0][0x380] ;  /* 0x0000e000ff2a8b82 */ /* 0x000ea20000000a00 */
[----:B------:R-:W-:Y:S02]  /*0650*/  CS2R R16, SRZ ;  /* 0x0000000000107805 */ /* 0x000fe4000001ff00 */
[----:B------:R-:W-:Y:S02]  /*0660*/  CS2R R18, SRZ ;  /* 0x0000000000127805 */ /* 0x000fe4000001ff00 */
[----:B------:R0:W4:Y:S03]  /*0670*/  @!P2 LDG.E.128 R8, desc[UR12][R44.64] ;  /* 0x0000000c2c08a981 */ /* 0x000126000c1e1d00 */
[----:B------:R-:W2:Y:S01]  /*0680*/  LDC.64 R48, c[0x0][0x3b0] ;  /* 0x0000ec00ff307b82 */ /* 0x000ea20000000a00 */
[----:B------:R-:W-:-:S02]  /*0690*/  @!P3 IADD3 R41, P2, PT, R7, 0x40, RZ ;  /* 0x000000400729b810 */ /* 0x000fc40007f5e0ff */
[----:B------:R-:W-:Y:S02]  /*06a0*/  CS2R R20, SRZ ;  /* 0x0000000000147805 */ /* 0x000fe4000001ff00 */
[----:B---3--:R-:W-:Y:S01]  /*06b0*/  CS2R R22, SRZ ;  /* 0x0000000000167805 */ /* 0x008fe2000001ff00 */
[----:B------:R-:W3:Y:S02]  /*06c0*/  @!P1 LDG.E.128 R16, desc[UR12][R52.64] ;  /* 0x0000000c34109981 */ /* 0x000ee4000c1e1d00 */
[----:B0-----:R-:W0:Y:S01]  /*06d0*/  LDC.64 R44, c[0x0][0x3b0] ;  /* 0x0000ec00ff2c7b82 */ /* 0x001e220000000a00 */
[----:B------:R-:W-:Y:S02]  /*06e0*/  @!P3 IADD3.X R36, PT, PT, RZ, UR5, RZ, P2, !PT ;  /* 0x00000005ff24bc10 */ /* 0x000fe400097fe4ff */
[----:B------:R1:W3:Y:S01]  /*06f0*/  @!P1 LDG.E.128 R20, desc[UR12][R50.64] ;  /* 0x0000000c32149981 */ /* 0x0002e2000c1e1d00 */
[----:B------:R-:W-:Y:S02]  /*0700*/  @!P0 IADD3 R7, P2, PT, R7, 0x60, RZ ;  /* 0x0000006007078810 */ /* 0x000fe40007f5e0ff */
[----:B------:R-:W-:-:S02]  /*0710*/  @!P3 IADD3 R33, PT, PT, R33, R39, RZ ;  /* 0x000000272121b210 */ /* 0x000fc40007ffe0ff */
[----:B------:R-:W-:Y:S02]  /*0720*/  @!P3 LEA R46, P1, R32, R46, 0x1 ;  /* 0x0000002e202eb211 */ /* 0x000fe400078208ff */
[----:B------:R-:W-:Y:S01]  /*0730*/  @!P0 IADD3.X R39, PT, PT, RZ, UR5, RZ, P2, !PT ;  /* 0x00000005ff278c10 */ /* 0x000fe200097fe4ff */
[-C--:B-1----:R-:W-:Y:S01]  /*0740*/  @!P3 IMAD R36, R36, R34.reuse, RZ ;  /* 0x000000222424b224 */ /* 0x082fe200078e02ff */
[----:B------:R-:W-:Y:S01]  /*0750*/  @!P3 LEA.HI.X R47, R32, R47, R33, 0x1, P1 ;  /* 0x0000002f202fb211 */ /* 0x000fe200008f0c21 */
[----:B------:R-:W-:Y:S01]  /*0760*/  @!P3 IMAD.WIDE.U32 R24, R41, R34, R24 ;  /* 0x000000222918b225 */ /* 0x000fe200078e0018 */
[----:B------:R-:W-:Y:S01]  /*0770*/  @!P0 IADD3 R37, PT, PT, R29, R37, RZ ;  /* 0x000000251d258210 */ /* 0x000fe20007ffe0ff */
[----:B------:R-:W1:Y:S02]  /*0780*/  LDC.64 R50, c[0x0][0x400] ;  /* 0x00010000ff327b82 */ /* 0x000e640000000a00 */
[----:B--2---:R-:W-:Y:S02]  /*0790*/  @!P0 IMAD R32, R39, R30, RZ ;  /* 0x0000001e27208224 */ /* 0x004fe400078e02ff */
[----:B------:R-:W-:Y:S01]  /*07a0*/  @!P3 IMAD R35, R41, R35, R36 ;  /* 0x000000232923b224 */ /* 0x000fe200078e0224 */
[----:B------:R-:W-:Y:S01]  /*07b0*/  @!P0 LEA R42, P1, R28, R42, 0x1 ;  /* 0x0000002a1c2a8211 */ /* 0x000fe200078208ff */
[----:B------:R-:W-:-:S02]  /*07c0*/  @!P0 IMAD R31, R7, R31, R32 ;  /* 0x0000001f071f8224 */ /* 0x000fc400078e0220 */
[----:B------:R-:W-:Y:S01]  /*07d0*/  @!P0 IMAD.WIDE.U32 R32, R7, R30, R26 ;  /* 0x0000001e07208225 */ /* 0x000fe200078e001a */
[----:B------:R-:W-:Y:S02]  /*07e0*/  @!P3 IADD3 R35, PT, PT, R25, R35, RZ ;  /* 0x000000231923b210 */ /* 0x000fe40007ffe0ff */
[----:B------:R-:W-:Y:S02]  /*07f0*/  @!P3 LEA R48, P2, R24, R48, 0x1 ;  /* 0x000000301830b211 */ /* 0x000fe400078408ff */
[----:B------:R-:W-:Y:S02]  /*0800*/  @!P0 LEA.HI.X R43, R28, R43, R37, 0x1, P1 ;  /* 0x0000002b1c2b8211 */ /* 0x000fe400008f0c25 */
[----:B------:R-:W-:Y:S02]  /*0810*/  @!P0 IADD3 R7, PT, PT, R33, R31, RZ ;  /* 0x0000001f21078210 */ /* 0x000fe40007ffe0ff */
[----:B0-----:R-:W-:Y:S02]  /*0820*/  @!P0 LEA R44, P1, R32, R44, 0x1 ;  /* 0x0000002c202c8211 */ /* 0x001fe400078208ff */
[----:B------:R-:W-:-:S02]  /*0830*/  CS2R R26, SRZ ;  /* 0x00000000001a7805 */ /* 0x000fc4000001ff00 */
[----:B------:R-:W-:Y:S02]  /*0840*/  @!P3 LEA.HI.X R49, R24, R49, R35, 0x1, P2 ;  /* 0x000000311831b211 */ /* 0x000fe400010f0c23 */
[----:B------:R-:W-:Y:S02]  /*0850*/  CS2R R24, SRZ ;  /* 0x0000000000187805 */ /* 0x000fe4000001ff00 */
[----:B------:R-:W-:Y:S02]  /*0860*/  CS2R R28, SRZ ;  /* 0x00000000001c7805 */ /* 0x000fe4000001ff00 */
[----:B------:R-:W-:Y:S02]  /*0870*/  CS2R R30, SRZ ;  /* 0x00000000001e7805 */ /* 0x000fe4000001ff00 */
[----:B------:R-:W-:Y:S02]  /*0880*/  @!P0 LEA.HI.X R45, R32, R45, R7, 0x1, P1 ;  /* 0x0000002d202d8211 */ /* 0x000fe400008f0c07 */
[----:B------:R-:W-:-:S02]  /*0890*/  CS2R R32, SRZ ;  /* 0x0000000000207805 */ /* 0x000fc4000001ff00 */
[----:B------:R-:W-:Y:S02]  /*08a0*/  CS2R R34, SRZ ;  /* 0x0000000000227805 */ /* 0x000fe4000001ff00 */
[----:B------:R-:W-:Y:S02]  /*08b0*/  CS2R R36, SRZ ;  /* 0x0000000000247805 */ /* 0x000fe4000001ff00 */
[----:B------:R-:W-:Y:S01]  /*08c0*/  CS2R R38, SRZ ;  /* 0x0000000000267805 */ /* 0x000fe2000001ff00 */
[----:B------:R-:W2:Y:S04]  /*08d0*/  @!P3 LDG.E.128 R24, desc[UR12][R46.64] ;  /* 0x0000000c2e18b981 */ /* 0x000ea8000c1e1d00 */
[----:B------:R0:W2:Y:S04]  /*08e0*/  @!P3 LDG.E.128 R28, desc[UR12][R48.64] ;  /* 0x0000000c301cb981 */ /* 0x0000a8000c1e1d00 */
[----:B------:R1:W2:Y:S04]  /*08f0*/  @!P0 LDG.E.128 R32, desc[UR12][R42.64] ;  /* 0x0000000c2a208981 */ /* 0x0002a8000c1e1d00 */
[----:B------:R4:W2:Y:S01]  /*0900*/  @!P0 LDG.E.128 R36, desc[UR12][R44.64] ;  /* 0x0000000c2c248981 */ /* 0x0008a2000c1e1d00 */
[C---:B------:R-:W-:Y:S01]  /*0910*/  ISETP.GE.AND P0, PT, R0.reuse, UR10, PT ;  /* 0x0000000a00007c0c */ /* 0x040fe2000bf06270 */
[----:B0-----:R-:W0:Y:S03]  /*0920*/  LDC.64 R48, c[0x0][0x408] ;  /* 0x00010200ff307b82 */ /* 0x001e260000000a00 */
[----:B------:R-:W-:-:S13]  /*0930*/  ISETP.GT.U32.OR P0, PT, R0, 0x7f, P0 ;  /* 0x0000007f0000780c */ /* 0x000fda0000704470 */
[----:B------:R-:W0:Y:S01]  /*0940*/  @!P0 LDC.64 R46, c[0x0][0x3f8] ;  /* 0x0000fe00ff2e8b82 */ /* 0x000e220000000a00 */
[----:B------:R-:W-:Y:S02]  /*0950*/  @!P0 IADD3 R52, PT, PT, R0, UR6, RZ ;  /* 0x0000000600348c10 */ /* 0x000fe4000fffe0ff */
[----:B------:R-:W-:-:S03]  /*0960*/  @!P0 MOV R53, RZ ;  /* 0x000000ff00358202 */ /* 0x000fc60000000f00 */
[----:B-1----:R-:W-:-:S04]  /*0970*/  @!P0 IMAD.WIDE.U32 R52, R50, UR14, R52 ;  /* 0x0000000e32348c25 */ /* 0x002fc8000f8e0034 */
[----:B------:R-:W-:Y:S02]  /*0980*/  @!P0 IMAD R53, R51, UR14, R53 ;  /* 0x0000000e33358c24 */ /* 0x000fe4000f8e0235 */
[----:B0-----:R-:W-:-:S04]  /*0990*/  @!P0 IMAD.WIDE.U32 R42, R4, R48, R52 ;  /* 0x00000030042a8225 */ /* 0x001fc800078e0034 */
[----:B------:R-:W-:Y:S01]  /*09a0*/  @!P0 IMAD R49, R4, R49, R43 ;  /* 0x0000003104318224 */ /* 0x000fe200078e022b */
[----:B------:R-:W-:Y:S02]  /*09b0*/  MOV R48, 0x7f800000 ;  /* 0x7f80000000307802 */ /* 0x000fe40000000f00 */
[----:B------:R-:W-:-:S04]  /*09c0*/  @!P0 LEA R46, P1, R42, R46, 0x2 ;  /* 0x0000002e2a2e8211 */ /* 0x000fc800078210ff */
[----:B------:R-:W-:-:S05]  /*09d0*/  @!P0 LEA.HI.X R47, R42, R47, R49, 0x2, P1 ;  /* 0x0000002f2a2f8211 */ /* 0x000fca00008f1431 */
[----:B------:R0:W5:Y:S01]  /*09e0*/  @!P0 LDG.E R48, desc[UR12][R46.64] ;  /* 0x0000000c2e308981 */ /* 0x000162000c1e1900 */
[----:B------:R-:W-:Y:S01]  /*09f0*/  ISETP.NE.AND P0, PT, R40, RZ, PT ;  /* 0x000000ff2800720c */ /* 0x000fe20003f05270 */
[----:B------:R-:W-:Y:S01]  /*0a00*/  BSSY.RECONVERGENT B0, `(.L_x_71) ;  /* 0x0000093000007945 */ /* 0x000fe20003800200 */
[--C-:B----4-:R-:W-:Y:S02]  /*0a10*/  HADD2.F32 R45, -RZ, R12.reuse.H1_H1 ;  /* 0x3000000cff2d7230 */ /* 0x110fe40000004100 */
[----:B------:R-:W-:Y:S02]  /*0a20*/  HADD2.F32 R44, -RZ, R12.H0_H0 ;  /* 0x2000000cff2c7230 */ /* 0x000fe40000004100 */
[----:B0-----:R-:W-:Y:S02]  /*0a30*/  HADD2.F32 R46, -RZ, R14.H0_H0 ;  /* 0x2000000eff2e7230 */ /* 0x001fe40000004100 */
[--C-:B------:R-:W-:Y:S02]  /*0a40*/  HADD2.F32 R7, -RZ, R8.reuse.H0_H0 ;  /* 0x20000008ff077230 */ /* 0x100fe40000004100 */
[----:B------:R-:W-:-:S02]  /*0a50*/  HADD2.F32 R8, -RZ, R8.H1_H1 ;  /* 0x30000008ff087230 */ /* 0x000fc40000004100 */
[----:B------:R-:W-:Y:S02]  /*0a60*/  HADD2.F32 R50, -RZ, R14.H1_H1 ;  /* 0x3000000eff327230 */ /* 0x000fe40000004100 */
[----:B---3--:R-:W-:Y:S02]  /*0a70*/  HADD2.F32 R49, -RZ, R16.H1_H1 ;  /* 0x30000010ff317230 */ /* 0x008fe40000004100 */
[----:B------:R-:W-:Y:S01]  /*0a80*/  FMUL.FTZ R8, R8, R45 ;  /* 0x0000002d08087220 */ /* 0x000fe20000410000 */
[--C-:B------:R-:W-:Y:S02]  /*0a90*/  HADD2.F32 R47, -RZ, R15.reuse.H0_H0 ;  /* 0x2000000fff2f7230 */ /* 0x100fe40000004100 */
[----:B------:R-:W-:Y:S02]  /*0aa0*/  HADD2.F32 R52, -RZ, R20.H1_H1 ;  /* 0x30000014ff347230 */ /* 0x000fe40000004100 */
[----:B------:R-:W-:Y:S02]  /*0ab0*/  HADD2.F32 R14, -RZ, R15.H1_H1 ;  /* 0x3000000fff0e7230 */ /* 0x000fe40000004100 */
[----:B------:R-:W-:-:S02]  /*0ac0*/  HADD2.F32 R16, -RZ, R16.H0_H0 ;  /* 0x20000010ff107230 */ /* 0x000fc40000004100 */
[----:B------:R-:W-:Y:S01]  /*0ad0*/  FMUL.FTZ R49, R49, R52 ;  /* 0x0000003431317220 */ /* 0x000fe20000410000 */
[----:B------:R-:W-:Y:S02]  /*0ae0*/  HADD2.F32 R15, -RZ, R20.H0_H0 ;  /* 0x20000014ff0f7230 */ /* 0x000fe40000004100 */
[----:B------:R-:W-:Y:S01]  /*0af0*/  FFMA.FTZ R44, R7, R44, R8 ;  /* 0x0000002c072c7223 */ /* 0x000fe20000010008 */
[----:B------:R-:W-:Y:S02]  /*0b00*/  HADD2.F32 R41, -RZ, R9.H0_H0 ;  /* 0x20000009ff297230 */ /* 0x000fe40000004100 */
[----:B------:R-:W-:Y:S02]  /*0b10*/  HADD2.F32 R12, -RZ, R13.H0_H0 ;  /* 0x2000000dff0c7230 */ /* 0x000fe40000004100 */
[----:B------:R-:W-:Y:S01]  /*0b20*/  FFMA.FTZ R16, R16, R15, R49 ;  /* 0x0000000f10107223 */ /* 0x000fe20000010031 */
[----:B------:R-:W-:Y:S02]  /*0b30*/  HADD2.F32 R7, -RZ, R17.H0_H0 ;  /* 0x20000011ff077230 */ /* 0x000fe40000004100 */
[----:B------:R-:W-:-:S02]  /*0b40*/  HADD2.F32 R8, -RZ, R21.H0_H0 ;  /* 0x20000015ff087230 */ /* 0x000fc40000004100 */
[----:B------:R-:W-:Y:S01]  /*0b50*/  FFMA.FTZ R41, R41, R12, R44 ;  /* 0x0000000c29297223 */ /* 0x000fe2000001002c */
[----:B------:R-:W-:Y:S02]  /*0b60*/  HADD2.F32 R42, -RZ, R9.H1_H1 ;  /* 0x30000009ff2a7230 */ /* 0x000fe40000004100 */
[----:B------:R-:W-:Y:S02]  /*0b70*/  HADD2.F32 R13, -RZ, R13.H1_H1 ;  /* 0x3000000dff0d7230 */ /* 0x000fe40000004100 */
[----:B------:R-:W-:Y:S01]  /*0b80*/  FFMA.FTZ R16, R7, R8, R16 ;  /* 0x0000000807107223 */ /* 0x000fe20000010010 */
[----:B------:R-:W-:Y:S02]  /*0b90*/  HADD2.F32 R17, -RZ, R17.H1_H1 ;  /* 0x30000011ff117230 */ /* 0x000fe40000004100 */
[----:B------:R-:W-:Y:S02]  /*0ba0*/  HADD2.F32 R12, -RZ, R21.H1_H1 ;  /* 0x30000015ff0c7230 */ /* 0x000fe40000004100 */
[----:B------:R-:W-:Y:S01]  /*0bb0*/  FFMA.FTZ R42, R42, R13, R41 ;  /* 0x0000000d2a2a7223 */ /* 0x000fe20000010029 */
[----:B------:R-:W-:-:S02]  /*0bc0*/  HADD2.F32 R9, -RZ, R10.H0_H0 ;  /* 0x2000000aff097230 */ /* 0x000fc40000004100 */
[----:B------:R-:W-:Y:S02]  /*0bd0*/  HADD2.F32 R7, -RZ, R18.H0_H0 ;  /* 0x20000012ff077230 */ /* 0x000fe40000004100 */
[----:B------:R-:W-:Y:S01]  /*0be0*/  FFMA.FTZ R12, R17, R12, R16 ;  /* 0x0000000c110c7223 */ /* 0x000fe20000010010 */
[----:B------:R-:W-:Y:S02]  /*0bf0*/  HADD2.F32 R8, -RZ, R22.H0_H0 ;  /* 0x20000016ff087230 */ /* 0x000fe40000004100 */
[----:B------:R-:W-:Y:S01]  /*0c00*/  FFMA.FTZ R42, R9, R46, R42 ;  /* 0x0000002e092a7223 */ /* 0x000fe2000001002a */
[----:B------:R-:W-:Y:S02]  /*0c10*/  HADD2.F32 R43, -RZ, R10.H1_H1 ;  /* 0x3000000aff2b7230 */ /* 0x000fe40000004100 */
[----:B------:R-:W-:Y:S01]  /*0c20*/  FFMA.FTZ R13, R7, R8, R12 ;  /* 0x00000008070d7223 */ /* 0x000fe2000001000c */
[--C-:B------:R-:W-:Y:S02]  /*0c30*/  HADD2.F32 R7, -RZ, R23.reuse.H0_H0 ;  /* 0x20000017ff077230 */ /* 0x100fe40000004100 */
[----:B------:R-:W-:Y:S01]  /*0c40*/  FFMA.FTZ R43, R43, R50, R42 ;  /* 0x000000322b2b7223 */ /* 0x000fe2000001002a */
[----:B------:R-:W-:-:S02]  /*0c50*/  HADD2.F32 R8, -RZ, R23.H1_H1 ;  /* 0x30000017ff087230 */ /* 0x000fc40000004100 */
[--C-:B--2---:R-:W-:Y:S02]  /*0c60*/  HADD2.F32 R17, -RZ, R24.reuse.H0_H0 ;  /* 0x20000018ff117230 */ /* 0x104fe40000004100 */
[----:B------:R-:W-:Y:S02]  /*0c70*/  HADD2.F32 R24, -RZ, R24.H1_H1 ;  /* 0x30000018ff187230 */ /* 0x000fe40000004100 */
[--C-:B------:R-:W-:Y:S02]  /*0c80*/  HADD2.F32 R23, -RZ, R28.reuse.H1_H1 ;  /* 0x3000001cff177230 */ /* 0x100fe40000004100 */
[----:B------:R-:W-:Y:S02]  /*0c90*/  HADD2.F32 R42, -RZ, R28.H0_H0 ;  /* 0x2000001cff2a7230 */ /* 0x000fe40000004100 */
[----:B------:R-:W-:Y:S02]  /*0ca0*/  HADD2.F32 R21, -RZ, R32.H1_H1 ;  /* 0x30000020ff157230 */ /* 0x000fe40000004100 */
[----:B------:R-:W-:Y:S01]  /*0cb0*/  FMUL.FTZ R24, R24, R23 ;  /* 0x0000001718187220 */ /* 0x000fe20000410000 */
[----:B------:R-:W-:-:S02]  /*0cc0*/  HADD2.F32 R28, -RZ, R36.H1_H1 ;  /* 0x30000024ff1c7230 */ /* 0x000fc40000004100 */
[----:B------:R-:W-:Y:S02]  /*0cd0*/  HADD2.F32 R18, -RZ, R18.H1_H1 ;  /* 0x30000012ff127230 */ /* 0x000fe40000004100 */
[----:B------:R-:W-:Y:S02]  /*0ce0*/  HADD2.F32 R9, -RZ, R22.H1_H1 ;  /* 0x30000016ff097230 */ /* 0x000fe40000004100 */
[----:B------:R-:W-:Y:S01]  /*0cf0*/  FMUL.FTZ R21, R21, R28 ;  /* 0x0000001c15157220 */ /* 0x000fe20000410000 */
[----:B------:R-:W-:Y:S02]  /*0d00*/  HADD2.F32 R32, -RZ, R32.H0_H0 ;  /* 0x20000020ff207230 */ /* 0x000fe40000004100 */
[----:B------:R-:W-:Y:S02]  /*0d10*/  HADD2.F32 R23, -RZ, R36.H0_H0 ;  /* 0x20000024ff177230 */ /* 0x000fe40000004100 */
[----:B------:R-:W-:Y:S01]  /*0d20*/  FFMA.FTZ R42, R17, R42, R24 ;  /* 0x0000002a112a7223 */ /* 0x000fe20000010018 */
[----:B------:R-:W-:-:S02]  /*0d30*/  HADD2.F32 R15, -RZ, R25.H0_H0 ;  /* 0x20000019ff0f7230 */ /* 0x000fc40000004100 */
[----:B------:R-:W-:Y:S02]  /*0d40*/  HADD2.F32 R44, -RZ, R29.H0_H0 ;  /* 0x2000001dff2c7230 */ /* 0x000fe40000004100 */
[----:B------:R-:W-:Y:S01]  /*0d50*/  FFMA.FTZ R9, R18, R9, R13 ;  /* 0x0000000912097223 */ /* 0x000fe2000001000d */
[----:B------:R-:W-:Y:S02]  /*0d60*/  HADD2.F32 R12, -RZ, R19.H0_H0 ;  /* 0x20000013ff0c7230 */ /* 0x000fe40000004100 */
[----:B------:R-:W-:Y:S01]  /*0d70*/  FFMA.FTZ R32, R32, R23, R21 ;  /* 0x0000001720207223 */ /* 0x000fe20000010015 */
[----:B------:R-:W-:Y:S02]  /*0d80*/  HADD2.F32 R17, -RZ, R33.H0_H0 ;  /* 0x20000021ff117230 */ /* 0x000fe40000004100 */
[----:B------:R-:W-:Y:S02]  /*0d90*/  HADD2.F32 R24, -RZ, R37.H0_H0 ;  /* 0x20000025ff187230 */ /* 0x000fe40000004100 */
[----:B------:R-:W-:Y:S01]  /*0da0*/  FFMA.FTZ R42, R15, R44, R42 ;  /* 0x0000002c0f2a7223 */ /* 0x000fe2000001002a */
[----:B------:R-:W-:-:S02]  /*0db0*/  HADD2.F32 R25, -RZ, R25.H1_H1 ;  /* 0x30000019ff197230 */ /* 0x000fc40000004100 */
[----:B------:R-:W-:Y:S02]  /*0dc0*/  HADD2.F32 R22, -RZ, R29.H1_H1 ;  /* 0x3000001dff167230 */ /* 0x000fe40000004100 */
[----:B------:R-:W-:Y:S01]  /*0dd0*/  FFMA.FTZ R12, R12, R7, R9 ;  /* 0x000000070c0c7223 */ /* 0x000fe20000010009 */
        /* <DEDUP_REMOVED lines=8> */
[----:B------:R-:W-:Y:S02]  /*0e60*/  HADD2.F32 R22, -RZ, R38.H0_H0 ;  /* 0x20000026ff167230 */ /* 0x000fe40000004100 */
[----:B------:R-:W-:Y:S01]  /*0e70*/  FFMA.FTZ R9, R9, R20, R42 ;  /* 0x0000001409097223 */ /* 0x000fe2000001002a */
[----:B------:R-:W-:Y:S02]  /*0e80*/  HADD2.F32 R26, -RZ, R26.H1_H1 ;  /* 0x3000001aff1a7230 */ /* 0x000fe40000004100 */
[----:B------:R-:W-:Y:S02]  /*0e90*/  HADD2.F32 R13, -RZ, R30.H1_H1 ;  /* 0x3000001eff0d7230 */ /* 0x000fe40000004100 */
[----:B------:R-:W-:Y:S01]  /*0ea0*/  FFMA.FTZ R15, R15, R22, R24 ;  /* 0x000000160f0f7223 */ /* 0x000fe20000010018 */
[----:B------:R-:W-:-:S02]  /*0eb0*/  HADD2.F32 R34, -RZ, R34.H1_H1 ;  /* 0x30000022ff227230 */ /* 0x000fc40000004100 */
[----:B------:R-:W-:Y:S02]  /*0ec0*/  HADD2.F32 R17, -RZ, R38.H1_H1 ;  /* 0x30000026ff117230 */ /* 0x000fe40000004100 */
[----:B------:R-:W-:Y:S01]  /*0ed0*/  FFMA.FTZ R26, R26, R13, R9 ;  /* 0x0000000d1a1a7223 */ /* 0x000fe20000010009 */
[----:B------:R-:W-:Y:S02]  /*0ee0*/  HADD2.F32 R7, -RZ, R27.H0_H0 ;  /* 0x2000001bff077230 */ /* 0x000fe40000004100 */
[----:B------:R-:W-:Y:S02]  /*0ef0*/  HADD2.F32 R18, -RZ, R31.H0_H0 ;  /* 0x2000001fff127230 */ /* 0x000fe40000004100 */
[----:B------:R-:W-:Y:S01]  /*0f00*/  FFMA.FTZ R34, R34, R17, R15 ;  /* 0x0000001122227223 */ /* 0x000fe2000001000f */
[----:B------:R-:W-:Y:S02]  /*0f10*/  HADD2.F32 R10, -RZ, R11.H0_H0 ;  /* 0x2000000bff0a7230 */ /* 0x000fe40000004100 */
[----:B------:R-:W-:-:S02]  /*0f20*/  HADD2.F32 R9, -RZ, R35.H0_H0 ;  /* 0x20000023ff097230 */ /* 0x000fc40000004100 */
[----:B------:R-:W-:Y:S02]  /*0f30*/  HADD2.F32 R20, -RZ, R39.H0_H0 ;  /* 0x20000027ff147230 */ /* 0x000fe40000004100 */
[----:B------:R-:W-:Y:S01]  /*0f40*/  FFMA.FTZ R26, R7, R18, R26 ;  /* 0x00000012071a7223 */ /* 0x000fe2000001001a */
[----:B------:R-:W-:Y:S02]  /*0f50*/  HADD2.F32 R11, -RZ, R11.H1_H1 ;  /* 0x3000000bff0b7230 */ /* 0x000fe40000004100 */
[----:B------:R-:W-:Y:S01]  /*0f60*/  FFMA.FTZ R10, R10, R47, R43 ;  /* 0x0000002f0a0a7223 */ /* 0x000fe2000001002b */
[----:B------:R-:W-:Y:S02]  /*0f70*/  HADD2.F32 R19, -RZ, R19.H1_H1 ;  /* 0x30000013ff137230 */ /* 0x000fe40000004100 */
[----:B------:R-:W-:Y:S01]  /*0f80*/  FFMA.FTZ R20, R9, R20, R34 ;  /* 0x0000001409147223 */ /* 0x000fe20000010022 */
[----:B------:R-:W-:Y:S02]  /*0f90*/  HADD2.F32 R27, -RZ, R27.H1_H1 ;  /* 0x3000001bff1b7230 */ /* 0x000fe40000004100 */
[----:B------:R-:W-:-:S02]  /*0fa0*/  HADD2.F32 R16, -RZ, R31.H1_H1 ;  /* 0x3000001fff107230 */ /* 0x000fc40000004100 */
[----:B------:R-:W-:Y:S02]  /*0fb0*/  HADD2.F32 R35, -RZ, R35.H1_H1 ;  /* 0x30000023ff237230 */ /* 0x000fe40000004100 */
[----:B------:R-:W-:Y:S02]  /*0fc0*/  HADD2.F32 R18, -RZ, R39.H1_H1 ;  /* 0x30000027ff127230 */ /* 0x000fe40000004100 */
[----:B------:R-:W-:Y:S01]  /*0fd0*/  FFMA.FTZ R10, R11, R14, R10 ;  /* 0x0000000e0b0a7223 */ /* 0x000fe2000001000a */
[----:B------:R-:W-:Y:S01]  /*0fe0*/  FFMA.FTZ R12, R19, R8, R12 ;  /* 0x00000008130c7223 */ /* 0x000fe2000001000c */
[----:B------:R-:W-:Y:S01]  /*0ff0*/  FFMA.FTZ R16, R27, R16, R26 ;  /* 0x000000101b107223 */ /* 0x000fe2000001001a */
[----:B------:R-:W-:Y:S02]  /*1000*/  FFMA.FTZ R20, R35, R18, R20 ;  /* 0x0000001223147223 */ /* 0x000fe40000010014 */
[----:B------:R-:W0:Y:S04]  /*1010*/  SHFL.BFLY PT, R7, R10, 0x4, 0x1f ;  /* 0x0c801f000a077f89 */ /* 0x000e2800000e0000 */
[----:B------:R-:W1:Y:S04]  /*1020*/  SHFL.BFLY PT, R9, R12, 0x4, 0x1f ;  /* 0x0c801f000c097f89 */ /* 0x000e6800000e0000 */
[----:B------:R-:W2:Y:S04]  /*1030*/  SHFL.BFLY PT, R13, R16, 0x4, 0x1f ;  /* 0x0c801f00100d7f89 */ /* 0x000ea800000e0000 */
[----:B------:R-:W3:Y:S01]  /*1040*/  SHFL.BFLY PT, R17, R20, 0x4, 0x1f ;  /* 0x0c801f0014117f89 */ /* 0x000ee200000e0000 */
[----:B0-----:R-:W-:Y:S01]  /*1050*/  FADD.FTZ R7, R10, R7 ;  /* 0x000000070a077221 */ /* 0x001fe20000010000 */
[----:B-1----:R-:W-:Y:S01]  /*1060*/  FADD.FTZ R11, R12, R9 ;  /* 0x000000090c0b7221 */ /* 0x002fe20000010000 */
[----:B--2---:R-:W-:Y:S01]  /*1070*/  FADD.FTZ R15, R16, R13 ;  /* 0x0000000d100f7221 */ /* 0x004fe20000010000 */
[----:B---3--:R-:W-:-:S02]  /*1080*/  FADD.FTZ R19, R20, R17 ;  /* 0x0000001114137221 */ /* 0x008fc40000010000 */
        /* <DEDUP_REMOVED lines=15> */
[----:B---3--:R-:W-:Y:S01]  /*1180*/  FADD.FTZ R15, R10, R7 ;  /* 0x000000070a0f7221 */ /* 0x008fe20000010000 */
[----:B------:R-:W-:Y:S06]  /*1190*/  @P0 BRA `(.L_x_72) ;  /* 0x0000000000640947 */ /* 0x000fec0003800000 */
[----:B------:R-:W0:Y:S01]  /*11a0*/  LDCU.64 UR8, c[0x0][0x3e8] ;  /* 0x00007d00ff0877ac */ /* 0x000e220008000a00 */
[----:B------:R-:W1:Y:S01]  /*11b0*/  LDC.64 R10, c[0x0][0x3f0] ;  /* 0x0000fc00ff0a7b82 */ /* 0x000e620000000a00 */
[----:B------:R-:W-:Y:S01]  /*11c0*/  ISETP.GE.AND P0, PT, R6, UR10, PT ;  /* 0x0000000a06007c0c */ /* 0x000fe2000bf06270 */
[----:B------:R-:W-:Y:S01]  /*11d0*/  UMOV UR4, UR6 ;  /* 0x0000000600047c82 */ /* 0x000fe20008000000 */
[----:B------:R-:W-:Y:S01]  /*11e0*/  UMOV UR5, URZ ;  /* 0x000000ff00057c82 */ /* 0x000fe20008000000 */
[----:B------:R-:W2:Y:S01]  /*11f0*/  LDCU.64 UR16, c[0x0][0x3d0] ;  /* 0x00007a00ff1077ac */ /* 0x000ea20008000a00 */
[----:B------:R-:W-:Y:S02]  /*1200*/  ISETP.GE.AND P3, PT, R2, UR10, PT ;  /* 0x0000000a02007c0c */ /* 0x000fe4000bf66270 */
[----:B------:R-:W-:Y:S02]  /*1210*/  ISETP.GE.AND P2, PT, R3, UR10, PT ;  /* 0x0000000a03007c0c */ /* 0x000fe4000bf46270 */
[----:B------:R-:W-:Y:S01]  /*1220*/  FSEL R3, R12, RZ, !P3 ;  /* 0x000000ff0c037208 */ /* 0x000fe20005800000 */
[----:B0-----:R-:W-:-:S04]  /*1230*/  UIMAD.WIDE.U32 UR4, UR14, UR8, UR4 ;  /* 0x000000080e0472a5 */ /* 0x001fc8000f8e0004 */
[----:B------:R-:W-:-:S06]  /*1240*/  UIMAD UR5, UR14, UR9, UR5 ;  /* 0x000000090e0572a4 */ /* 0x000fcc000f8e0205 */
[----:B-1----:R-:W-:-:S04]  /*1250*/  IMAD.WIDE.U32 R8, R4, R10, UR4 ;  /* 0x0000000404087e25 */ /* 0x002fc8000f8e000a */
[----:B------:R-:W-:Y:S01]  /*1260*/  IMAD R7, R4, R11, R9 ;  /* 0x0000000b04077224 */ /* 0x000fe200078e0209 */
[----:B------:R-:W-:Y:S02]  /*1270*/  IADD3 R8, P1, PT, R2, R8, RZ ;  /* 0x0000000802087210 */ /* 0x000fe40007f3e0ff */
[----:B------:R-:W-:Y:S02]  /*1280*/  FSEL R11, R15, RZ, !P0 ;  /* 0x000000ff0f0b7208 */ /* 0x000fe40004000000 */
[----:B------:R-:W-:Y:S02]  /*1290*/  IADD3.X R7, PT, PT, RZ, R7, RZ, P1, !PT ;  /* 0x00000007ff077210 */ /* 0x000fe40000ffe4ff */
[C---:B--2---:R-:W-:Y:S02]  /*12a0*/  LEA R6, P4, R8.reuse, UR16, 0x2 ;  /* 0x0000001008067c11 */ /* 0x044fe4000f8810ff */
[----:B------:R-:W-:Y:S02]  /*12b0*/  ISETP.GE.AND P1, PT, R5, UR10, PT ;  /* 0x0000000a05007c0c */ /* 0x000fe4000bf26270 */
[----:B------:R-:W-:-:S02]  /*12c0*/  LEA.HI.X R7, R8, UR17, R7, 0x2, P4 ;  /* 0x0000001108077c11 */ /* 0x000fc4000a0f1407 */
[----:B------:R-:W-:Y:S02]  /*12d0*/  FSEL R5, R13, RZ, !P2 ;  /* 0x000000ff0d057208 */ /* 0x000fe40005000000 */
[----:B------:R-:W-:Y:S01]  /*12e0*/  FSEL R9, R17, RZ, !P1 ;  /* 0x000000ff11097208 */ /* 0x000fe20004800000 */
[----:B------:R0:W-:Y:S04]  /*12f0*/  STG.E desc[UR12][R6.64], R3 ;  /* 0x0000000306007986 */ /* 0x0001e8000c10190c */
[----:B------:R0:W-:Y:S04]  /*1300*/  STG.E desc[UR12][R6.64+0x80], R5 ;  /* 0x0000800506007986 */ /* 0x0001e8000c10190c */
[----:B------:R0:W-:Y:S04]  /*1310*/  STG.E desc[UR12][R6.64+0x100], R9 ;  /* 0x0001000906007986 */ /* 0x0001e8000c10190c */
[----:B------:R0:W-:Y:S02]  /*1320*/  STG.E desc[UR12][R6.64+0x180], R11 ;  /* 0x0001800b06007986 */ /* 0x0001e4000c10190c */
.L_x_72:
[----:B------:R-:W-:Y:S05]  /*1330*/  BSYNC.RECONVERGENT B0 ;  /* 0x0000000000007941 */ /* 0x000fea0003800200 */
.L_x_71:
[----:B------:R-:W-:Y:S01]  /*1340*/  UIADD3 UR4, UPT, UPT, UR7, 0x7f, URZ ;  /* 0x0000007f07047890 */ /* 0x000fe2000fffe0ff */
[----:B0-----:R-:W0:Y:S01]  /*1350*/  LDC.64 R10, c[0x0][0x440] ;  /* 0x00011000ff0a7b82 */ /* 0x001e220000000a00 */
[----:B------:R-:W-:Y:S02]  /*1360*/  BSSY.RECONVERGENT B0, `(.L_x_73) ;  /* 0x0000019000007945 */ /* 0x000fe40003800200 */
[----:B------:R-:W-:-:S04]  /*1370*/  USHF.R.S32.HI UR5, URZ, 0x1f, UR4 ;  /* 0x0000001fff057899 */ /* 0x000fc80008011404 */
[----:B------:R-:W-:Y:S01]  /*1380*/  ULEA.HI UR5, UR5, UR4, URZ, 0x7 ;  /* 0x0000000405057291 */ /* 0x000fe2000f8f38ff */
[----:B------:R-:W1:Y:S03]  /*1390*/  LDC.64 R12, c[0x0][0x448] ;  /* 0x00011200ff0c7b82 */ /* 0x000e660000000a00 */
[----:B------:R-:W-:-:S04]  /*13a0*/  ULOP3.LUT UR5, UR5, 0xffffff80, URZ, 0xc0, !UPT ;  /* 0xffffff8005057892 */ /* 0x000fc8000f8ec0ff */
[----:B------:R-:W-:-:S04]  /*13b0*/  UIADD3 UR5, UPT, UPT, UR6, UR4, -UR5 ;  /* 0x0000000406057290 */ /* 0x000fc8000fffe805 */
[----:B------:R-:W-:-:S06]  /*13c0*/  UIADD3 UR5, UPT, UPT, UR4, -UR5, URZ ;  /* 0x8000000504057290 */ /* 0x000fcc000fffe0ff */
[----:B------:R-:W-:-:S04]  /*13d0*/  ISETP.GE.AND P0, PT, R0, UR5, PT ;  /* 0x0000000500007c0c */ /* 0x000fc8000bf06270 */
[----:B------:R-:W-:-:S13]  /*13e0*/  ISETP.GT.U32.OR P0, PT, R0, 0x7f, P0 ;  /* 0x0000007f0000780c */ /* 0x000fda0000704470 */
[----:B------:R-:W-:Y:S05]  /*13f0*/  @P0 BRA `(.L_x_74) ;  /* 0x00000000003c0947 */ /* 0x000fea0003800000 */
[----:B------:R-:W2:Y:S01]  /*1400*/  LDC.64 R6, c[0x0][0x418] ;  /* 0x00010600ff067b82 */ /* 0x000ea20000000a00 */
[----:B------:R-:W3:Y:S01]  /*1410*/  LDCU.64 UR4, c[0x0][0x420] ;  /* 0x00008400ff0477ac */ /* 0x000ee20008000a00 */
[----:B------:R-:W-:Y:S01]  /*1420*/  HFMA2 R3, -RZ, RZ, 0, 0 ;  /* 0x00000000ff037431 */ /* 0x000fe200000001ff */
[----:B------:R-:W-:Y:S01]  /*1430*/  IADD3 R2, PT, PT, R0, UR6, RZ ;  /* 0x0000000600027c10 */ /* 0x000fe2000fffe0ff */
[C---:B-----5:R-:W-:Y:S01]  /*1440*/  FMUL.FTZ R5, R48.reuse, 1.4426950216293334961 ;  /* 0x3fb8aa3b30057820 */ /* 0x060fe20000410000 */
[----:B------:R-:W-:-:S03]  /*1450*/  FSETP.NEU.FTZ.AND P0, PT, R48, -INF , PT ;  /* 0xff8000003000780b */ /* 0x000fc60003f1d000 */
[----:B------:R-:W4:Y:S01]  /*1460*/  LDC.64 R8, c[0x0][0x410] ;  /* 0x00010400ff087b82 */ /* 0x000f220000000a00 */
[----:B------:R-:W-:Y:S01]  /*1470*/  FSEL R5, R5, RZ, P0 ;  /* 0x000000ff05057208 */ /* 0x000fe20000000000 */
[----:B--2---:R-:W-:-:S04]  /*1480*/  IMAD.WIDE.U32 R2, R6, UR14, R2 ;  /* 0x0000000e06027c25 */ /* 0x004fc8000f8e0002 */
[----:B------:R-:W-:Y:S02]  /*1490*/  IMAD R3, R7, UR14, R3 ;  /* 0x0000000e07037c24 */ /* 0x000fe4000f8e0203 */
[----:B---3--:R-:W-:-:S04]  /*14a0*/  IMAD.WIDE.U32 R2, R4, UR4, R2 ;  /* 0x0000000404027c25 */ /* 0x008fc8000f8e0002 */
[----:B------:R-:W-:Y:S01]  /*14b0*/  IMAD R3, R4, UR5, R3 ;  /* 0x0000000504037c24 */ /* 0x000fe2000f8e0203 */
[----:B----4-:R-:W-:-:S04]  /*14c0*/  LEA R6, P1, R2, R8, 0x2 ;  /* 0x0000000802067211 */ /* 0x010fc800078210ff */
[----:B------:R-:W-:-:S05]  /*14d0*/  LEA.HI.X R7, R2, R9, R3, 0x2, P1 ;  /* 0x0000000902077211 */ /* 0x000fca00008f1403 */
[----:B------:R2:W-:Y:S04]  /*14e0*/  STG.E desc[UR12][R6.64], R5 ;  /* 0x0000000506007986 */ /* 0x0005e8000c10190c */
.L_x_74:
[----:B------:R-:W-:Y:S05]  /*14f0*/  BSYNC.RECONVERGENT B0 ;  /* 0x0000000000007941 */ /* 0x000fea0003800200 */
.L_x_73:
[----:B------:R-:W-:Y:S01]  /*1500*/  USHF.L.U32 UR4, UR11, 0xd, URZ ;  /* 0x0000000d0b047899 */ /* 0x000fe200080006ff */
[----:B------:R-:W-:Y:S01]  /*1510*/  SHF.L.U32 R2, R0, 0x2, RZ ;  /* 0x0000000200027819 */ /* 0x000fe200000006ff */
[----:B------:R-:W3:Y:S01]  /*1520*/  LDCU.64 UR8, c[0x0][0x458] ;  /* 0x00008b00ff0877ac */ /* 0x000ee20008000a00 */
[----:B------:R-:W-:-:S03]  /*1530*/  MOV R3, RZ ;  /* 0x000000ff00037202 */ /* 0x000fc60000000f00 */
[----:B------:R-:W-:-:S05]  /*1540*/  LOP3.LUT R2, R2, UR4, RZ, 0xfc, !PT ;  /* 0x0000000402027c12 */ /* 0x000fca000f8efcff */
[----:B------:R-:W2:Y:S01]  /*1550*/  LDCU.64 UR4, c[0x0][0x428] ;  /* 0x00008500ff0477ac */ /* 0x000ea20008000a00 */
[----:B0-----:R-:W-:-:S04]  /*1560*/  IMAD.WIDE.U32 R2, R10, UR14, R2 ;  /* 0x0000000e0a027c25 */ /* 0x001fc8000f8e0002 */
[----:B------:R-:W-:Y:S01]  /*1570*/  IMAD R3, R11, UR14, R3 ;  /* 0x0000000e0b037c24 */ /* 0x000fe2000f8e0203 */
[----:B---3--:R-:W-:Y:S01]  /*1580*/  ISETP.NE.U32.AND P0, PT, RZ, UR8, PT ;  /* 0x00000008ff007c0c */ /* 0x008fe2000bf05070 */
[----:B-1----:R-:W-:-:S03]  /*1590*/  IMAD.WIDE.U32 R2, R4, R12, R2 ;  /* 0x0000000c04027225 */ /* 0x002fc600078e0002 */
[----:B------:R-:W-:Y:S01]  /*15a0*/  ISETP.NE.AND.EX P0, PT, RZ, UR9, PT, P0 ;  /* 0x00000009ff007c0c */ /* 0x000fe2000bf05300 */
[----:B------:R-:W-:-:S03]  /*15b0*/  IMAD R3, R4, R13, R3 ;  /* 0x0000000d04037224 */ /* 0x000fc600078e0203 */
[----:B------:R-:W-:Y:S02]  /*15c0*/  ISETP.NE.OR P0, PT, R0, RZ, !P0 ;  /* 0x000000ff0000720c */ /* 0x000fe40004705670 */
[----:B--2---:R-:W-:-:S04]  /*15d0*/  LEA R6, P1, R2, UR4, 0x2 ;  /* 0x0000000402067c11 */ /* 0x004fc8000f8210ff */
[----:B------:R-:W-:-:S05]  /*15e0*/  LEA.HI.X R7, R2, UR5, R3, 0x2, P1 ;  /* 0x0000000502077c11 */ /* 0x000fca00088f1403 */
[----:B------:R0:W-:Y:S04]  /*15f0*/  STG.E.128 desc[UR12][R6.64], RZ ;  /* 0x000000ff06007986 */ /* 0x0001e8000c101d0c */
[----:B------:R0:W-:Y:S04]  /*1600*/  STG.E.128 desc[UR12][R6.64+0x1000], RZ ;  /* 0x001000ff06007986 */ /* 0x0001e8000c101d0c */
        /* <DEDUP_REMOVED lines=8> */
[----:B0-----:R-:W0:Y:S08]  /*1690*/  LDC R7, c[0x0][0x390] ;  /* 0x0000e400ff077b82 */ /* 0x001e300000000800 */
[----:B------:R-:W2:Y:S01]  /*16a0*/  LDC.64 R2, c[0x0][0x458] ;  /* 0x00011600ff027b82 */ /* 0x000ea20000000a00 */
[----:B-1----:R-:W-:-:S04]  /*16b0*/  IMAD R4, R5, UR11, R4 ;  /* 0x0000000b05047c24 */ /* 0x002fc8000f8e0204 */
[----:B0-----:R-:W-:-:S04]  /*16c0*/  IMAD R5, R4, R7, UR14 ;  /* 0x0000000e04057e24 */ /* 0x001fc8000f8e0207 */
[----:B--2---:R-:W-:-:S05]  /*16d0*/  IMAD.WIDE R2, R5, 0x4, R2 ;  /* 0x0000000405027825 */ /* 0x004fca00078e0202 */
[----:B------:R-:W-:Y:S01]  /*16e0*/  STG.E desc[UR12][R2.64], RZ ;  /* 0x000000ff02007986 */ /* 0x000fe2000c10190c */
[----:B------:R-:W-:Y:S05]  /*16f0*/  EXIT ;  /* 0x000000000000794d */ /* 0x000fea0003800000 */
.L_x_75:
        /* <DEDUP_REMOVED lines=16> */
.L_x_166:


//--------------------- .text._ZN7cutlass13device_kernelIN5flash11enable_sm90INS1_16FlashAttnBwdSm90INS1_25CollectiveMainloopBwdSm90ILi2ELi2ELi2EN4cute5tupleIJNS5_1CILi1EEES8_S8_EEENS6_IJNS7_ILi128EEESA_NS7_ILi64EEEEEENS_6half_tEfNS_4arch4Sm90ELb1ELb0ELb0ELb1ELb0ELb1ELb0ELb0ELi2ELi1ELi2ELi2ELb0EEENS1_21CollectiveEpilogueBwdISC_SD_SF_Li256ELb1ELb0ELi1EEENS1_25SingleTileBwdLPTSchedulerILb1ELi128ELb0EEEEEEEEEvNT_6ParamsE --------------------------
	.section	.text._ZN7cutlass13device_kernelIN5flash11enable_sm90INS1_16FlashAttnBwdSm90INS1_25CollectiveMainloopBwdSm90ILi2ELi2ELi2EN4cute5tupleIJNS5_1CILi1EEES8_S8_EEENS6_IJNS7_ILi128EEESA_NS7_ILi64EEEEEENS_6half_tEfNS_4arch4Sm90ELb1ELb0ELb0ELb1ELb0ELb1ELb0ELb0ELi2ELi1ELi2ELi2ELb0EEENS1_21CollectiveEpilogueBwdISC_SD_SF_Li256ELb1ELb0ELi1EEENS1_25SingleTileBwdLPTSchedulerILb1ELi128ELb0EEEEEEEEEvNT_6ParamsE,"ax",@progbits
	.align	128
.text._ZN7cutlass13device_kernelIN5flash11enable_sm90INS1_16FlashAttnBwdSm90INS1_25CollectiveMainloopBwdSm90ILi2ELi2ELi2EN4cute5tupleIJNS5_1CILi1EEES8_S8_EEENS6_IJNS7_ILi128EEESA_NS7_ILi64EEEEEENS_6half_tEfNS_4arch4Sm90ELb1ELb0ELb0ELb1ELb0ELb1ELb0ELb0ELi2ELi1ELi2ELi2ELb0EEENS1_21CollectiveEpilogueBwdISC_SD_SF_Li256ELb1ELb0ELi1EEENS1_25SingleTileBwdLPTSchedulerILb1ELi128ELb0EEEEEEEEEvNT_6ParamsE:
        .type           _ZN7cutlass13device_kernelIN5flash11enable_sm90INS1_16FlashAttnBwdSm90INS1_25CollectiveMainloopBwdSm90ILi2ELi2ELi2EN4cute5tupleIJNS5_1CILi1EEES8_S8_EEENS6_IJNS7_ILi128EEESA_NS7_ILi64EEEEEENS_6half_tEfNS_4arch4Sm90ELb1ELb0ELb0ELb1ELb0ELb1ELb0ELb0ELi2ELi1ELi2ELi2ELb0EEENS1_21CollectiveEpilogueBwdISC_SD_SF_Li256ELb1ELb0ELi1EEENS1_25SingleTileBwdLPTSchedulerILb1ELi128ELb0EEEEEEEEEvNT_6ParamsE,@function
        .size           _ZN7cutlass13device_kernelIN5flash11enable_sm90INS1_16FlashAttnBwdSm90INS1_25CollectiveMainloopBwdSm90ILi2ELi2ELi2EN4cute5tupleIJNS5_1CILi1EEES8_S8_EEENS6_IJNS7_ILi128EEESA_NS7_ILi64EEEEEENS_6half_tEfNS_4arch4Sm90ELb1ELb0ELb0ELb1ELb0ELb1ELb0ELb0ELi2ELi1ELi2ELi2ELb0EEENS1_21CollectiveEpilogueBwdISC_SD_SF_Li256ELb1ELb0ELi1EEENS1_25SingleTileBwdLPTSchedulerILb1ELi128ELb0EEEEEEEEEvNT_6ParamsE,(.L_x_167 - _ZN7cutlass13device_kernelIN5flash11enable_sm90INS1_16FlashAttnBwdSm90INS1_25CollectiveMainloopBwdSm90ILi2ELi2ELi2EN4cute5tupleIJNS5_1CILi1EEES8_S8_EEENS6_IJNS7_ILi128EEESA_NS7_ILi64EEEEEENS_6half_tEfNS_4arch4Sm90ELb1ELb0ELb0ELb1ELb0ELb1ELb0ELb0ELi2ELi1ELi2ELi2ELb0EEENS1_21CollectiveEpilogueBwdISC_SD_SF_Li256ELb1ELb0ELi1EEENS1_25SingleTileBwdLPTSchedulerILb1ELi128ELb0EEEEEEEEEvNT_6ParamsE)
        .other          _ZN7cutlass13device_kernelIN5flash11enable_sm90INS1_16FlashAttnBwdSm90INS1_25CollectiveMainloopBwdSm90ILi2ELi2ELi2EN4cute5tupleIJNS5_1CILi1EEES8_S8_EEENS6_IJNS7_ILi128EEESA_NS7_ILi64EEEEEENS_6half_tEfNS_4arch4Sm90ELb1ELb0ELb0ELb1ELb0ELb1ELb0ELb0ELi2ELi1ELi2ELi2ELb0EEENS1_21CollectiveEpilogueBwdISC_SD_SF_Li256ELb1ELb0ELi1EEENS1_25SingleTileBwdLPTSchedulerILb1ELi128ELb0EEEEEEEEEvNT_6ParamsE,@"STO_CUDA_ENTRY STV_DEFAULT"
_ZN7cutlass13device_kernelIN5flash11enable_sm90INS1_16FlashAttnBwdSm90INS1_25CollectiveMainloopBwdSm90ILi2ELi2ELi2EN4cute5tupleIJNS5_1CILi1EEES8_S8_EEENS6_IJNS7_ILi128EEESA_NS7_ILi64EEEEEENS_6half_tEfNS_4arch4Sm90ELb1ELb0ELb0ELb1ELb0ELb1ELb0ELb0ELi2ELi1ELi2ELi2ELb0EEENS1_21CollectiveEpilogueBwdISC_SD_SF_Li256ELb1ELb0ELi1EEENS1_25SingleTileBwdLPTSchedulerILb1ELi128ELb0EEEEEEEEEvNT_6ParamsE:
[----:B------:R-:W-:Y:S01]  /*0000*/  LDC R1, c[0x0][0x37c] ;  /* 0x0000df00ff017b82 */ /* 0x000fe20000000800 */
[----:B------:R-:W-:Y:S05]  /*0010*/  EXIT ;  /* 0x000000000000794d */ /* 0x000fea0003800000 */
.L_x_76:
        /* <DEDUP_REMOVED lines=14> */
.L_x_167:


//--------------------- .text._ZN7cutlass13device_kernelIN5flash11enable_sm90INS1_16FlashAttnBwdSm90INS1_25CollectiveMainloopBwdSm90ILi2ELi2ELi2EN4cute5tupleIJNS5_1CILi1EEES8_S8_EEENS6_IJNS7_ILi128EEESA_NS7_ILi64EEEEEENS_6half_tEfNS_4arch4Sm90ELb1ELb0ELb0ELb1ELb1ELb1ELb0ELb0ELi2ELi1ELi2ELi2ELb0EEENS1_21CollectiveEpilogueBwdISC_SD_SF_Li256ELb1ELb0ELi1EEENS1_25SingleTileBwdLPTSchedulerILb1ELi128ELb1EEEEEEEEEvNT_6ParamsE --------------------------
	.section	.text._ZN7cutlass13device_kernelIN5flash11enable_sm90INS1_16FlashAttnBwdSm90INS1_25CollectiveMainloopBwdSm90ILi2ELi2ELi2EN4cute5tupleIJNS5_1CILi1EEES8_S8_EEENS6_IJNS7_ILi128EEESA_NS7_ILi64EEEEEENS_6half_tEfNS_4arch4Sm90ELb1ELb0ELb0ELb1ELb1ELb1ELb0ELb0ELi2ELi1ELi2ELi2ELb0EEENS1_21CollectiveEpilogueBwdISC_SD_SF_Li256ELb1ELb0ELi1EEENS1_25SingleTileBwdLPTSchedulerILb1ELi128ELb1EEEEEEEEEvNT_6ParamsE,"ax",@progbits
	.align	128
.text._ZN7cutlass13device_kernelIN5flash11enable_sm90INS1_16FlashAttnBwdSm90INS1_25CollectiveMainloopBwdSm90ILi2ELi2ELi2EN4cute5tupleIJNS5_1CILi1EEES8_S8_EEENS6_IJNS7_ILi128EEESA_NS7_ILi64EEEEEENS_6half_tEfNS_4arch4Sm90ELb1ELb0ELb0ELb1ELb1ELb1ELb0ELb0ELi2ELi1ELi2ELi2ELb0EEENS1_21CollectiveEpilogueBwdISC_SD_SF_Li256ELb1ELb0ELi1EEENS1_25SingleTileBwdLPTSchedulerILb1ELi128ELb1EEEEEEEEEvNT_6ParamsE:
        .type           _ZN7cutlass13device_kernelIN5flash11enable_sm90INS1_16FlashAttnBwdSm90INS1_25CollectiveMainloopBwdSm90ILi2ELi2ELi2EN4cute5tupleIJNS5_1CILi1EEES8_S8_EEENS6_IJNS7_ILi128EEESA_NS7_ILi64EEEEEENS_6half_tEfNS_4arch4Sm90ELb1ELb0ELb0ELb1ELb1ELb1ELb0ELb0ELi2ELi1ELi2ELi2ELb0EEENS1_21CollectiveEpilogueBwdISC_SD_SF_Li256ELb1ELb0ELi1EEENS1_25SingleTileBwdLPTSchedulerILb1ELi128ELb1EEEEEEEEEvNT_6ParamsE,@function
        .size           _ZN7cutlass13device_kernelIN5flash11enable_sm90INS1_16FlashAttnBwdSm90INS1_25CollectiveMainloopBwdSm90ILi2ELi2ELi2EN4cute5tupleIJNS5_1CILi1EEES8_S8_EEENS6_IJNS7_ILi128EEESA_NS7_ILi64EEEEEENS_6half_tEfNS_4arch4Sm90ELb1ELb0ELb0ELb1ELb1ELb1ELb0ELb0ELi2ELi1ELi2ELi2ELb0EEENS1_21CollectiveEpilogueBwdISC_SD_SF_Li256ELb1ELb0ELi1EEENS1_25SingleTileBwdLPTSchedulerILb1ELi128ELb1EEEEEEEEEvNT_6ParamsE,(.L_x_168 - _ZN7cutlass13device_kernelIN5flash11enable_sm90INS1_16FlashAttnBwdSm90INS1_25CollectiveMainloopBwdSm90ILi2ELi2ELi2EN4cute5tupleIJNS5_1CILi1EEES8_S8_EEENS6_IJNS7_ILi128EEESA_NS7_ILi64EEEEEENS_6half_tEfNS_4arch4Sm90ELb1ELb0ELb0ELb1ELb1ELb1ELb0ELb0ELi2ELi1ELi2ELi2ELb0EEENS1_21CollectiveEpilogueBwdISC_SD_SF_Li256ELb1ELb0ELi1EEENS1_25SingleTileBwdLPTSchedulerILb1ELi128ELb1EEEEEEEEEvNT_6ParamsE)
        .other          _ZN7cutlass13device_kernelIN5flash11enable_sm90INS1_16FlashAttnBwdSm90INS1_25CollectiveMainloopBwdSm90ILi2ELi2ELi2EN4cute5tupleIJNS5_1CILi1EEES8_S8_EEENS6_IJNS7_ILi128EEESA_NS7_ILi64EEEEEENS_6half_tEfNS_4arch4Sm90ELb1ELb0ELb0ELb1ELb1ELb1ELb0ELb0ELi2ELi1ELi2ELi2ELb0EEENS1_21CollectiveEpilogueBwdISC_SD_SF_Li256ELb1ELb0ELi1EEENS1_25SingleTileBwdLPTSchedulerILb1ELi128ELb1EEEEEEEEEvNT_6ParamsE,@"STO_CUDA_ENTRY STV_DEFAULT"
_ZN7cutlass13device_kernelIN5flash11enable_sm90INS1_16FlashAttnBwdSm90INS1_25CollectiveMainloopBwdSm90ILi2ELi2ELi2EN4cute5tupleIJNS5_1CILi1EEES8_S8_EEENS6_IJNS7_ILi128EEESA_NS7_ILi64EEEEEENS_6half_tEfNS_4arch4Sm90ELb1ELb0ELb0ELb1ELb1ELb1ELb0ELb0ELi2ELi1ELi2ELi2ELb0EEENS1_21CollectiveEpilogueBwdISC_SD_SF_Li256ELb1ELb0ELi1EEENS1_25SingleTileBwdLPTSchedulerILb1ELi128ELb1EEEEEEEEEvNT_6ParamsE:
[----:B------:R-:W-:Y:S01]  /*0000*/  LDC R1, c[0x0][0x37c] ;  /* 0x0000df00ff017b82 */ /* 0x000fe20000000800 */
[----:B------:R-:W-:Y:S05]  /*0010*/  EXIT ;  /* 0x000000000000794d */ /* 0x000fea0003800000 */
.L_x_77:
        /* <DEDUP_REMOVED lines=14> */
.L_x_168:


//--------------------- .text._ZN7cutlass13device_kernelIN5flash11enable_sm90INS1_16FlashAttnBwdSm90INS1_25CollectiveMainloopBwdSm90ILi2ELi2ELi2EN4cute5tupleIJNS5_1CILi1EEES8_S8_EEENS6_IJNS7_ILi128EEESA_NS7_ILi64EEEEEENS_6half_tEfNS_4arch4Sm90ELb1ELb0ELb0ELb1ELb0ELb1ELb0ELb0ELi2ELi1ELi2ELi2ELb0EEENS1_24CollectiveEpilogueBwdGQAISC_fSF_Li256ELb1ELb0EEENS1_25SingleTileBwdLPTSchedulerILb1ELi128ELb0EEEEEEEEEvNT_6ParamsE --------------------------
	.section	.text._ZN7cutlass13device_kernelIN5flash11enable_sm90INS1_16FlashAttnBwdSm90INS1_25CollectiveMainloopBwdSm90ILi2ELi2ELi2EN4cute5tupleIJNS5_1CILi1EEES8_S8_EEENS6_IJNS7_ILi128EEESA_NS7_ILi64EEEEEENS_6half_tEfNS_4arch4Sm90ELb1ELb0ELb0ELb1ELb0ELb1ELb0ELb0ELi2ELi1ELi2ELi2ELb0EEENS1_24CollectiveEpilogueBwdGQAISC_fSF_Li256ELb1ELb0EEENS1_25SingleTileBwdLPTSchedulerILb1ELi128ELb0EEEEEEEEEvNT_6ParamsE,"ax",@progbits
	.align	128
.text._ZN7cutlass13device_kernelIN5flash11enable_sm90INS1_16FlashAttnBwdSm90INS1_25CollectiveMainloopBwdSm90ILi2ELi2ELi2EN4cute5tupleIJNS5_1CILi1EEES8_S8_EEENS6_IJNS7_ILi128EEESA_NS7_ILi64EEEEEENS_6half_tEfNS_4arch4Sm90ELb1ELb0ELb0ELb1ELb0ELb1ELb0ELb0ELi2ELi1ELi2ELi2ELb0EEENS1_24CollectiveEpilogueBwdGQAISC_fSF_Li256ELb1ELb0EEENS1_25SingleTileBwdLPTSchedulerILb1ELi128ELb0EEEEEEEEEvNT_6ParamsE:
        .type           _ZN7cutlass13device_kernelIN5flash11enable_sm90INS1_16FlashAttnBwdSm90INS1_25CollectiveMainloopBwdSm90ILi2ELi2ELi2EN4cute5tupleIJNS5_1CILi1EEES8_S8_EEENS6_IJNS7_ILi128EEESA_NS7_ILi64EEEEEENS_6half_tEfNS_4arch4Sm90ELb1ELb0ELb0ELb1ELb0ELb1ELb0ELb0ELi2ELi1ELi2ELi2ELb0EEENS1_24CollectiveEpilogueBwdGQAISC_fSF_Li256ELb1ELb0EEENS1_25SingleTileBwdLPTSchedulerILb1ELi128ELb0EEEEEEEEEvNT_6ParamsE,@function
        .size           _ZN7cutlass13device_kernelIN5flash11enable_sm90INS1_16FlashAttnBwdSm90INS1_25CollectiveMainloopBwdSm90ILi2ELi2ELi2EN4cute5tupleIJNS5_1CILi1EEES8_S8_EEENS6_IJNS7_ILi128EEESA_NS7_ILi64EEEEEENS_6half_tEfNS_4arch4Sm90ELb1ELb0ELb0ELb1ELb0ELb1ELb0ELb0ELi2ELi1ELi2ELi2ELb0EEENS1_24CollectiveEpilogueBwdGQAISC_fSF_Li256ELb1ELb0EEENS1_25SingleTileBwdLPTSchedulerILb1ELi128ELb0EEEEEEEEEvNT_6ParamsE,(.L_x_169 - _ZN7cutlass13device_kernelIN5flash11enable_sm90INS1_16FlashAttnBwdSm90INS1_25CollectiveMainloopBwdSm90ILi2ELi2ELi2EN4cute5tupleIJNS5_1CILi1EEES8_S8_EEENS6_IJNS7_ILi128EEESA_NS7_ILi64EEEEEENS_6half_tEfNS_4arch4Sm90ELb1ELb0ELb0ELb1ELb0ELb1ELb0ELb0ELi2ELi1ELi2ELi2ELb0EEENS1_24CollectiveEpilogueBwdGQAISC_fSF_Li256ELb1ELb0EEENS1_25SingleTileBwdLPTSchedulerILb1ELi128ELb0EEEEEEEEEvNT_6ParamsE)
        .other          _ZN7cutlass13device_kernelIN5flash11enable_sm90INS1_16FlashAttnBwdSm90INS1_25CollectiveMainloopBwdSm90ILi2ELi2ELi2EN4cute5tupleIJNS5_1CILi1EEES8_S8_EEENS6_IJNS7_ILi128EEESA_NS7_ILi64EEEEEENS_6half_tEfNS_4arch4Sm90ELb1ELb0ELb0ELb1ELb0ELb1ELb0ELb0ELi2ELi1ELi2ELi2ELb0EEENS1_24CollectiveEpilogueBwdGQAISC_fSF_Li256ELb1ELb0EEENS1_25SingleTileBwdLPTSchedulerILb1ELi128ELb0EEEEEEEEEvNT_6ParamsE,@"STO_CUDA_ENTRY STV_DEFAULT"
_ZN7cutlass13device_kernelIN5flash11enable_sm90INS1_16FlashAttnBwdSm90INS1_25CollectiveMainloopBwdSm90ILi2ELi2ELi2EN4cute5tupleIJNS5_1CILi1EEES8_S8_EEENS6_IJNS7_ILi128EEESA_NS7_ILi64EEEEEENS_6half_tEfNS_4arch4Sm90ELb1ELb0ELb0ELb1ELb0ELb1ELb0ELb0ELi2ELi1ELi2ELi2ELb0EEENS1_24CollectiveEpilogueBwdGQAISC_fSF_Li256ELb1ELb0EEENS1_25SingleTileBwdLPTSchedulerILb1ELi128ELb0EEEEEEEEEvNT_6ParamsE:
[----:B------:R-:W-:Y:S01]  /*0000*/  LDC R1, c[0x0][0x37c] ;  /* 0x0000df00ff017b82 */ /* 0x000fe20000000800 */
[----:B------:R-:W-:Y:S05]  /*0010*/  EXIT ;  /* 0x000000000000794d */ /* 0x000fea0003800000 */
.L_x_78:
        /* <DEDUP_REMOVED lines=14> */
.L_x_169:


//--------------------- .text._ZN7cutlass13device_kernelIN5flash32FlashAttnBwdPostprocessConvertdQIN4cute5tupleIJNS3_1CILi128EEENS5_ILi64EEEEEENS_6half_tEfNS_4arch4Sm90ELi256ENS3_8TiledMMAINS3_8MMA_AtomIJNS3_4SM904GMMA25MMA_64x64x16_F32F16F16_RSILNSF_5MajorE0ELSH_1ELNSF_7ScaleInE1ELSI_1EEEEEENS3_6LayoutINS4_IJNS5_ILi2EEENS5_ILi1EEESN_EEENS4_IJSN_NS5_ILi0EEESP_EEEEENS4_IJNS3_10UnderscoreESS_SS_EEEEELb0EEEEEvNT_6ParamsE --------------------------
	.section	.text._ZN7cutlass13device_kernelIN5flash32FlashAttnBwdPostprocessConvertdQIN4cute5tupleIJNS3_1CILi128EEENS5_ILi64EEEEEENS_6half_tEfNS_4arch4Sm90ELi256ENS3_8TiledMMAINS3_8MMA_AtomIJNS3_4SM904GMMA25MMA_64x64x16_F32F16F16_RSILNSF_5MajorE0ELSH_1ELNSF_7ScaleInE1ELSI_1EEEEEENS3_6LayoutINS4_IJNS5_ILi2EEENS5_ILi1EEESN_EEENS4_IJSN_NS5_ILi0EEESP_EEEEENS4_IJNS3_10UnderscoreESS_SS_EEEEELb0EEEEEvNT_6ParamsE,"ax",@progbits
	.align	128
.text._ZN7cutlass13device_kernelIN5flash32FlashAttnBwdPostprocessConvertdQIN4cute5tupleIJNS3_1CILi128EEENS5_ILi64EEEEEENS_6half_tEfNS_4arch4Sm90ELi256ENS3_8TiledMMAINS3_8MMA_AtomIJNS3_4SM904GMMA25MMA_64x64x16_F32F16F16_RSILNSF_5MajorE0ELSH_1ELNSF_7ScaleInE1ELSI_1EEEEEENS3_6LayoutINS4_IJNS5_ILi2EEENS5_ILi1EEESN_EEENS4_IJSN_NS5_ILi0EEESP_EEEEENS4_IJNS3_10UnderscoreESS_SS_EEEEELb0EEEEEvNT_6ParamsE:
        .type           _ZN7cutlass13device_kernelIN5flash32FlashAttnBwdPostprocessConvertdQIN4cute5tupleIJNS3_1CILi128EEENS5_ILi64EEEEEENS_6half_tEfNS_4arch4Sm90ELi256ENS3_8TiledMMAINS3_8MMA_AtomIJNS3_4SM904GMMA25MMA_64x64x16_F32F16F16_RSILNSF_5MajorE0ELSH_1ELNSF_7ScaleInE1ELSI_1EEEEEENS3_6LayoutINS4_IJNS5_ILi2EEENS5_ILi1EEESN_EEENS4_IJSN_NS5_ILi0EEESP_EEEEENS4_IJNS3_10UnderscoreESS_SS_EEEEELb0EEEEEvNT_6ParamsE,@function
        .size           _ZN7cutlass13device_kernelIN5flash32FlashAttnBwdPostprocessConvertdQIN4cute5tupleIJNS3_1CILi128EEENS5_ILi64EEEEEENS_6half_tEfNS_4arch4Sm90ELi256ENS3_8TiledMMAINS3_8MMA_AtomIJNS3_4SM904GMMA25MMA_64x64x16_F32F16F16_RSILNSF_5MajorE0ELSH_1ELNSF_7ScaleInE1ELSI_1EEEEEENS3_6LayoutINS4_IJNS5_ILi2EEENS5_ILi1EEESN_EEENS4_IJSN_NS5_ILi0EEESP_EEEEENS4_IJNS3_10UnderscoreESS_SS_EEEEELb0EEEEEvNT_6ParamsE,(.L_x_170 - _ZN7cutlass13device_kernelIN5flash32FlashAttnBwdPostprocessConvertdQIN4cute5tupleIJNS3_1CILi128EEENS5_ILi64EEEEEENS_6half_tEfNS_4arch4Sm90ELi256ENS3_8TiledMMAINS3_8MMA_AtomIJNS3_4SM904GMMA25MMA_64x64x16_F32F16F16_RSILNSF_5MajorE0ELSH_1ELNSF_7ScaleInE1ELSI_1EEEEEENS3_6LayoutINS4_IJNS5_ILi2EEENS5_ILi1EEESN_EEENS4_IJSN_NS5_ILi0EEESP_EEEEENS4_IJNS3_10UnderscoreESS_SS_EEEEELb0EEEEEvNT_6ParamsE)
        .other          _ZN7cutlass13device_kernelIN5flash32FlashAttnBwdPostprocessConvertdQIN4cute5tupleIJNS3_1CILi128EEENS5_ILi64EEEEEENS_6half_tEfNS_4arch4Sm90ELi256ENS3_8TiledMMAINS3_8MMA_AtomIJNS3_4SM904GMMA25MMA_64x64x16_F32F16F16_RSILNSF_5MajorE0ELSH_1ELNSF_7ScaleInE1ELSI_1EEEEEENS3_6LayoutINS4_IJNS5_ILi2EEENS5_ILi1EEESN_EEENS4_IJSN_NS5_ILi0EEESP_EEEEENS4_IJNS3_10UnderscoreESS_SS_EEEEELb0EEEEEvNT_6ParamsE,@"STO_CUDA_ENTRY STV_DEFAULT"
_ZN7cutlass13device_kernelIN5flash32FlashAttnBwdPostprocessConvertdQIN4cute5tupleIJNS3_1CILi128EEENS5_ILi64EEEEEENS_6half_tEfNS_4arch4Sm90ELi256ENS3_8TiledMMAINS3_8MMA_AtomIJNS3_4SM904GMMA25MMA_64x64x16_F32F16F16_RSILNSF_5MajorE0ELSH_1ELNSF_7ScaleInE1ELSI_1EEEEEENS3_6LayoutINS4_IJNS5_ILi2EEENS5_ILi1EEESN_EEENS4_IJSN_NS5_ILi0EEESP_EEEEENS4_IJNS3_10UnderscoreESS_SS_EEEEELb0EEEEEvNT_6ParamsE:
        /* <DEDUP_REMOVED lines=9> */
[----:B------:R-:W-:Y:S02]  /*0090*/  CS2R R2, SRZ ;  /* 0x0000000000027805 */ /* 0x000fe4000001ff00 */
[----:B------:R-:W-:Y:S01]  /*00a0*/  CS2R R44, SRZ ;  /* 0x00000000002c7805 */ /* 0x000fe2000001ff00 */
[----:B------:R-:W1:Y:S01]  /*00b0*/  LDCU UR6, c[0x0][0x3b0] ;  /* 0x00007600ff0677ac */ /* 0x000e620008000800 */
[----:B0-----:R-:W-:-:S04]  /*00c0*/  UISETP.NE.U32.AND UP0, UPT, UR4, URZ, UPT ;  /* 0x000000ff0400728c */ /* 0x001fc8000bf05070 */
[----:B------:R-:W-:Y:S01]  /*00d0*/  UISETP.NE.AND.EX UP0, UPT, UR5, URZ, UPT, UP0 ;  /* 0x000000ff0500728c */ /* 0x000fe2000bf05300 */
[----:B-1----:R-:W-:-:S08]  /*00e0*/  IMAD.U32 R40, RZ, RZ, UR6 ;  /* 0x00000006ff287e24 */ /* 0x002fd0000f8e00ff */
[----:B------:R-:W-:Y:S05]  /*00f0*/  BRA.U !UP0, `(.L_x_80) ;  /* 0x0000000108547547 */ /* 0x000fea000b800000 */
[----:B------:R-:W-:Y:S05]  /*0100*/  BRA `(.L_x_81) ;  /* 0x0000000000387947 */ /* 0x000fea0003800000 */
.L_x_79:
[----:B------:R-:W0:Y:S01]  /*0110*/  LDC.64 R4, c[0x0][0x3e0] ;  /* 0x0000f800ff047b82 */ /* 0x000e220000000a00 */
[----:B------:R-:W1:Y:S01]  /*0120*/  LDCU.64 UR4, c[0x0][0x3e8] ;  /* 0x00007d00ff0477ac */ /* 0x000e620008000a00 */
[----:B0-----:R-:W-:-:S05]  /*0130*/  IMAD.WIDE.U32 R4, R7, 0x4, R4 ;  /* 0x0000000407047825 */ /* 0x001fca00078e0004 */
[----:B------:R-:W2:Y:S01]  /*0140*/  LDG.E R44, desc[UR8][R4.64] ;  /* 0x00000008042c7981 */ /* 0x000ea2000c1e1900 */
[----:B-1----:R-:W-:-:S04]  /*0150*/  UISETP.NE.U32.AND UP0, UPT, UR4, URZ, UPT ;  /* 0x000000ff0400728c */ /* 0x002fc8000bf05070 */
[----:B------:R-:W-:Y:S01]  /*0160*/  UISETP.NE.AND.EX UP0, UPT, UR5, URZ, UPT, UP0 ;  /* 0x000000ff0500728c */ /* 0x000fe2000bf05300 */
[--C-:B--2---:R-:W-:Y:S01]  /*0170*/  IMAD R0, R7, 0x80, R44.reuse ;  /* 0x0000008007007824 */ /* 0x104fe200078e022c */
[----:B------:R-:W-:-:S04]  /*0180*/  SHF.R.S32.HI R45, RZ, 0x1f, R44 ;  /* 0x0000001fff2d7819 */ /* 0x000fc8000001142c */
[----:B------:R-:W-:-:S04]  /*0190*/  SHF.R.S32.HI R3, RZ, 0x1f, R0 ;  /* 0x0000001fff037819 */ /* 0x000fc80000011400 */
[----:B------:R-:W-:-:S05]  /*01a0*/  LEA.HI R3, R3, R0, RZ, 0x7 ;  /* 0x0000000003037211 */ /* 0x000fca00078f38ff */
[----:B------:R-:W-:-:S05]  /*01b0*/  IMAD.SHL.U32 R3, R3, 0x40, RZ ;  /* 0x0000004003037824 */ /* 0x000fca00078e00ff */
[----:B------:R-:W-:-:S04]  /*01c0*/  LOP3.LUT R2, R3, 0xffffe000, RZ, 0xc0, !PT ;  /* 0xffffe00003027812 */ /* 0x000fc800078ec0ff */
[----:B------:R-:W-:Y:S01]  /*01d0*/  SHF.R.S32.HI R3, RZ, 0x1f, R2 ;  /* 0x0000001fff037819 */ /* 0x000fe20000011402 */
[----:B------:R-:W-:Y:S06]  /*01e0*/  BRA.U !UP0, `(.L_x_82) ;  /* 0x0000000108107547 */ /* 0x000fec000b800000 */
.L_x_81:
[----:B------:R-:W0:Y:S02]  /*01f0*/  LDC.64 R40, c[0x0][0x3e8] ;  /* 0x0000fa00ff287b82 */ /* 0x000e240000000a00 */
[----:B0-----:R-:W-:-:S06]  /*0200*/  IMAD.WIDE.U32 R40, R7, 0x4, R40 ;  /* 0x0000000407287825 */ /* 0x001fcc00078e0028 */
[----:B------:R0:W5:Y:S01]  /*0210*/  LDG.E R40, desc[UR8][R40.64] ;  /* 0x0000000828287981 */ /* 0x000162000c1e1900 */
[----:B------:R-:W-:Y:S05]  /*0220*/  BRA `(.L_x_80) ;  /* 0x0000000000087947 */ /* 0x000fea0003800000 */
.L_x_82:
[----:B------:R-:W2:Y:S02]  /*0230*/  LDG.E R5, desc[UR8][R4.64+0x4] ;  /* 0x0000040804057981 */ /* 0x000ea4000c1e1900 */
[----:B--2---:R-:W-:-:S07]  /*0240*/  IADD3 R40, PT, PT, -R44, R5, RZ ;  /* 0x000000052c287210 */ /* 0x004fce0007ffe1ff */
.L_x_80:
[----:B------:R-:W-:Y:S01]  /*0250*/  IMAD.SHL.U32 R37, R36, 0x80, RZ ;  /* 0x0000008024257824 */ /* 0x000fe200078e00ff */
[----:B------:R-:W-:-:S04]  /*0260*/  ISETP.NE.AND.EX P0, PT, R9, RZ, PT, P0 ;  /* 0x000000ff0900720c */ /* 0x000fc80003f05300 */
[----:B-----5:R-:W-:-:S13]  /*0270*/  ISETP.GT.AND P2, PT, R40, R37, PT ;  /* 0x000000252800720c */ /* 0x020fda0003f44270 */
[----:B------:R-:W-:Y:S05]  /*0280*/  @!P2 EXIT P0 ;  /* 0x000000000000a94d */ /* 0x000fea0000000000 */
[----:B------:R-:W1:Y:S01]  /*0290*/  S2R R38, SR_CTAID.Y ;  /* 0x0000000000267919 */ /* 0x000e620000002600 */
[----:B------:R-:W1:Y:S01]  /*02a0*/  LDC.64 R4, c[0x0][0x398] ;  /* 0x0000e600ff047b82 */ /* 0x000e620000000a00 */
[----:B------:R-:W-:Y:S01]  /*02b0*/  LEA R2, P0, R36, R2, 0xd ;  /* 0x0000000224027211 */ /* 0x000fe200078068ff */
[----:B------:R-:W-:Y:S01]  /*02c0*/  BSSY.RECONVERGENT B0, `(.L_x_83) ;  /* 0x0000025000007945 */ /* 0x000fe20003800200 */
[----:B------:R-:W2:Y:S03]  /*02d0*/  S2R R0, SR_TID.X ;  /* 0x0000000000007919 */ /* 0x000ea60000002100 */
[----:B------:R-:W-:Y:S01]  /*02e0*/  IMAD.X R3, RZ, RZ, R3, P0 ;  /* 0x000000ffff037224 */ /* 0x000fe200000e0603 */
[----:B------:R-:W3:Y:S01]  /*02f0*/  S2R R6, SR_CgaCtaId ;  /* 0x0000000000067919 */ /* 0x000ee20000008800 */
[----:B------:R-:W4:Y:S08]  /*0300*/  LDC.64 R8, c[0x0][0x3a0] ;  /* 0x0000e800ff087b82 */ /* 0x000f300000000a00 */
[----:B------:R-:W5:Y:S01]  /*0310*/  LDC.64 R10, c[0x0][0x380] ;  /* 0x0000e000ff0a7b82 */ /* 0x000f620000000a00 */
[----:B-1----:R-:W-:-:S04]  /*0320*/  IMAD.WIDE.U32 R2, R38, R4, R2 ;  /* 0x0000000426027225 */ /* 0x002fc800078e0002 */
[----:B------:R-:W-:Y:S01]  /*0330*/  IMAD R5, R38, R5, R3 ;  /* 0x0000000526057224 */ /* 0x000fe200078e0203 */
[----:B--2---:R-:W-:Y:S01]  /*0340*/  ISETP.NE.AND P0, PT, R0, RZ, PT ;  /* 0x000000ff0000720c */ /* 0x004fe20003f05270 */
[----:B------:R-:W-:Y:S01]  /*0350*/  IMAD.MOV.U32 R4, RZ, RZ, R2 ;  /* 0x000000ffff047224 */ /* 0x000fe200078e0002 */
[----:B------:R-:W-:-:S05]  /*0360*/  SEL R3, R7, RZ, !P1 ;  /* 0x000000ff07037207 */ /* 0x000fca0004800000 */
[----:B----4-:R-:W-:-:S04]  /*0370*/  IMAD.WIDE.U32 R4, R3, R8, R4 ;  /* 0x0000000803047225 */ /* 0x010fc800078e0004 */
[----:B------:R-:W-:Y:S01]  /*0380*/  IMAD R2, R3, R9, R5 ;  /* 0x0000000903027224 */ /* 0x000fe200078e0205 */
[----:B-----5:R-:W-:-:S04]  /*0390*/  LEA R10, P1, R4, R10, 0x2 ;  /* 0x0000000a040a7211 */ /* 0x020fc800078210ff */
[----:B------:R-:W-:Y:S01]  /*03a0*/  LEA.HI.X R2, R4, R11, R2, 0x2, P1 ;  /* 0x0000000b04027211 */ /* 0x000fe200008f1402 */
[----:B---3--:R-:W-:Y:S08]  /*03b0*/  @P0 BRA `(.L_x_84) ;  /* 0x0000000000540947 */ /* 0x008ff00003800000 */
[----:B------:R-:W1:Y:S01]  /*03c0*/  S2UR UR7, SR_CgaCtaId ;  /* 0x00000000000779c3 */ /* 0x000e620000008800 */
[----:B------:R-:W-:Y:S01]  /*03d0*/  UMOV UR6, 0x400 ;  /* 0x0000040000067882 */ /* 0x000fe20000000000 */
[----:B------:R-:W-:Y:S01]  /*03e0*/  UMOV UR4, 0x1 ;  /* 0x0000000100047882 */ /* 0x000fe20000000000 */
[----:B------:R-:W-:Y:S01]  /*03f0*/  HFMA2 R4, -RZ, RZ, 0, -0.0 ;  /* 0x00008000ff047431 */ /* 0x000fe200000001ff */
[----:B------:R-:W-:-:S04]  /*0400*/  UIADD3 UR4, UPT, UPT, -UR4, 0x100000, URZ ;  /* 0x0010000004047890 */ /* 0x000fc8000fffe1ff */
[----:B------:R-:W-:Y:S02]  /*0410*/  USHF.L.U32 UR5, UR4, 0xb, URZ ;  /* 0x0000000b04057899 */ /* 0x000fe400080006ff */
[----:B------:R-:W-:Y:S01]  /*0420*/  USHF.L.U32 UR4, UR4, 0x1, URZ ;  /* 0x0000000104047899 */ /* 0x000fe200080006ff */
[----:B------:R-:W-:Y:S01]  /*0430*/  PLOP3.LUT P0, PT, PT, PT, PT, 0x80, 0x8 ;  /* 0x000000000008781c */ /* 0x000fe20003f0f070 */
[----:B------:R-:W-:Y:S01]  /*0440*/  UMOV UR10, 0x800 ;  /* 0x00000800000a7882 */ /* 0x000fe20000000000 */
[----:B-1----:R-:W-:-:S04]  /*0450*/  ULEA UR6, UR7, UR6, 0x18 ;  /* 0x0000000607067291 */ /* 0x002fc8000f8ec0ff */
[----:B------:R-:W-:Y:S01]  /*0460*/  UIADD3 UR7, UPT, UPT, UR6, 0xc000, URZ ;  /* 0x0000c00006077890 */ /* 0x000fe2000fffe0ff */
[----:B------:R-:W1:Y:S07]  /*0470*/  FENCE.VIEW.ASYNC.S ;  /* 0x00000000000073c6 */ /* 0x000e6e0000000000 */
[----:B-1----:R1:W2:Y:S02]  /*0480*/  SYNCS.EXCH.64 URZ, [UR6+0xc000], UR4 ;  /* 0x00c0000406ff75b2 */ /* 0x0022a40008000100 */
[----:B-1----:R-:W-:-:S02]  /*0490*/  R2UR UR4, R10 ;  /* 0x000000000a0472ca */ /* 0x002fc400000e0000 */
[----:B------:R-:W-:Y:S01]  /*04a0*/  R2UR UR5, R2 ;  /* 0x00000000020572ca */ /* 0x000fe200000e0000 */
[----:B--2---:R1:W-:-:S14]  /*04b0*/  SYNCS.ARRIVE.TRANS64 RZ, [UR6+0xc000], R4 ;  /* 0x00c00004ffff79a7 */ /* 0x0043dc0008000006 */
.L_x_85:
[----:B------:R-:W-:Y:S01]  /*04c0*/  @P0 ELECT P1, URZ, PT ;  /* 0x0000000000ff082f */ /* 0x000fe20003820000 */
[----:B------:R2:W-:-:S12]  /*04d0*/  UBLKCP.S.G [UR6], [UR4], UR10 ;  /* 0x00000006040073ba */ /* 0x0005d8000800020a */
[----:B------:R-:W-:Y:S02]  /*04e0*/  @P1 PLOP3.LUT P0, PT, P1, PT, PT, 0x8, 0x80 ;  /* 0x000000000080181c */ /* 0x000fe40000f0e170 */
[----:B------:R-:W-:-:S11]  /*04f0*/  PLOP3.LUT P1, PT, PT, PT, PT, 0x8, 0x80 ;  /* 0x000000000080781c */ /* 0x000fd60003f2e170 */
[----:B--2---:R-:W-:Y:S05]  /*0500*/  @P0 BRA.U.ANY `(.L_x_85) ;  /* 0xfffffffd00ec0947 */ /* 0x004fea000393ffff */
.L_x_84:
[----:B------:R-:W-:Y:S05]  /*0510*/  BSYNC.RECONVERGENT B0 ;  /* 0x0000000000007941 */ /* 0x000fea0003800200 */
.L_x_83:
[----:B------:R-:W-:Y:S01]  /*0520*/  BAR.SYNC.DEFER_BLOCKING 0x0 ;  /* 0x0000000000007b1d */ /* 0x000fe20000010000 */
[----:B------:R-:W-:Y:S02]  /*0530*/  MOV R39, 0x400 ;  /* 0x0000040000277802 */ /* 0x000fe40000000f00 */
[----:B------:R-:W-:Y:S02]  /*0540*/  SHF.L.U32 R2, RZ, 0x1f, RZ ;  /* 0x0000001fff027819 */ /* 0x000fe400000006ff */
[----:B------:R-:W-:-:S07]  /*0550*/  LEA R39, R6, R39, 0x18 ;  /* 0x0000002706277211 */ /* 0x000fce00078ec0ff */
.L_x_86:
[----:B--2---:R2:W3:Y:S02]  /*0560*/  SYNCS.PHASECHK.TRANS64.TRYWAIT P0, [R39+URZ+0xc000], R2 ;  /* 0x00c00002270075a7 */ /* 0x0044e400080011ff */
[----:B---3--:R-:W-:Y:S05]  /*0570*/  @!P0 NANOSLEEP.SYNCS 0x989680 ;  /* 0x009896800000895d */ /* 0x008fea0003900000 */
[----:B------:R-:W3:Y:S02]  /*0580*/  @!P0 SYNCS.PHASECHK.TRANS64 P0, [R39+URZ+0xc000], R2 ;  /* 0x00c00002270085a7 */ /* 0x000ee400080010ff */
[----:B---3--:R-:W-:Y:S05]  /*0590*/  @!P0 BRA `(.L_x_86) ;  /* 0xfffffffc00f08947 */ /* 0x008fea000383ffff */
[C---:B-1----:R-:W-:Y:S01]  /*05a0*/  IMAD.SHL.U32 R4, R0.reuse, 0x10, RZ ;  /* 0x0000001000047824 */ /* 0x042fe200078e00ff */
[----:B------:R-:W-:Y:S01]  /*05b0*/  SHF.R.U32.HI R32, RZ, 0x1, R0 ;  /* 0x00000001ff207819 */ /* 0x000fe20000011600 */
[C---:B--2---:R-:W-:Y:S01]  /*05c0*/  IMAD.SHL.U32 R2, R0.reuse, 0x80, RZ ;  /* 0x0000008000027824 */ /* 0x044fe200078e00ff */
[----:B------:R-:W1:Y:S01]  /*05d0*/  LDCU UR4, c[0x0][0x3d8] ;  /* 0x00007b00ff0477ac */ /* 0x000e620008000800 */
[----:B------:R-:W-:Y:S01]  /*05e0*/  IMAD.SHL.U32 R42, R0, 0x20, RZ ;  /* 0x00000020002a7824 */ /* 0x000fe200078e00ff */
[----:B------:R-:W-:Y:S01]  /*05f0*/  LOP3.LUT R5, R4, 0x7f0, RZ, 0xc0, !PT ;  /* 0x000007f004057812 */ /* 0x000fe200078ec0ff */
[----:B------:R-:W-:Y:S01]  /*0600*/  BSSY.RECONVERGENT B0, `(.L_x_87) ;  /* 0x000007a000007945 */ /* 0x000fe20003800200 */
[----:B------:R-:W-:Y:S01]  /*0610*/  R2P PR, R0, 0x6 ;  /* 0x0000000600007804 */ /* 0x000fe20000000000 */
[----:B------:R-:W2:Y:S01]  /*0620*/  LDCU.64 UR6, c[0x0][0x3c8] ;  /* 0x00007900ff0677ac */ /* 0x000ea20008000a00 */
[----:B------:R-:W-:Y:S02]  /*0630*/  LOP3.LUT R2, R5, 0x1c000, R2, 0xf8, !PT ;  /* 0x0001c00005027812 */ /* 0x000fe400078ef802 */
[----:B------:R-:W-:Y:S01]  /*0640*/  VIADDMNMX R37, R40, -R37, 0x80, PT ;  /* 0x0000008028257446 */ /* 0x000fe20003800925 */
[----:B------:R-:W3:Y:S02]  /*0650*/  LDCU.64 UR10, c[0x0][0x3d0] ;  /* 0x00007a00ff0a77ac */ /* 0x000ee40008000a00 */
[----:B------:R-:W-:Y:S01]  /*0660*/  IMAD.IADD R43, R39, 0x1, R2 ;  /* 0x00000001272b7824 */ /* 0x000fe200078e0202 */
[----:B------:R-:W-:-:S04]  /*0670*/  SHF.L.U32 R2, R0, 0x6, RZ ;  /* 0x0000000600027819 */ /* 0x000fc800000006ff */
[----:B------:R-:W1:Y:S01]  /*0680*/  LDS.128 R4, [R43] ;  /* 0x000000002b047984 */ /* 0x000e620000000c00 */
[C---:B------:R-:W-:Y:S02]  /*0690*/  LOP3.LUT R33, R2.reuse, 0x200, RZ, 0xc0, !PT ;  /* 0x0000020002217812 */ /* 0x040fe400078ec0ff */
[----:B0-----:R-:W-:Y:S01]  /*06a0*/  LOP3.LUT R41, R2, 0x1c0, RZ, 0xc0, !PT ;  /* 0x000001c002297812 */ /* 0x001fe200078ec0ff */
[----:B------:R-:W0:Y:S01]  /*06b0*/  LDS.128 R8, [R43+0x800] ;  /* 0x000800002b087984 */ /* 0x000e220000000c00 */
[----:B------:R-:W-:Y:S01]  /*06c0*/  LOP3.LUT R42, R33, 0x7c00, R42, 0xf8, !PT ;  /* 0x00007c00212a7812 */ /* 0x000fe200078ef82a */
[----:B------:R-:W-:Y:S01]  /*06d0*/  IMAD.SHL.U32 R2, R0, 0x8, RZ ;  /* 0x0000000800027824 */ /* 0x000fe200078e00ff */
[----:B------:R-:W-:Y:S01]  /*06e0*/  LOP3.LUT R41, R41, 0x8, R32, 0xf8, !PT ;  /* 0x0000000829297812 */ /* 0x000fe200078ef820 */
[----:B------:R-:W4:Y:S03]  /*06f0*/  LDS.128 R20, [R43+0x2000] ;  /* 0x002000002b147984 */ /* 0x000f260000000c00 */
[----:B------:R-:W-:Y:S01]  /*0700*/  LOP3.LUT R41, R41, 0x38, R2, 0x78, !PT ;  /* 0x0000003829297812 */ /* 0x000fe200078e7802 */
[----:B------:R-:W5:Y:S03]  /*0710*/  LDS.128 R16, [R43+0x1800] ;  /* 0x001800002b107984 */ /* 0x000f660000000c00 */
[----:B------:R-:W-:Y:S01]  /*0720*/  LOP3.LUT R42, R42, R41, RZ, 0xfc, !PT ;  /* 0x000000292a2a7212 */ /* 0x000fe200078efcff */
[----:B------:R-:W2:Y:S04]  /*0730*/  LDS.128 R12, [R43+0x1000] ;  /* 0x001000002b0c7984 */ /* 0x000ea80000000c00 */
[----:B------:R-:W3:Y:S04]  /*0740*/  LDS.128 R24, [R43+0x2800] ;  /* 0x002800002b187984 */ /* 0x000ee80000000c00 */
[----:B------:R-:W3:Y:S04]  /*0750*/  LDS.128 R28, [R43+0x3000] ;  /* 0x003000002b1c7984 */ /* 0x000ee80000000c00 */
[----:B------:R-:W3:Y:S01]  /*0760*/  LDS.128 R32, [R43+0x3800] ;  /* 0x003800002b207984 */ /* 0x000ee20000000c00 */
[----:B-1----:R-:W-:Y:S01]  /*0770*/  FMUL.FTZ R4, R4, UR4 ;  /* 0x0000000404047c20 */ /* 0x002fe20008410000 */
[----:B------:R-:W-:Y:S01]  /*0780*/  FMUL.FTZ R5, R5, UR4 ;  /* 0x0000000405057c20 */ /* 0x000fe20008410000 */
[----:B------:R-:W-:Y:S01]  /*0790*/  FMUL.FTZ R6, R6, UR4 ;  /* 0x0000000406067c20 */ /* 0x000fe20008410000 */
[----:B------:R-:W-:Y:S01]  /*07a0*/  FMUL.FTZ R7, R7, UR4 ;  /* 0x0000000407077c20 */ /* 0x000fe20008410000 */
[----:B0-----:R-:W-:Y:S01]  /*07b0*/  FMUL.FTZ R8, R8, UR4 ;  /* 0x0000000408087c20 */ /* 0x001fe20008410000 */
[----:B------:R-:W-:Y:S01]  /*07c0*/  FMUL.FTZ R9, R9, UR4 ;  /* 0x0000000409097c20 */ /* 0x000fe20008410000 */
[----:B------:R-:W-:Y:S01]  /*07d0*/  FMUL.FTZ R10, R10, UR4 ;  /* 0x000000040a0a7c20 */ /* 0x000fe20008410000 */
[----:B------:R-:W-:Y:S01]  /*07e0*/  FMUL.FTZ R11, R11, UR4 ;  /* 0x000000040b0b7c20 */ /* 0x000fe20008410000 */
[----:B------:R-:W-:Y:S01]  /*07f0*/  F2FP.F16.F32.PACK_AB R4, R5, R4 ;  /* 0x000000040504723e */ /* 0x000fe200000000ff */
[----:B----4-:R-:W-:Y:S01]  /*0800*/  FMUL.FTZ R21, R21, UR4 ;  /* 0x0000000415157c20 */ /* 0x010fe20008410000 */
[----:B------:R-:W-:-:S02]  /*0810*/  F2FP.F16.F32.PACK_AB R5, R7, R6 ;  /* 0x000000060705723e */ /* 0x000fc400000000ff */
[----:B------:R-:W-:Y:S01]  /*0820*/  F2FP.F16.F32.PACK_AB R6, R9, R8 ;  /* 0x000000080906723e */ /* 0x000fe200000000ff */
[----:B------:R-:W-:Y:S01]  /*0830*/  FMUL.FTZ R8, R20, UR4 ;  /* 0x0000000414087c20 */ /* 0x000fe20008410000 */
[----:B------:R-:W-:Y:S01]  /*0840*/  F2FP.F16.F32.PACK_AB R7, R11, R10 ;  /* 0x0000000a0b07723e */ /* 0x000fe200000000ff */
[----:B------:R-:W-:Y:S02]  /*0850*/  IMAD R11, R42, 0x2, R39 ;  /* 0x000000022a0b7824 */ /* 0x000fe400078e0227 */
[----:B-----5:R-:W-:Y:S01]  /*0860*/  FMUL.FTZ R16, R16, UR4 ;  /* 0x0000000410107c20 */ /* 0x020fe20008410000 */
[----:B------:R-:W-:Y:S01]  /*0870*/  FMUL.FTZ R17, R17, UR4 ;  /* 0x0000000411117c20 */ /* 0x000fe20008410000 */
[----:B--2---:R-:W-:Y:S01]  /*0880*/  FMUL.FTZ R14, R14, UR4 ;  /* 0x000000040e0e7c20 */ /* 0x004fe20008410000 */
[----:B------:R-:W-:Y:S01]  /*0890*/  FMUL.FTZ R15, R15, UR4 ;  /* 0x000000040f0f7c20 */ /* 0x000fe20008410000 */
[----:B------:R-:W-:Y:S01]  /*08a0*/  F2FP.F16.F32.PACK_AB R8, R21, R8 ;  /* 0x000000081508723e */ /* 0x000fe200000000ff */
[----:B------:R0:W-:Y:S01]  /*08b0*/  STSM.16.M88.4 [R11+0x8000], R4 ;  /* 0x008000040b007844 */ /* 0x0001e20000000200 */
[----:B------:R-:W-:Y:S01]  /*08c0*/  IADD3 R21, PT, PT, R39, 0x8000, RZ ;  /* 0x0000800027157810 */ /* 0x000fe20007ffe0ff */
[----:B------:R-:W-:Y:S01]  /*08d0*/  FMUL.FTZ R9, R22, UR4 ;  /* 0x0000000416097c20 */ /* 0x000fe20008410000 */
[----:B------:R-:W-:Y:S01]  /*08e0*/  FMUL.FTZ R10, R23, UR4 ;  /* 0x00000004170a7c20 */ /* 0x000fe20008410000 */
[----:B---3--:R-:W-:Y:S01]  /*08f0*/  FMUL.FTZ R24, R24, UR4 ;  /* 0x0000000418187c20 */ /* 0x008fe20008410000 */
[----:B------:R-:W-:Y:S01]  /*0900*/  FMUL.FTZ R25, R25, UR4 ;  /* 0x0000000419197c20 */ /* 0x000fe20008410000 */
        /* <DEDUP_REMOVED lines=10> */
[----:B0-----:R-:W-:Y:S01]  /*09b0*/  F2FP.F16.F32.PACK_AB R6, R17, R16 ;  /* 0x000000101106723e */ /* 0x001fe200000000ff */
[----:B------:R-:W-:Y:S01]  /*09c0*/  IMAD.MOV.U32 R16, RZ, RZ, 0x20 ;  /* 0x00000020ff107424 */ /* 0x000fe200078e00ff */
[----:B------:R-:W-:Y:S01]  /*09d0*/  F2FP.F16.F32.PACK_AB R5, R15, R14 ;  /* 0x0000000e0f05723e */ /* 0x000fe200000000ff */
[----:B------:R-:W-:-:S02]  /*09e0*/  IMAD R15, R42, 0x2, R21 ;  /* 0x000000022a0f7824 */ /* 0x000fc400078e0215 */
[----:B------:R-:W-:Y:S01]  /*09f0*/  FMUL.FTZ R11, R26, UR4 ;  /* 0x000000041a0b7c20 */ /* 0x000fe20008410000 */
[----:B------:R-:W-:Y:S01]  /*0a00*/  FMUL.FTZ R33, R33, UR4 ;  /* 0x0000000421217c20 */ /* 0x000fe20008410000 */
[----:B------:R-:W-:Y:S01]  /*0a10*/  SEL R16, R16, 0xffffffe0, !P1 ;  /* 0xffffffe010107807 */ /* 0x000fe20004800000 */
[----:B------:R-:W-:Y:S02]  /*0a20*/  VIADD R27, R15, 0x40 ;  /* 0x000000400f1b7836 */ /* 0x000fe40000000000 */
[----:B------:R-:W-:Y:S01]  /*0a30*/  FMUL.FTZ R34, R34, UR4 ;  /* 0x0000000422227c20 */ /* 0x000fe20008410000 */
[----:B------:R-:W-:Y:S01]  /*0a40*/  FMUL.FTZ R35, R35, UR4 ;  /* 0x0000000423237c20 */ /* 0x000fe20008410000 */
[----:B------:R-:W-:Y:S01]  /*0a50*/  @P2 IADD3 R27, PT, PT, R15, -0x40, RZ ;  /* 0xffffffc00f1b2810 */ /* 0x000fe20007ffe0ff */
[----:B------:R-:W0:Y:S01]  /*0a60*/  LDCU UR4, c[0x0][0x3b4] ;  /* 0x00007680ff0477ac */ /* 0x000e220008000800 */
[----:B------:R-:W-:Y:S02]  /*0a70*/  F2FP.F16.F32.PACK_AB R9, R10, R9 ;  /* 0x000000090a09723e */ /* 0x000fe400000000ff */
[----:B------:R-:W-:Y:S01]  /*0a80*/  F2FP.F16.F32.PACK_AB R10, R25, R24 ;  /* 0x00000018190a723e */ /* 0x000fe200000000ff */
[C---:B------:R-:W-:Y:S01]  /*0a90*/  IMAD.IADD R24, R16.reuse, 0x1, R15 ;  /* 0x0000000110187824 */ /* 0x040fe200078e020f */
[----:B------:R-:W-:Y:S01]  /*0aa0*/  F2FP.F16.F32.PACK_AB R4, R13, R12 ;  /* 0x0000000c0d04723e */ /* 0x000fe200000000ff */
[----:B------:R-:W-:Y:S01]  /*0ab0*/  IMAD.IADD R26, R16, 0x1, R27 ;  /* 0x00000001101a7824 */ /* 0x000fe200078e021b */
[----:B------:R-:W-:-:S02]  /*0ac0*/  F2FP.F16.F32.PACK_AB R7, R19, R18 ;  /* 0x000000121307723e */ /* 0x000fc400000000ff */
[----:B------:R-:W-:Y:S02]  /*0ad0*/  F2FP.F16.F32.PACK_AB R11, R20, R11 ;  /* 0x0000000b140b723e */ /* 0x000fe400000000ff */
[----:B------:R-:W-:Y:S01]  /*0ae0*/  F2FP.F16.F32.PACK_AB R12, R29, R28 ;  /* 0x0000001c1d0c723e */ /* 0x000fe200000000ff */
[----:B------:R1:W-:Y:S01]  /*0af0*/  STSM.16.M88.4 [R24], R4 ;  /* 0x0000000418007844 */ /* 0x0003e20000000200 */
[----:B------:R-:W-:Y:S02]  /*0b00*/  F2FP.F16.F32.PACK_AB R13, R31, R30 ;  /* 0x0000001e1f0d723e */ /* 0x000fe400000000ff */
[----:B------:R-:W-:Y:S01]  /*0b10*/  F2FP.F16.F32.PACK_AB R14, R33, R32 ;  /* 0x00000020210e723e */ /* 0x000fe200000000ff */
[----:B------:R2:W-:Y:S01]  /*0b20*/  STSM.16.M88.4 [R27], R8 ;  /* 0x000000081b007844 */ /* 0x0005e20000000200 */
[----:B------:R-:W-:Y:S02]  /*0b30*/  F2FP.F16.F32.PACK_AB R15, R35, R34 ;  /* 0x00000022230f723e */ /* 0x000fe400000000ff */
[----:B------:R-:W-:-:S02]  /*0b40*/  LOP3.LUT R17, R2, 0x1f8, RZ, 0xc0, !PT ;  /* 0x000001f802117812 */ /* 0x000fc400078ec0ff */
[--C-:B------:R-:W-:Y:S01]  /*0b50*/  SHF.R.U32.HI R25, RZ, 0x3, R0.reuse ;  /* 0x00000003ff197819 */ /* 0x100fe20000011600 */
[----:B------:R3:W-:Y:S01]  /*0b60*/  STSM.16.M88.4 [R26], R12 ;  /* 0x0000000c1a007844 */ /* 0x0007e20000000200 */
[----:B------:R-:W-:Y:S01]  /*0b70*/  LOP3.LUT R17, R17, 0x38, R0, 0x78, !PT ;  /* 0x0000003811117812 */ /* 0x000fe200078e7800 */
[----:B------:R-:W-:Y:S03]  /*0b80*/  BAR.SYNC.DEFER_BLOCKING 0x0 ;  /* 0x0000000000007b1d */ /* 0x000fe60000010000 */
[----:B------:R-:W-:Y:S01]  /*0b90*/  LOP3.LUT R20, R17, 0x1e00, R2, 0xf8, !PT ;  /* 0x00001e0011147812 */ /* 0x000fe200078ef802 */
[----:B-1----:R-:W-:Y:S01]  /*0ba0*/  HFMA2 R5, -RZ, RZ, 0, 0 ;  /* 0x00000000ff057431 */ /* 0x002fe200000001ff */
[C---:B------:R-:W-:Y:S01]  /*0bb0*/  IADD3 R22, P0, PT, R25.reuse, R44, RZ ;  /* 0x0000002c19167210 */ /* 0x040fe20007f1e0ff */
[----:B------:R-:W-:Y:S01]  /*0bc0*/  VIADD R0, R25, 0x20 ;  /* 0x0000002019007836 */ /* 0x000fe20000000000 */
[----:B------:R-:W-:-:S02]  /*0bd0*/  LEA R39, R20, R39, 0x1 ;  /* 0x0000002714277211 */ /* 0x000fc400078e08ff */
[----:B------:R-:W-:Y:S01]  /*0be0*/  LOP3.LUT R4, R2, 0x38, RZ, 0xc0, !PT ;  /* 0x0000003802047812 */ /* 0x000fe200078ec0ff */
[----:B------:R-:W-:Y:S01]  /*0bf0*/  IMAD.X R23, RZ, RZ, R45, P0 ;  /* 0x000000ffff177224 */ /* 0x000fe200000e062d */
[----:B--2---:R-:W-:Y:S01]  /*0c00*/  LEA R8, R20, R21, 0x1 ;  /* 0x0000001514087211 */ /* 0x004fe200078e08ff */
[----:B------:R-:W-:Y:S01]  /*0c10*/  VIADD R2, R25, 0x40 ;  /* 0x0000004019027836 */ /* 0x000fe20000000000 */
[----:B0-----:R-:W-:Y:S01]  /*0c20*/  ISETP.GE.AND P0, PT, R4, UR4, PT ;  /* 0x0000000404007c0c */ /* 0x001fe2000bf06270 */
[----:B------:R-:W-:-:S03]  /*0c30*/  IMAD.WIDE.U32 R4, R38, UR6, R4 ;  /* 0x0000000626047c25 */ /* 0x000fc6000f8e0004 */
[CC--:B------:R-:W-:Y:S01]  /*0c40*/  ISETP.GE.OR P3, PT, R25.reuse, R37.reuse, P0 ;  /* 0x000000251900720c */ /* 0x0c0fe20000766670 */
[----:B------:R-:W-:Y:S01]  /*0c50*/  IMAD R5, R38, UR7, R5 ;  /* 0x0000000726057c24 */ /* 0x000fe2000f8e0205 */
[-C--:B------:R-:W-:Y:S01]  /*0c60*/  ISETP.GE.OR P2, PT, R0, R37.reuse, P0 ;  /* 0x000000250000720c */ /* 0x080fe20000746670 */
[----:B------:R-:W-:Y:S01]  /*0c70*/  VIADD R25, R25, 0x60 ;  /* 0x0000006019197836 */ /* 0x000fe20000000000 */
[----:B------:R-:W-:Y:S01]  /*0c80*/  ISETP.GE.OR P1, PT, R2, R37, P0 ;  /* 0x000000250200720c */ /* 0x000fe20000726670 */
[----:B------:R-:W-:-:S03]  /*0c90*/  IMAD.WIDE.U32 R4, R3, UR10, R4 ;  /* 0x0000000a03047c25 */ /* 0x000fc6000f8e0004 */
[----:B------:R-:W-:Y:S01]  /*0ca0*/  ISETP.GE.OR P0, PT, R25, R37, P0 ;  /* 0x000000251900720c */ /* 0x000fe20000706670 */
[----:B------:R3:W0:Y:S01]  /*0cb0*/  LDS.128 R16, [R39+0xb000] ;  /* 0x00b0000027107984 */ /* 0x0006220000000c00 */
[----:B------:R-:W-:Y:S02]  /*0cc0*/  IMAD R3, R3, UR11, R5 ;  /* 0x0000000b03037c24 */ /* 0x000fe4000f8e0205 */
[----:B------:R-:W-:Y:S01]  /*0cd0*/  IMAD.WIDE.U32 R36, R36, 0x80, R22 ;  /* 0x0000008024247825 */ /* 0x000fe200078e0016 */
[----:B------:R-:W-:Y:S08]  /*0ce0*/  @P3 BRA `(.L_x_88) ;  /* 0x00000000002c3947 */ /* 0x000ff00003800000 */
[----:B------:R-:W1:Y:S01]  /*0cf0*/  LDS.128 R8, [R8] ;  /* 0x0000000008087984 */ /* 0x000e620000000c00 */
[----:B------:R-:W3:Y:S01]  /*0d00*/  LDCU.64 UR4, c[0x0][0x3c0] ;  /* 0x00007800ff0477ac */ /* 0x000ee20008000a00 */
[----:B------:R-:W-:Y:S01]  /*0d10*/  IMAD.MOV.U32 R2, RZ, RZ, R4 ;  /* 0x000000ffff027224 */ /* 0x000fe200078e0004 */
[----:B------:R-:W2:Y:S01]  /*0d20*/  LDCU.64 UR6, c[0x0][0x3a8] ;  /* 0x00007500ff0677ac */ /* 0x000ea20008000a00 */
[----:B---3--:R-:W-:Y:S02]  /*0d30*/  IMAD R13, R37, UR4, RZ ;  /* 0x00000004250d7c24 */ /* 0x008fe4000f8e02ff */
[----:B------:R-:W-:-:S04]  /*0d40*/  IMAD.WIDE.U32 R6, R36, UR4, R2 ;  /* 0x0000000424067c25 */ /* 0x000fc8000f8e0002 */
[----:B------:R-:W-:Y:S01]  /*0d50*/  IMAD R13, R36, UR5, R13 ;  /* 0x00000005240d7c24 */ /* 0x000fe2000f8e020d */
[----:B--2---:R-:W-:-:S03]  /*0d60*/  LEA R12, P3, R6, UR6, 0x1 ;  /* 0x00000006060c7c11 */ /* 0x004fc6000f8608ff */
[----:B------:R-:W-:-:S05]  /*0d70*/  IMAD.IADD R7, R7, 0x1, R13 ;  /* 0x0000000107077824 */ /* 0x000fca00078e020d */
[----:B------:R-:W-:-:S05]  /*0d80*/  LEA.HI.X R13, R6, UR7, R7, 0x1, P3 ;  /* 0x00000007060d7c11 */ /* 0x000fca00098f0c07 */
[----:B-1----:R1:W-:Y:S02]  /*0d90*/  STG.E.128 desc[UR8][R12.64], R8 ;  /* 0x000000080c007986 */ /* 0x0023e4000c101d08 */
.L_x_88:
[----:B------:R-:W-:Y:S05]  /*0da0*/  BSYNC.RECONVERGENT B0 ;  /* 0x0000000000007941 */ /* 0x000fea0003800200 */
.L_x_87:
[----:B-1----:R1:W2:Y:S01]  /*0db0*/  LDS.128 R8, [R39+0x9000] ;  /* 0x0090000027087984 */ /* 0x0022a20000000c00 */
[----:B------:R-:W-:Y:S04]  /*0dc0*/  BSSY.RECONVERGENT B0, `(.L_x_89) ;  /* 0x000000f000007945 */ /* 0x000fe80003800200 */
[----:B------:R-:W-:Y:S05]  /*0dd0*/  @P2 BRA `(.L_x_90) ;  /* 0x0000000000342947 */ /* 0x000fea0003800000 */
[----:B------:R-:W4:Y:S01]  /*0de0*/  LDCU.64 UR4, c[0x0][0x3c0] ;  /* 0x00007800ff0477ac */ /* 0x000f220008000a00 */
[----:B---3--:R-:W-:Y:S01]  /*0df0*/  IADD3 R13, P2, PT, R36, 0x20, RZ ;  /* 0x00000020240d7810 */ /* 0x008fe20007f5e0ff */
[----:B------:R-:W-:Y:S01]  /*0e00*/  IMAD.MOV.U32 R6, RZ, RZ, R4 ;  /* 0x000000ffff067224 */ /* 0x000fe200078e0004 */
[----:B------:R-:W3:Y:S02]  /*0e10*/  LDCU.64 UR6, c[0x0][0x3a8] ;  /* 0x00007500ff0677ac */ /* 0x000ee40008000a00 */
[----:B------:R-:W-:Y:S01]  /*0e20*/  IADD3.X R0, PT, PT, RZ, R37, RZ, P2, !PT ;  /* 0x00000025ff007210 */ /* 0x000fe200017fe4ff */
[----:B------:R-:W-:-:S04]  /*0e30*/  IMAD.MOV.U32 R7, RZ, RZ, R3 ;  /* 0x000000ffff077224 */ /* 0x000fc800078e0003 */
[----:B----4-:R-:W-:Y:S02]  /*0e40*/  IMAD R0, R0, UR4, RZ ;  /* 0x0000000400007c24 */ /* 0x010fe4000f8e02ff */
[----:B------:R-:W-:-:S04]  /*0e50*/  IMAD.WIDE.U32 R6, R13, UR4, R6 ;  /* 0x000000040d067c25 */ /* 0x000fc8000f8e0006 */
[----:B------:R-:W-:Y:S01]  /*0e60*/  IMAD R13, R13, UR5, R0 ;  /* 0x000000050d0d7c24 */ /* 0x000fe2000f8e0200 */
[----:B---3--:R-:W-:-:S04]  /*0e70*/  LEA R12, P2, R6, UR6, 0x1 ;  /* 0x00000006060c7c11 */ /* 0x008fc8000f8408ff */
[----:B------:R-:W-:-:S04]  /*0e80*/  IADD3 R7, PT, PT, R7, R13, RZ ;  /* 0x0000000d07077210 */ /* 0x000fc80007ffe0ff */
[----:B------:R-:W-:-:S05]  /*0e90*/  LEA.HI.X R13, R6, UR7, R7, 0x1, P2 ;  /* 0x00000007060d7c11 */ /* 0x000fca00090f0c07 */
[----:B--2---:R4:W-:Y:S02]  /*0ea0*/  STG.E.128 desc[UR8][R12.64], R8 ;  /* 0x000000080c007986 */ /* 0x0049e4000c101d08 */
.L_x_90:
[----:B------:R-:W-:Y:S05]  /*0eb0*/  BSYNC.RECONVERGENT B0 ;  /* 0x0000000000007941 */ /* 0x000fea0003800200 */
.L_x_89:
[----:B--2-4-:R2:W4:Y:S01]  /*0ec0*/  LDS.128 R8, [R39+0xa000] ;  /* 0x00a0000027087984 */ /* 0x0145220000000c00 */
[----:B------:R-:W-:Y:S04]  /*0ed0*/  BSSY.RECONVERGENT B0, `(.L_x_91) ;  /* 0x000000f000007945 */ /* 0x000fe80003800200 */
[----:B------:R-:W-:Y:S05]  /*0ee0*/  @P1 BRA `(.L_x_92) ;  /* 0x0000000000341947 */ /* 0x000fea0003800000 */
[----:B------:R-:W5:Y:S01]  /*0ef0*/  LDCU.64 UR4, c[0x0][0x3c0] ;  /* 0x00007800ff0477ac */ /* 0x000f620008000a00 */
[----:B---3--:R-:W-:Y:S01]  /*0f00*/  IADD3 R13, P1, PT, R36, 0x40, RZ ;  /* 0x00000040240d7810 */ /* 0x008fe20007f3e0ff */
[----:B------:R-:W-:Y:S01]  /*0f10*/  IMAD.MOV.U32 R6, RZ, RZ, R4 ;  /* 0x000000ffff067224 */ /* 0x000fe200078e0004 */
[----:B------:R-:W-:Y:S01]  /*0f20*/  MOV R7, R3 ;  /* 0x0000000300077202 */ /* 0x000fe20000000f00 */
[----:B------:R-:W3:Y:S02]  /*0f30*/  LDCU.64 UR6, c[0x0][0x3a8] ;  /* 0x00007500ff0677ac */ /* 0x000ee40008000a00 */
[----:B------:R-:W-:-:S04]  /*0f40*/  IMAD.X R0, RZ, RZ, R37, P1 ;  /* 0x000000ffff007224 */ /* 0x000fc800008e0625 */
[----:B-----5:R-:W-:Y:S02]  /*0f50*/  IMAD R0, R0, UR4, RZ ;  /* 0x0000000400007c24 */ /* 0x020fe4000f8e02ff */
[----:B------:R-:W-:-:S04]  /*0f60*/  IMAD.WIDE.U32 R6, R13, UR4, R6 ;  /* 0x000000040d067c25 */ /* 0x000fc8000f8e0006 */
[----:B------:R-:W-:Y:S01]  /*0f70*/  IMAD R13, R13, UR5, R0 ;  /* 0x000000050d0d7c24 */ /* 0x000fe2000f8e0200 */
[----:B---3--:R-:W-:-:S03]  /*0f80*/  LEA R12, P1, R6, UR6, 0x1 ;  /* 0x00000006060c7c11 */ /* 0x008fc6000f8208ff */
[----:B------:R-:W-:-:S05]  /*0f90*/  IMAD.IADD R7, R7, 0x1, R13 ;  /* 0x0000000107077824 */ /* 0x000fca00078e020d */
[----:B------:R-:W-:-:S05]  /*0fa0*/  LEA.HI.X R13, R6, UR7, R7, 0x1, P1 ;  /* 0x00000007060d7c11 */ /* 0x000fca00088f0c07 */
[----:B----4-:R3:W-:Y:S02]  /*0fb0*/  STG.E.128 desc[UR8][R12.64], R8 ;  /* 0x000000080c007986 */ /* 0x0107e4000c101d08 */
.L_x_92:
[----:B------:R-:W-:Y:S05]  /*0fc0*/  BSYNC.RECONVERGENT B0 ;  /* 0x0000000000007941 */ /* 0x000fea0003800200 */
.L_x_91:
[----:B------:R-:W-:Y:S05]  /*0fd0*/  @P0 EXIT ;  /* 0x000000000000094d */ /* 0x000fea0003800000 */
[----:B------:R-:W5:Y:S01]  /*0fe0*/  LDCU.64 UR4, c[0x0][0x3c0] ;  /* 0x00007800ff0477ac */ /* 0x000f620008000a00 */
[----:B------:R-:W-:Y:S02]  /*0ff0*/  IADD3 R5, P0, PT, R36, 0x60, RZ ;  /* 0x0000006024057810 */ /* 0x000fe40007f1e0ff */
[----:B------:R-:W-:Y:S01]  /*1000*/  MOV R2, R4 ;  /* 0x0000000400027202 */ /* 0x000fe20000000f00 */
[----:B------:R-:W0:Y:S02]  /*1010*/  LDCU.64 UR6, c[0x0][0x3a8] ;  /* 0x00007500ff0677ac */ /* 0x000e240008000a00 */
[----:B------:R-:W-:-:S04]  /*1020*/  IMAD.X R36, RZ, RZ, R37, P0 ;  /* 0x000000ffff247224 */ /* 0x000fc800000e0625 */
[----:B-----5:R-:W-:Y:S02]  /*1030*/  IMAD R36, R36, UR4, RZ ;  /* 0x0000000424247c24 */ /* 0x020fe4000f8e02ff */
[----:B------:R-:W-:-:S04]  /*1040*/  IMAD.WIDE.U32 R2, R5, UR4, R2 ;  /* 0x0000000405027c25 */ /* 0x000fc8000f8e0002 */
[----:B------:R-:W-:Y:S01]  /*1050*/  IMAD R5, R5, UR5, R36 ;  /* 0x0000000505057c24 */ /* 0x000fe2000f8e0224 */
[----:B0-----:R-:W-:-:S03]  /*1060*/  LEA R4, P0, R2, UR6, 0x1 ;  /* 0x0000000602047c11 */ /* 0x001fc6000f8008ff */
[----:B------:R-:W-:-:S05]  /*1070*/  IMAD.IADD R3, R3, 0x1, R5 ;  /* 0x0000000103037824 */ /* 0x000fca00078e0205 */
[----:B------:R-:W-:-:S05]  /*1080*/  LEA.HI.X R5, R2, UR7, R3, 0x1, P0 ;  /* 0x0000000702057c11 */ /* 0x000fca00080f0c03 */
[----:B------:R-:W-:Y:S01]  /*1090*/  STG.E.128 desc[UR8][R4.64], R16 ;  /* 0x0000001004007986 */ /* 0x000fe2000c101d08 */
[----:B------:R-:W-:Y:S05]  /*10a0*/  EXIT ;  /* 0x000000000000794d */ /* 0x000fea0003800000 */
.L_x_93:
        /* <DEDUP_REMOVED lines=13> */
.L_x_170:


//--------------------- .text._ZN7cutlass13device_kernelIN5flash32FlashAttnBwdPostprocessConvertdQIN4cute5tupleIJNS3_1CILi128EEENS5_ILi64EEEEEENS_6half_tEfNS_4arch4Sm90ELi256ENS3_8TiledMMAINS3_8MMA_AtomIJNS3_4SM904GMMA25MMA_64x64x16_F32F16F16_SSILNSF_5MajorE0ELSH_1ELNSF_7ScaleInE1ELSI_1EEEEEENS3_6LayoutINS4_IJNS5_ILi2EEENS5_ILi1EEESN_EEENS4_IJSN_NS5_ILi0EEESP_EEEEENS4_IJNS3_10UnderscoreESS_SS_EEEEELb0EEEEEvNT_6ParamsE --------------------------
	.section	.text._ZN7cutlass13device_kernelIN5flash32FlashAttnBwdPostprocessConvertdQIN4cute5tupleIJNS3_1CILi128EEENS5_ILi64EEEEEENS_6half_tEfNS_4arch4Sm90ELi256ENS3_8TiledMMAINS3_8MMA_AtomIJNS3_4SM904GMMA25MMA_64x64x16_F32F16F16_SSILNSF_5MajorE0ELSH_1ELNSF_7ScaleInE1ELSI_1EEEEEENS3_6LayoutINS4_IJNS5_ILi2EEENS5_ILi1EEESN_EEENS4_IJSN_NS5_ILi0EEESP_EEEEENS4_IJNS3_10UnderscoreESS_SS_EEEEELb0EEEEEvNT_6ParamsE,"ax",@progbits
	.align	128
.text._ZN7cutlass13device_kernelIN5flash32FlashAttnBwdPostprocessConvertdQIN4cute5tupleIJNS3_1CILi128EEENS5_ILi64EEEEEENS_6half_tEfNS_4arch4Sm90ELi256ENS3_8TiledMMAINS3_8MMA_AtomIJNS3_4SM904GMMA25MMA_64x64x16_F32F16F16_SSILNSF_5MajorE0ELSH_1ELNSF_7ScaleInE1ELSI_1EEEEEENS3_6LayoutINS4_IJNS5_ILi2EEENS5_ILi1EEESN_EEENS4_IJSN_NS5_ILi0EEESP_EEEEENS4_IJNS3_10UnderscoreESS_SS_EEEEELb0EEEEEvNT_6ParamsE:
        .type           _ZN7cutlass13device_kernelIN5flash32FlashAttnBwdPostprocessConvertdQIN4cute5tupleIJNS3_1CILi128EEENS5_ILi64EEEEEENS_6half_tEfNS_4arch4Sm90ELi256ENS3_8TiledMMAINS3_8MMA_AtomIJNS3_4SM904GMMA25MMA_64x64x16_F32F16F16_SSILNSF_5MajorE0ELSH_1ELNSF_7ScaleInE1ELSI_1EEEEEENS3_6LayoutINS4_IJNS5_ILi2EEENS5_ILi1EEESN_EEENS4_IJSN_NS5_ILi0EEESP_EEEEENS4_IJNS3_10UnderscoreESS_SS_EEEEELb0EEEEEvNT_6ParamsE,@function
        .size           _ZN7cutlass13device_kernelIN5flash32FlashAttnBwdPostprocessConvertdQIN4cute5tupleIJNS3_1CILi128EEENS5_ILi64EEEEEENS_6half_tEfNS_4arch4Sm90ELi256ENS3_8TiledMMAINS3_8MMA_AtomIJNS3_4SM904GMMA25MMA_64x64x16_F32F16F16_SSILNSF_5MajorE0ELSH_1ELNSF_7ScaleInE1ELSI_1EEEEEENS3_6LayoutINS4_IJNS5_ILi2EEENS5_ILi1EEESN_EEENS4_IJSN_NS5_ILi0EEESP_EEEEENS4_IJNS3_10UnderscoreESS_SS_EEEEELb0EEEEEvNT_6ParamsE,(.L_x_171 - _ZN7cutlass13device_kernelIN5flash32FlashAttnBwdPostprocessConvertdQIN4cute5tupleIJNS3_1CILi128EEENS5_ILi64EEEEEENS_6half_tEfNS_4arch4Sm90ELi256ENS3_8TiledMMAINS3_8MMA_AtomIJNS3_4SM904GMMA25MMA_64x64x16_F32F16F16_SSILNSF_5MajorE0ELSH_1ELNSF_7ScaleInE1ELSI_1EEEEEENS3_6LayoutINS4_IJNS5_ILi2EEENS5_ILi1EEESN_EEENS4_IJSN_NS5_ILi0EEESP_EEEEENS4_IJNS3_10UnderscoreESS_SS_EEEEELb0EEEEEvNT_6ParamsE)
        .other          _ZN7cutlass13device_kernelIN5flash32FlashAttnBwdPostprocessConvertdQIN4cute5tupleIJNS3_1CILi128EEENS5_ILi64EEEEEENS_6half_tEfNS_4arch4Sm90ELi256ENS3_8TiledMMAINS3_8MMA_AtomIJNS3_4SM904GMMA25MMA_64x64x16_F32F16F16_SSILNSF_5MajorE0ELSH_1ELNSF_7ScaleInE1ELSI_1EEEEEENS3_6LayoutINS4_IJNS5_ILi2EEENS5_ILi1EEESN_EEENS4_IJSN_NS5_ILi0EEESP_EEEEENS4_IJNS3_10UnderscoreESS_SS_EEEEELb0EEEEEvNT_6ParamsE,@"STO_CUDA_ENTRY STV_DEFAULT"
_ZN7cutlass13device_kernelIN5flash32FlashAttnBwdPostprocessConvertdQIN4cute5tupleIJNS3_1CILi128EEENS5_ILi64EEEEEENS_6half_tEfNS_4arch4Sm90ELi256ENS3_8TiledMMAINS3_8MMA_AtomIJNS3_4SM904GMMA25MMA_64x64x16_F32F16F16_SSILNSF_5MajorE0ELSH_1ELNSF_7ScaleInE1ELSI_1EEEEEENS3_6LayoutINS4_IJNS5_ILi2EEENS5_ILi1EEESN_EEENS4_IJSN_NS5_ILi0EEESP_EEEEENS4_IJNS3_10UnderscoreESS_SS_EEEEELb0EEEEEvNT_6ParamsE:
        /* <DEDUP_REMOVED lines=17> */
.L_x_94:
        /* <DEDUP_REMOVED lines=14> */
.L_x_96:
[----:B------:R-:W0:Y:S02]  /*01f0*/  LDC.64 R40, c[0x0][0x3e8] ;  /* 0x0000fa00ff287b82 */ /* 0x000e240000000a00 */
[----:B0-----:R-:W-:-:S06]  /*0200*/  IMAD.WIDE.U32 R40, R7, 0x4, R40 ;  /* 0x0000000407287825 */ /* 0x001fcc00078e0028 */
[----:B------:R0:W5:Y:S01]  /*0210*/  LDG.E R40, desc[UR8][R40.64] ;  /* 0x0000000828287981 */ /* 0x000162000c1e1900 */
[----:B------:R-:W-:Y:S05]  /*0220*/  BRA `(.L_x_95) ;  /* 0x0000000000087947 */ /* 0x000fea0003800000 */
.L_x_97:
[----:B------:R-:W2:Y:S02]  /*0230*/  LDG.E R5, desc[UR8][R4.64+0x4] ;  /* 0x0000040804057981 */ /* 0x000ea4000c1e1900 */
[----:B--2---:R-:W-:-:S07]  /*0240*/  IADD3 R40, PT, PT, -R44, R5, RZ ;  /* 0x000000052c287210 */ /* 0x004fce0007ffe1ff */
.L_x_95:
        /* <DEDUP_REMOVED lines=39> */
.L_x_100:
[----:B------:R-:W-:Y:S01]  /*04c0*/  @P0 ELECT P1, URZ, PT ;  /* 0x0000000000ff082f */ /* 0x000fe20003820000 */
[----:B------:R2:W-:-:S12]  /*04d0*/  UBLKCP.S.G [UR6], [UR4], UR10 ;  /* 0x00000006040073ba */ /* 0x0005d8000800020a */
[----:B------:R-:W-:Y:S02]  /*04e0*/  @P1 PLOP3.LUT P0, PT, P1, PT, PT, 0x8, 0x80 ;  /* 0x000000000080181c */ /* 0x000fe40000f0e170 */
[----:B------:R-:W-:-:S11]  /*04f0*/  PLOP3.LUT P1, PT, PT, PT, PT, 0x8, 0x80 ;  /* 0x000000000080781c */ /* 0x000fd60003f2e170 */
[----:B--2---:R-:W-:Y:S05]  /*0500*/  @P0 BRA.U.ANY `(.L_x_100) ;  /* 0xfffffffd00ec0947 */ /* 0x004fea000393ffff */
.L_x_99:
[----:B------:R-:W-:Y:S05]  /*0510*/  BSYNC.RECONVERGENT B0 ;  /* 0x0000000000007941 */ /* 0x000fea0003800200 */
.L_x_98:
[----:B------:R-:W-:Y:S01]  /*0520*/  BAR.SYNC.DEFER_BLOCKING 0x0 ;  /* 0x0000000000007b1d */ /* 0x000fe20000010000 */
[----:B------:R-:W-:Y:S02]  /*0530*/  MOV R39, 0x400 ;  /* 0x0000040000277802 */ /* 0x000fe40000000f00 */
[----:B------:R-:W-:Y:S02]  /*0540*/  SHF.L.U32 R2, RZ, 0x1f, RZ ;  /* 0x0000001fff027819 */ /* 0x000fe400000006ff */
[----:B------:R-:W-:-:S07]  /*0550*/  LEA R39, R6, R39, 0x18 ;  /* 0x0000002706277211 */ /* 0x000fce00078ec0ff */
.L_x_101:
        /* <DEDUP_REMOVED lines=132> */
.L_x_103:
[----:B------:R-:W-:Y:S05]  /*0da0*/  BSYNC.RECONVERGENT B0 ;  /* 0x0000000000007941 */ /* 0x000fea0003800200 */
.L_x_102:
        /* <DEDUP_REMOVED lines=16> */
.L_x_105:
[----:B------:R-:W-:Y:S05]  /*0eb0*/  BSYNC.RECONVERGENT B0 ;  /* 0x0000000000007941 */ /* 0x000fea0003800200 */
.L_x_104:
        /* <DEDUP_REMOVED lines=16> */
.L_x_107:
[----:B------:R-:W-:Y:S05]  /*0fc0*/  BSYNC.RECONVERGENT B0 ;  /* 0x0000000000007941 */ /* 0x000fea0003800200 */
.L_x_106:
        /* <DEDUP_REMOVED lines=14> */
.L_x_108:
        /* <DEDUP_REMOVED lines=13> */
.L_x_171:


//--------------------- .text._ZN7cutlass13device_kernelIN5flash11enable_sm90INS1_16FlashAttnBwdSm90INS1_25CollectiveMainloopBwdSm90ILi2ELi2ELi2EN4cute5tupleIJNS5_1CILi1EEES8_S8_EEENS6_IJNS7_ILi128EEESA_NS7_ILi64EEEEEENS_6half_tEfNS_4arch4Sm90ELb1ELb0ELb0ELb1ELb1ELb1ELb0ELb0ELi2ELi1ELi2ELi2ELb0EEENS1_24CollectiveEpilogueBwdGQAISC_fSF_Li256ELb1ELb1EEENS1_25SingleTileBwdLPTSchedulerILb1ELi128ELb1EEEEEEEEEvNT_6ParamsE --------------------------
	.section	.text._ZN7cutlass13device_kernelIN5flash11enable_sm90INS1_16FlashAttnBwdSm90INS1_25CollectiveMainloopBwdSm90ILi2ELi2ELi2EN4cute5tupleIJNS5_1CILi1EEES8_S8_EEENS6_IJNS7_ILi128EEESA_NS7_ILi64EEEEEENS_6half_tEfNS_4arch4Sm90ELb1ELb0ELb0ELb1ELb1ELb1ELb0ELb0ELi2ELi1ELi2ELi2ELb0EEENS1_24CollectiveEpilogueBwdGQAISC_fSF_Li256ELb1ELb1EEENS1_25SingleTileBwdLPTSchedulerILb1ELi128ELb1EEEEEEEEEvNT_6ParamsE,"ax",@progbits
	.align	128
.text._ZN7cutlass13device_kernelIN5flash11enable_sm90INS1_16FlashAttnBwdSm90INS1_25CollectiveMainloopBwdSm90ILi2ELi2ELi2EN4cute5tupleIJNS5_1CILi1EEES8_S8_EEENS6_IJNS7_ILi128EEESA_NS7_ILi64EEEEEENS_6half_tEfNS_4arch4Sm90ELb1ELb0ELb0ELb1ELb1ELb1ELb0ELb0ELi2ELi1ELi2ELi2ELb0EEENS1_24CollectiveEpilogueBwdGQAISC_fSF_Li256ELb1ELb1EEENS1_25SingleTileBwdLPTSchedulerILb1ELi128ELb1EEEEEEEEEvNT_6ParamsE:
        .type           _ZN7cutlass13device_kernelIN5flash11enable_sm90INS1_16FlashAttnBwdSm90INS1_25CollectiveMainloopBwdSm90ILi2ELi2ELi2EN4cute5tupleIJNS5_1CILi1EEES8_S8_EEENS6_IJNS7_ILi128EEESA_NS7_ILi64EEEEEENS_6half_tEfNS_4arch4Sm90ELb1ELb0ELb0ELb1ELb1ELb1ELb0ELb0ELi2ELi1ELi2ELi2ELb0EEENS1_24CollectiveEpilogueBwdGQAISC_fSF_Li256ELb1ELb1EEENS1_25SingleTileBwdLPTSchedulerILb1ELi128ELb1EEEEEEEEEvNT_6ParamsE,@function
        .size           _ZN7cutlass13device_kernelIN5flash11enable_sm90INS1_16FlashAttnBwdSm90INS1_25CollectiveMainloopBwdSm90ILi2ELi2ELi2EN4cute5tupleIJNS5_1CILi1EEES8_S8_EEENS6_IJNS7_ILi128EEESA_NS7_ILi64EEEEEENS_6half_tEfNS_4arch4Sm90ELb1ELb0ELb0ELb1ELb1ELb1ELb0ELb0ELi2ELi1ELi2ELi2ELb0EEENS1_24CollectiveEpilogueBwdGQAISC_fSF_Li256ELb1ELb1EEENS1_25SingleTileBwdLPTSchedulerILb1ELi128ELb1EEEEEEEEEvNT_6ParamsE,(.L_x_172 - _ZN7cutlass13device_kernelIN5flash11enable_sm90INS1_16FlashAttnBwdSm90INS1_25CollectiveMainloopBwdSm90ILi2ELi2ELi2EN4cute5tupleIJNS5_1CILi1EEES8_S8_EEENS6_IJNS7_ILi128EEESA_NS7_ILi64EEEEEENS_6half_tEfNS_4arch4Sm90ELb1ELb0ELb0ELb1ELb1ELb1ELb0ELb0ELi2ELi1ELi2ELi2ELb0EEENS1_24CollectiveEpilogueBwdGQAISC_fSF_Li256ELb1ELb1EEENS1_25SingleTileBwdLPTSchedulerILb1ELi128ELb1EEEEEEEEEvNT_6ParamsE)
        .other          _ZN7cutlass13device_kernelIN5flash11enable_sm90INS1_16FlashAttnBwdSm90INS1_25CollectiveMainloopBwdSm90ILi2ELi2ELi2EN4cute5tupleIJNS5_1CILi1EEES8_S8_EEENS6_IJNS7_ILi128EEESA_NS7_ILi64EEEEEENS_6half_tEfNS_4arch4Sm90ELb1ELb0ELb0ELb1ELb1ELb1ELb0ELb0ELi2ELi1ELi2ELi2ELb0EEENS1_24CollectiveEpilogueBwdGQAISC_fSF_Li256ELb1ELb1EEENS1_25SingleTileBwdLPTSchedulerILb1ELi128ELb1EEEEEEEEEvNT_6ParamsE,@"STO_CUDA_ENTRY STV_DEFAULT"
_ZN7cutlass13device_kernelIN5flash11enable_sm90INS1_16FlashAttnBwdSm90INS1_25CollectiveMainloopBwdSm90ILi2ELi2ELi2EN4cute5tupleIJNS5_1CILi1EEES8_S8_EEENS6_IJNS7_ILi128EEESA_NS7_ILi64EEEEEENS_6half_tEfNS_4arch4Sm90ELb1ELb0ELb0ELb1ELb1ELb1ELb0ELb0ELi2ELi1ELi2ELi2ELb0EEENS1_24CollectiveEpilogueBwdGQAISC_fSF_Li256ELb1ELb1EEENS1_25SingleTileBwdLPTSchedulerILb1ELi128ELb1EEEEEEEEEvNT_6ParamsE:
[----:B------:R-:W-:Y:S01]  /*0000*/  LDC R1, c[0x0][0x37c] ;  /* 0x0000df00ff017b82 */ /* 0x000fe20000000800 */
[----:B------:R-:W-:Y:S05]  /*0010*/  EXIT ;  /* 0x000000000000794d */ /* 0x000fea0003800000 */
.L_x_109:
        /* <DEDUP_REMOVED lines=14> */
.L_x_172:


//--------------------- .text._ZN7cutlass13device_kernelIN5flash22FlashAttnBwdPreprocessIN4cute5tupleIJNS3_1CILi128EEENS5_ILi64EEEEEENS_6half_tEfNS_4arch4Sm90ELb1ELb1EEEEEvNT_6ParamsE --------------------------
	.section	.text._ZN7cutlass13device_kernelIN5flash22FlashAttnBwdPreprocessIN4cute5tupleIJNS3_1CILi128EEENS5_ILi64EEEEEENS_6half_tEfNS_4arch4Sm90ELb1ELb1EEEEEvNT_6ParamsE,"ax",@progbits
	.align	128
.text._ZN7cutlass13device_kernelIN5flash22FlashAttnBwdPreprocessIN4cute5tupleIJNS3_1CILi128EEENS5_ILi64EEEEEENS_6half_tEfNS_4arch4Sm90ELb1ELb1EEEEEvNT_6ParamsE:
        .type           _ZN7cutlass13device_kernelIN5flash22FlashAttnBwdPreprocessIN4cute5tupleIJNS3_1CILi128EEENS5_ILi64EEEEEENS_6half_tEfNS_4arch4Sm90ELb1ELb1EEEEEvNT_6ParamsE,@function
        .size           _ZN7cutlass13device_kernelIN5flash22FlashAttnBwdPreprocessIN4cute5tupleIJNS3_1CILi128EEENS5_ILi64EEEEEENS_6half_tEfNS_4arch4Sm90ELb1ELb1EEEEEvNT_6ParamsE,(.L_x_173 - _ZN7cutlass13device_kernelIN5flash22FlashAttnBwdPreprocessIN4cute5tupleIJNS3_1CILi128EEENS5_ILi64EEEEEENS_6half_tEfNS_4arch4Sm90ELb1ELb1EEEEEvNT_6ParamsE)
        .other          _ZN7cutlass13device_kernelIN5flash22FlashAttnBwdPreprocessIN4cute5tupleIJNS3_1CILi128EEENS5_ILi64EEEEEENS_6half_tEfNS_4arch4Sm90ELb1ELb1EEEEEvNT_6ParamsE,@"STO_CUDA_ENTRY STV_DEFAULT"
_ZN7cutlass13device_kernelIN5flash22FlashAttnBwdPreprocessIN4cute5tupleIJNS3_1CILi128EEENS5_ILi64EEEEEENS_6half_tEfNS_4arch4Sm90ELb1ELb1EEEEEvNT_6ParamsE:
        /* <DEDUP_REMOVED lines=10> */
[----:B------:R-:W-:Y:S01]  /*00a0*/  HFMA2 R3, -RZ, RZ, 0, 0 ;  /* 0x00000000ff037431 */ /* 0x000fe200000001ff */
[----:B------:R-:W-:Y:S01]  /*00b0*/  CS2R R42, SRZ ;  /* 0x00000000002a7805 */ /* 0x000fe2000001ff00 */
[----:B------:R-:W1:Y:S01]  /*00c0*/  LDCU UR7, c[0x0][0x388] ;  /* 0x00007100ff0777ac */ /* 0x000e620008000800 */
[----:B0-----:R-:W-:-:S04]  /*00d0*/  UISETP.NE.U32.AND UP0, UPT, UR8, URZ, UPT ;  /* 0x000000ff0800728c */ /* 0x001fc8000bf05070 */
[----:B------:R-:W-:Y:S01]  /*00e0*/  UISETP.NE.AND.EX UP0, UPT, UR9, URZ, UPT, UP0 ;  /* 0x000000ff0900728c */ /* 0x000fe2000bf05300 */
[----:B-1----:R-:W-:-:S08]  /*00f0*/  MOV R53, UR7 ;  /* 0x0000000700357c02 */ /* 0x002fd00008000f00 */
[----:B------:R-:W-:Y:S05]  /*0100*/  BRA.U !UP0, `(.L_x_111) ;  /* 0x00000001084c7547 */ /* 0x000fea000b800000 */
[----:B------:R-:W-:Y:S05]  /*0110*/  BRA `(.L_x_112) ;  /* 0x0000000000307947 */ /* 0x000fea0003800000 */
.L_x_110:
[----:B------:R-:W0:Y:S01]  /*0120*/  LDC.64 R4, c[0x0][0x460] ;  /* 0x00011800ff047b82 */ /* 0x000e220000000a00 */
[----:B------:R-:W1:Y:S01]  /*0130*/  LDCU.64 UR8, c[0x0][0x468] ;  /* 0x00008d00ff0877ac */ /* 0x000e620008000a00 */
[----:B0-----:R-:W-:-:S05]  /*0140*/  IMAD.WIDE.U32 R4, R2, 0x4, R4 ;  /* 0x0000000402047825 */ /* 0x001fca00078e0004 */
[----:B------:R-:W2:Y:S01]  /*0150*/  LDG.E R42, desc[UR4][R4.64] ;  /* 0x00000004042a7981 */ /* 0x000ea2000c1e1900 */
[----:B-1----:R-:W-:-:S04]  /*0160*/  UISETP.NE.U32.AND UP0, UPT, UR8, URZ, UPT ;  /* 0x000000ff0800728c */ /* 0x002fc8000bf05070 */
[----:B------:R-:W-:Y:S01]  /*0170*/  UISETP.NE.AND.EX UP0, UPT, UR9, URZ, UPT, UP0 ;  /* 0x000000ff0900728c */ /* 0x000fe2000bf05300 */
[----:B--2---:R-:W-:Y:S02]  /*0180*/  LEA R3, R2, R42, 0x7 ;  /* 0x0000002a02037211 */ /* 0x004fe400078e38ff */
[----:B------:R-:W-:Y:S02]  /*0190*/  SHF.R.S32.HI R43, RZ, 0x1f, R42 ;  /* 0x0000001fff2b7819 */ /* 0x000fe4000001142a */
[----:B------:R-:W-:-:S04]  /*01a0*/  SHF.R.S32.HI R6, RZ, 0x1f, R3 ;  /* 0x0000001fff067819 */ /* 0x000fc80000011403 */
[----:B------:R-:W-:-:S04]  /*01b0*/  LEA.HI R3, R6, R3, RZ, 0x7 ;  /* 0x0000000306037211 */ /* 0x000fc800078f38ff */
[----:B------:R-:W-:Y:S01]  /*01c0*/  LOP3.LUT R3, R3, 0xffffff80, RZ, 0xc0, !PT ;  /* 0xffffff8003037812 */ /* 0x000fe200078ec0ff */
[----:B------:R-:W-:Y:S06]  /*01d0*/  BRA.U !UP0, `(.L_x_113) ;  /* 0x0000000108107547 */ /* 0x000fec000b800000 */
.L_x_112:
[----:B------:R-:W0:Y:S02]  /*01e0*/  LDC.64 R4, c[0x0][0x468] ;  /* 0x00011a00ff047b82 */ /* 0x000e240000000a00 */
[----:B0-----:R-:W-:-:S05]  /*01f0*/  IMAD.WIDE.U32 R4, R2, 0x4, R4 ;  /* 0x0000000402047825 */ /* 0x001fca00078e0004 */
[----:B------:R0:W5:Y:S01]  /*0200*/  LDG.E R53, desc[UR4][R4.64] ;  /* 0x0000000404357981 */ /* 0x000162000c1e1900 */
[----:B------:R-:W-:Y:S05]  /*0210*/  BRA `(.L_x_111) ;  /* 0x0000000000087947 */ /* 0x000fea0003800000 */
.L_x_113:
[----:B------:R-:W2:Y:S02]  /*0220*/  LDG.E R5, desc[UR4][R4.64+0x4] ;  /* 0x0000040404057981 */ /* 0x000ea4000c1e1900 */
[----:B--2---:R-:W-:-:S07]  /*0230*/  IADD3 R53, PT, PT, -R42, R5, RZ ;  /* 0x000000052a357210 */ /* 0x004fce0007ffe1ff */
.L_x_111:
[----:B0-----:R-:W0:Y:S01]  /*0240*/  S2R R4, SR_TID.X ;  /* 0x0000000000047919 */ /* 0x001e220000002100 */
[----:B------:R-:W-:Y:S02]  /*0250*/  SHF.L.U32 R5, R0, 0x7, RZ ;  /* 0x0000000700057819 */ /* 0x000fe400000006ff */
[----:B------:R-:W-:Y:S02]  /*0260*/  ISETP.NE.AND.EX P0, PT, R7, RZ, PT, P0 ;  /* 0x000000ff0700720c */ /* 0x000fe40003f05300 */
[----:B-----5:R-:W-:-:S13]  /*0270*/  ISETP.GT.AND P1, PT, R53, R5, PT ;  /* 0x000000053500720c */ /* 0x020fda0003f24270 */
[----:B------:R-:W-:Y:S05]  /*0280*/  @!P1 EXIT P0 ;  /* 0x000000000000994d */ /* 0x000fea0000000000 */
[----:B------:R-:W1:Y:S01]  /*0290*/  LDCU UR7, c[0x0][0x38c] ;  /* 0x00007180ff0777ac */ /* 0x000e620008000800 */
[----:B------:R-:W2:Y:S01]  /*02a0*/  LDC.64 R10, c[0x0][0x3a0] ;  /* 0x0000e800ff0a7b82 */ /* 0x000ea20000000a00 */
[----:B0-----:R-:W-:Y:S02]  /*02b0*/  SHF.L.U32 R44, R4, 0x3, RZ ;  /* 0x00000003042c7819 */ /* 0x001fe400000006ff */
[----:B------:R-:W-:Y:S02]  /*02c0*/  SHF.R.U32.HI R6, RZ, 0x3, R4 ;  /* 0x00000003ff067819 */ /* 0x000fe40000011604 */
[----:B------:R-:W-:Y:S02]  /*02d0*/  LOP3.LUT R44, R44, 0x38, RZ, 0xc0, !PT ;  /* 0x000000382c2c7812 */ /* 0x000fe400078ec0ff */
[----:B------:R-:W-:Y:S01]  /*02e0*/  IADD3 R7, PT, PT, -R5, R53, RZ ;  /* 0x0000003505077210 */ /* 0x000fe20007ffe1ff */
[----:B------:R-:W0:Y:S01]  /*02f0*/  LDC.64 R14, c[0x0][0x3c0] ;  /* 0x0000f000ff0e7b82 */ /* 0x000e220000000a00 */
[----:B------:R-:W-:-:S02]  /*0300*/  IADD3 R40, PT, PT, R6, 0x20, RZ ;  /* 0x0000002006287810 */ /* 0x000fc40007ffe0ff */
[----:B------:R-:W-:Y:S02]  /*0310*/  MOV R45, RZ ;  /* 0x000000ff002d7202 */ /* 0x000fe40000000f00 */
[----:B------:R-:W-:Y:S02]  /*0320*/  IADD3 R34, P4, PT, R6, R42, RZ ;  /* 0x0000002a06227210 */ /* 0x000fe40007f9e0ff */
[----:B------:R-:W-:Y:S01]  /*0330*/  SEL R41, R2, RZ, !P3 ;  /* 0x000000ff02297207 */ /* 0x000fe20005800000 */
[----:B------:R-:W3:Y:S01]  /*0340*/  LDC.64 R22, c[0x0][0x3a8] ;  /* 0x0000ea00ff167b82 */ /* 0x000ee20000000a00 */
[----:B-1----:R-:W-:Y:S02]  /*0350*/  ISETP.GE.AND P0, PT, R44, UR7, PT ;  /* 0x000000072c007c0c */ /* 0x002fe4000bf06270 */
[----:B------:R-:W-:Y:S02]  /*0360*/  IADD3.X R35, PT, PT, RZ, R43, RZ, P4, !PT ;  /* 0x0000002bff237210 */ /* 0x000fe400027fe4ff */
[----:B------:R-:W-:-:S02]  /*0370*/  ISETP.GE.OR P1, PT, R40, R7, P0 ;  /* 0x000000072800720c */ /* 0x000fc40000726670 */
[----:B------:R-:W-:Y:S01]  /*0380*/  ISETP.GE.OR P2, PT, R6, R7, P0 ;  /* 0x000000070600720c */ /* 0x000fe20000746670 */
[----:B--2---:R-:W-:Y:S01]  /*0390*/  IMAD.WIDE.U32 R8, R10, UR6, R44 ;  /* 0x000000060a087c25 */ /* 0x004fe2000f8e002c */
[----:B------:R-:W1:Y:S01]  /*03a0*/  LDC.64 R30, c[0x0][0x3b8] ;  /* 0x0000ee00ff1e7b82 */ /* 0x000e620000000a00 */
[----:B------:R-:W-:Y:S02]  /*03b0*/  IADD3 R52, PT, PT, R6, 0x60, RZ ;  /* 0x0000006006347810 */ /* 0x000fe40007ffe0ff */
[----:B------:R-:W-:Y:S02]  /*03c0*/  IMAD R9, R11, UR6, R9 ;  /* 0x000000060b097c24 */ /* 0x000fe4000f8e0209 */
[----:B------:R-:W-:-:S03]  /*03d0*/  IMAD.WIDE.U32 R34, R0, 0x80, R34 ;  /* 0x0000008000227825 */ /* 0x000fc600078e0022 */
[----:B------:R-:W2:Y:S01]  /*03e0*/  LDC.64 R10, c[0x0][0x3c8] ;  /* 0x0000f200ff0a7b82 */ /* 0x000ea20000000a00 */
[----:B0-----:R-:W-:Y:S01]  /*03f0*/  IMAD.WIDE.U32 R12, R14, UR6, R44 ;  /* 0x000000060e0c7c25 */ /* 0x001fe2000f8e002c */
[----:B------:R-:W-:Y:S02]  /*0400*/  IADD3 R45, PT, PT, R6, 0x40, RZ ;  /* 0x00000040062d7810 */ /* 0x000fe40007ffe0ff */
[----:B------:R-:W-:Y:S01]  /*0410*/  @!P1 IADD3 R19, P4, PT, R34, 0x20, RZ ;  /* 0x0000002022139810 */ /* 0x000fe20007f9e0ff */
[----:B------:R-:W-:Y:S01]  /*0420*/  IMAD R13, R15, UR6, R13 ;  /* 0x000000060f0d7c24 */ /* 0x000fe2000f8e020d */
[-C--:B------:R-:W-:Y:S01]  /*0430*/  ISETP.GE.OR P3, PT, R45, R7.reuse, P0 ;  /* 0x000000072d00720c */ /* 0x080fe20000766670 */
[C---:B---3--:R-:W-:Y:S01]  /*0440*/  IMAD.WIDE.U32 R32, R41.reuse, R22, R8 ;  /* 0x0000001629207225 */ /* 0x048fe200078e0008 */
[----:B------:R-:W0:Y:S01]  /*0450*/  @!P1 LDC.64 R36, c[0x0][0x398] ;  /* 0x0000e600ff249b82 */ /* 0x000e220000000a00 */
[----:B------:R-:W-:Y:S02]  /*0460*/  ISETP.GE.OR P0, PT, R52, R7, P0 ;  /* 0x000000073400720c */ /* 0x000fe40000706670 */
[----:B------:R-:W-:Y:S01]  /*0470*/  @!P1 IADD3.X R9, PT, PT, RZ, R35, RZ, P4, !PT ;  /* 0x00000023ff099210 */ /* 0x000fe200027fe4ff */
[----:B------:R-:W-:Y:S01]  /*0480*/  IMAD R23, R41, R23, R33 ;  /* 0x0000001729177224 */ /* 0x000fe200078e0221 */
[----:B------:R-:W-:-:S02]  /*0490*/  @!P1 IADD3 R27, P5, PT, R34, 0x20, RZ ;  /* 0x00000020221b9810 */ /* 0x000fc40007fbe0ff */
[-C--:B------:R-:W-:Y:S01]  /*04a0*/  @!P1 MOV R22, R32.reuse ;  /* 0x0000002000169202 */ /* 0x080fe20000000f00 */
[----:B------:R-:W3:Y:S01]  /*04b0*/  @!P2 LDC.64 R20, c[0x0][0x398] ;  /* 0x0000e600ff14ab82 */ /* 0x000ee20000000a00 */
[----:B------:R-:W-:Y:S02]  /*04c0*/  @!P2 MOV R8, R32 ;  /* 0x000000200008a202 */ /* 0x000fe40000000f00 */
[-C--:B------:R-:W-:Y:S02]  /*04d0*/  @!P3 MOV R59, R23.reuse ;  /* 0x00000017003bb202 */ /* 0x080fe40000000f00 */
[C---:B------:R-:W-:Y:S02]  /*04e0*/  @!P3 IADD3 R26, P6, PT, R34.reuse, 0x40, RZ ;  /* 0x00000040221ab810 */ /* 0x040fe40007fde0ff */
[----:B------:R-:W-:Y:S01]  /*04f0*/  @!P0 MOV R33, R23 ;  /* 0x0000001700218202 */ /* 0x000fe20000000f00 */
[C---:B--2---:R-:W-:Y:S01]  /*0500*/  IMAD.WIDE.U32 R24, R41.reuse, R10, R12 ;  /* 0x0000000a29187225 */ /* 0x044fe200078e000c */
[----:B------:R-:W-:Y:S01]  /*0510*/  @!P1 IADD3.X R13, PT, PT, RZ, R35, RZ, P5, !PT ;  /* 0x00000023ff0d9210 */ /* 0x000fe20002ffe4ff */
[----:B------:R-:W2:Y:S01]  /*0520*/  LDC.64 R14, c[0x0][0x3b8] ;  /* 0x0000ee00ff0e7b82 */ /* 0x000ea20000000a00 */
[C---:B------:R-:W-:Y:S01]  /*0530*/  @!P3 IADD3 R48, P4, PT, R34.reuse, 0x40, RZ ;  /* 0x000000402230b810 */ /* 0x040fe20007f9e0ff */
[----:B------:R-:W-:Y:S01]  /*0540*/  IMAD R25, R41, R11, R25 ;  /* 0x0000000b29197224 */ /* 0x000fe200078e0219 */
[----:B------:R-:W-:Y:S01]  /*0550*/  @!P0 IADD3 R55, P5, PT, R34, 0x60, RZ ;  /* 0x0000006022378810 */ /* 0x000fe20007fbe0ff */
[----:B-1----:R-:W-:Y:S01]  /*0560*/  @!P1 IMAD R12, R13, R30, RZ ;  /* 0x0000001e0d0c9224 */ /* 0x002fe200078e02ff */
[----:B------:R-:W-:Y:S01]  /*0570*/  @!P3 IADD3.X R50, PT, PT, RZ, R35, RZ, P4, !PT ;  /* 0x00000023ff32b210 */ /* 0x000fe200027fe4ff */
[-C--:B0-----:R-:W-:Y:S01]  /*0580*/  @!P1 IMAD R10, R9, R36.reuse, RZ ;  /* 0x00000024090a9224 */ /* 0x081fe200078e02ff */
[----:B------:R-:W-:Y:S01]  /*0590*/  @!P2 MOV R9, R23 ;  /* 0x000000170009a202 */ /* 0x000fe20000000f00 */
[----:B------:R-:W-:Y:S01]  /*05a0*/  @!P1 IMAD.WIDE.U32 R22, R19, R36, R22 ;  /* 0x0000002413169225 */ /* 0x000fe200078e0016 */
[----:B------:R-:W0:Y:S01]  /*05b0*/  @!P1 LDC.64 R16, c[0x0][0x380] ;  /* 0x0000e000ff109b82 */ /* 0x000e220000000a00 */
[----:B------:R-:W-:-:S02]  /*05c0*/  @!P0 IADD3.X R28, PT, PT, RZ, R35, RZ, P5, !PT ;  /* 0x00000023ff1c8210 */ /* 0x000fc40002ffe4ff */
[----:B------:R-:W-:Y:S01]  /*05d0*/  @!P1 IMAD R37, R19, R37, R10 ;  /* 0x0000002513259224 */ /* 0x000fe200078e020a */
[----:B------:R-:W-:Y:S01]  /*05e0*/  @!P3 MOV R58, R32 ;  /* 0x00000020003ab202 */ /* 0x000fe20000000f00 */
[----:B---3--:R-:W-:Y:S02]  /*05f0*/  @!P2 IMAD R10, R35, R20, RZ ;  /* 0x00000014230aa224 */ /* 0x008fe400078e02ff */
[----:B------:R-:W-:Y:S01]  /*0600*/  @!P1 IMAD.WIDE.U32 R18, R27, R30, R24 ;  /* 0x0000001e1b129225 */ /* 0x000fe200078e0018 */
[----:B------:R-:W1:Y:S01]  /*0610*/  LDC.64 R46, c[0x0][0x3b0] ;  /* 0x0000ec00ff2e7b82 */ /* 0x000e620000000a00 */
[----:B------:R-:W-:Y:S02]  /*0620*/  @!P1 IADD3 R23, PT, PT, R23, R37, RZ ;  /* 0x0000002517179210 */ /* 0x000fe40007ffe0ff */
[C---:B------:R-:W-:Y:S02]  /*0630*/  @!P2 IMAD R30, R34.reuse, R21, R10 ;  /* 0x00000015221ea224 */ /* 0x040fe400078e020a */
[----:B------:R-:W-:-:S03]  /*0640*/  @!P2 IMAD.WIDE.U32 R20, R34, R20, R8 ;  /* 0x000000142214a225 */ /* 0x000fc600078e0008 */
[----:B------:R-:W3:Y:S01]  /*0650*/  @!P3 LDC.64 R8, c[0x0][0x398] ;  /* 0x0000e600ff08bb82 */ /* 0x000ee20000000a00 */
[----:B------:R-:W-:Y:S01]  /*0660*/  @!P1 IMAD R31, R27, R31, R12 ;  /* 0x0000001f1b1f9224 */ /* 0x000fe200078e020c */
[----:B------:R-:W-:Y:S01]  /*0670*/  @!P3 IADD3.X R27, PT, PT, RZ, R35, RZ, P6, !PT ;  /* 0x00000023ff1bb210 */ /* 0x000fe200037fe4ff */
[----:B--2---:R-:W-:Y:S01]  /*0680*/  @!P2 IMAD R29, R35, R14, RZ ;  /* 0x0000000e231da224 */ /* 0x004fe200078e02ff */
[----:B------:R-:W-:Y:S02]  /*0690*/  @!P2 IADD3 R30, PT, PT, R21, R30, RZ ;  /* 0x0000001e151ea210 */ /* 0x000fe40007ffe0ff */
[C---:B------:R-:W-:Y:S01]  /*06a0*/  @!P0 IADD3 R49, P6, PT, R34.reuse, 0x60, RZ ;  /* 0x0000006022318810 */ /* 0x040fe20007fde0ff */
[----:B------:R-:W-:Y:S01]  /*06b0*/  @!P2 IMAD R29, R34, R15, R29 ;  /* 0x0000000f221da224 */ /* 0x000fe200078e021d */
[----:B------:R-:W2:Y:S01]  /*06c0*/  @!P2 LDC.64 R12, c[0x0][0x380] ;  /* 0x0000e000ff0cab82 */ /* 0x000ea20000000a00 */
[----:B0-----:R-:W-:Y:S01]  /*06d0*/  @!P1 LEA R56, P4, R22, R16, 0x1 ;  /* 0x0000001016389211 */ /* 0x001fe200078808ff */
[----:B------:R-:W-:Y:S01]  /*06e0*/  @!P2 IMAD.WIDE.U32 R14, R34, R14, R24 ;  /* 0x0000000e220ea225 */ /* 0x000fe200078e0018 */
[----:B------:R-:W-:-:S02]  /*06f0*/  @!P1 IADD3 R16, PT, PT, R19, R31, RZ ;  /* 0x0000001f13109210 */ /* 0x000fc40007ffe0ff */
[----:B------:R-:W-:Y:S02]  /*0700*/  @!P1 LEA.HI.X R57, R22, R17, R23, 0x1, P4 ;  /* 0x0000001116399211 */ /* 0x000fe400020f0c17 */
[----:B------:R-:W-:Y:S01]  /*0710*/  @!P2 IADD3 R29, PT, PT, R15, R29, RZ ;  /* 0x0000001d0f1da210 */ /* 0x000fe20007ffe0ff */
[----:B------:R-:W0:Y:S01]  /*0720*/  @!P0 LDC.64 R38, c[0x0][0x398] ;  /* 0x0000e600ff268b82 */ /* 0x000e220000000a00 */
[C---:B-1----:R-:W-:Y:S02]  /*0730*/  @!P1 LEA R46, P5, R18.reuse, R46, 0x1 ;  /* 0x0000002e122e9211 */ /* 0x042fe400078a08ff */
[----:B------:R-:W-:Y:S02]  /*0740*/  @!P0 IADD3.X R51, PT, PT, RZ, R35, RZ, P6, !PT ;  /* 0x00000023ff338210 */ /* 0x000fe400037fe4ff */
[----:B------:R-:W-:-:S03]  /*0750*/  @!P1 LEA.HI.X R47, R18, R47, R16, 0x1, P5 ;  /* 0x0000002f122f9211 */ /* 0x000fc600028f0c10 */
[----:B------:R-:W1:Y:S01]  /*0760*/  LDC.64 R10, c[0x0][0x3b0] ;  /* 0x0000ec00ff0a7b82 */ /* 0x000e620000000a00 */
[-C--:B---3--:R-:W-:Y:S02]  /*0770*/  @!P3 IMAD R27, R27, R8.reuse, RZ ;  /* 0x000000081b1bb224 */ /* 0x088fe400078e02ff */
[----:B------:R-:W-:-:S04]  /*0780*/  @!P3 IMAD.WIDE.U32 R58, R26, R8, R58 ;  /* 0x000000081a3ab225 */ /* 0x000fc800078e003a */
[----:B------:R-:W-:Y:S01]  /*0790*/  @!P3 IMAD R54, R26, R9, R27 ;  /* 0x000000091a36b224 */ /* 0x000fe200078e021b */
[C---:B--2---:R-:W-:Y:S01]  /*07a0*/  @!P2 LEA R18, P4, R20.reuse, R12, 0x1 ;  /* 0x0000000c1412a211 */ /* 0x044fe200078808ff */
[----:B------:R-:W2:Y:S01]  /*07b0*/  LDC.64 R26, c[0x0][0x3b8] ;  /* 0x0000ee00ff1a7b82 */ /* 0x000ea20000000a00 */
[----:B------:R-:W-:Y:S02]  /*07c0*/  CS2R R8, SRZ ;  /* 0x0000000000087805 */ /* 0x000fe4000001ff00 */
[----:B------:R-:W-:Y:S02]  /*07d0*/  @!P2 LEA.HI.X R19, R20, R13, R30, 0x1, P4 ;  /* 0x0000000d1413a211 */ /* 0x000fe400020f0c1e */
[----:B------:R-:W-:Y:S01]  /*07e0*/  CS2R R12, SRZ ;  /* 0x00000000000c7805 */ /* 0x000fe2000001ff00 */
[----:B0-----:R-:W-:Y:S02]  /*07f0*/  @!P0 IMAD R28, R28, R38, RZ ;  /* 0x000000261c1c8224 */ /* 0x001fe400078e02ff */
[----:B------:R-:W0:Y:S02]  /*0800*/  LDC.64 R30, c[0x0][0x3b8] ;  /* 0x0000ee00ff1e7b82 */ /* 0x000e240000000a00 */
[----:B------:R-:W-:Y:S01]  /*0810*/  @!P0 IMAD R39, R55, R39, R28 ;  /* 0x0000002737278224 */ /* 0x000fe200078e021c */
[----:B-1----:R-:W-:-:S05]  /*0820*/  @!P2 LEA R16, P5, R14, R10, 0x1 ;  /* 0x0000000a0e10a211 */ /* 0x002fca00078a08ff */
[----:B------:R-:W1:Y:S01]  /*0830*/  LDC.64 R34, c[0x0][0x3b0] ;  /* 0x0000ec00ff227b82 */ /* 0x000e620000000a00 */
[----:B------:R-:W-:Y:S02]  /*0840*/  @!P2 LEA.HI.X R17, R14, R11, R29, 0x1, P5 ;  /* 0x0000000b0e11a211 */ /* 0x000fe400028f0c1d */
[----:B------:R-:W-:Y:S02]  /*0850*/  CS2R R10, SRZ ;  /* 0x00000000000a7805 */ /* 0x000fe4000001ff00 */
[----:B------:R-:W-:-:S03]  /*0860*/  CS2R R14, SRZ ;  /* 0x00000000000e7805 */ /* 0x000fc6000001ff00 */
[----:B------:R-:W3:Y:S01]  /*0870*/  @!P3 LDC.64 R28, c[0x0][0x380] ;  /* 0x0000e000ff1cbb82 */ /* 0x000ee20000000a00 */
[----:B------:R-:W-:Y:S01]  /*0880*/  @!P0 IMAD.WIDE.U32 R60, R55, R38, R32 ;  /* 0x00000026373c8225 */ /* 0x000fe200078e0020 */
[----:B------:R4:W3:Y:S01]  /*0890*/  @!P2 LDG.E.128 R8, desc[UR4][R18.64] ;  /* 0x000000041208a981 */ /* 0x0008e2000c1e1d00 */
[----:B------:R-:W-:-:S05]  /*08a0*/  CS2R R20, SRZ ;  /* 0x0000000000147805 */ /* 0x000fca000001ff00 */
[----:B------:R-:W1:Y:S01]  /*08b0*/  @!P0 LDC.64 R36, c[0x0][0x380] ;  /* 0x0000e000ff248b82 */ /* 0x000e620000000a00 */
[----:B------:R2:W3:Y:S01]  /*08c0*/  @!P2 LDG.E.128 R12, desc[UR4][R16.64] ;  /* 0x00000004100ca981 */ /* 0x0004e2000c1e1d00 */
[----:B------:R-:W-:Y:S02]  /*08d0*/  CS2R R22, SRZ ;  /* 0x0000000000167805 */ /* 0x000fe4000001ff00 */
[----:B----4-:R-:W-:-:S04]  /*08e0*/  CS2R R18, SRZ ;  /* 0x0000000000127805 */ /* 0x010fc8000001ff00 */
[----:B------:R-:W4:Y:S01]  /*08f0*/  LDC.64 R32, c[0x0][0x3b0] ;  /* 0x0000ec00ff207b82 */ /* 0x000f220000000a00 */
[----:B------:R3:W4:Y:S01]  /*0900*/  @!P1 LDG.E.128 R20, desc[UR4][R46.64] ;  /* 0x000000042e149981 */ /* 0x000722000c1e1d00 */
[----:B--2---:R-:W-:Y:S01]  /*0910*/  CS2R R16, SRZ ;  /* 0x0000000000107805 */ /* 0x004fe2000001ff00 */
[----:B------:R-:W-:-:S05]  /*0920*/  @!P3 IMAD R50, R50, R26, RZ ;  /* 0x0000001a3232b224 */ /* 0x000fca00078e02ff */
[----:B------:R2:W4:Y:S01]  /*0930*/  @!P1 LDG.E.128 R16, desc[UR4][R56.64] ;  /* 0x0000000438109981 */ /* 0x000522000c1e1d00 */
[----:B------:R-:W-:Y:S01]  /*0940*/  @!P3 IADD3 R54, PT, PT, R59, R54, RZ ;  /* 0x000000363b36b210 */ /* 0x000fe20007ffe0ff */
[----:B------:R-:W-:Y:S01]  /*0950*/  @!P3 IMAD R27, R48, R27, R50 ;  /* 0x0000001b301bb224 */ /* 0x000fe200078e0232 */
[----:B---3--:R-:W-:Y:S02]  /*0960*/  @!P3 LEA R46, P1, R58, R28, 0x1 ;  /* 0x0000001c3a2eb211 */ /* 0x008fe400078208ff */
[----:B--2---:R-:W-:Y:S02]  /*0970*/  @!P0 MOV R56, R24 ;  /* 0x0000001800388202 */ /* 0x004fe40000000f00 */
[----:B------:R-:W-:Y:S01]  /*0980*/  @!P0 MOV R57, R25 ;  /* 0x0000001900398202 */ /* 0x000fe20000000f00 */
[----:B------:R-:W-:-:S04]  /*0990*/  @!P3 IMAD.WIDE.U32 R24, R48, R26, R24 ;  /* 0x0000001a3018b225 */ /* 0x000fc800078e0018 */
[-C--:B0-----:R-:W-:Y:S02]  /*09a0*/  @!P0 IMAD R26, R51, R30.reuse, RZ ;  /* 0x0000001e331a8224 */ /* 0x081fe400078e02ff */
[----:B------:R-:W-:Y:S01]  /*09b0*/  @!P0 IMAD.WIDE.U32 R56, R49, R30, R56 ;  /* 0x0000001e31388225 */ /* 0x000fe200078e0038 */
[----:B------:R-:W-:-:S03]  /*09c0*/  @!P3 LEA.HI.X R47, R58, R29, R54, 0x1, P1 ;  /* 0x0000001d3a2fb211 */ /* 0x000fc600008f0c36 */
[----:B------:R-:W-:Y:S01]  /*09d0*/  @!P0 IMAD R31, R49, R31, R26 ;  /* 0x0000001f311f8224 */ /* 0x000fe200078e021a */
[----:B------:R-:W-:Y:S02]  /*09e0*/  @!P0 IADD3 R39, PT, PT, R61, R39, RZ ;  /* 0x000000273d278210 */ /* 0x000fe40007ffe0ff */
[----:B-1----:R-:W-:Y:S02]  /*09f0*/  @!P0 LEA R50, P1, R60, R36, 0x1 ;  /* 0x000000243c328211 */ /* 0x002fe400078208ff */
[----:B------:R-:W-:Y:S02]  /*0a00*/  @!P3 IADD3 R27, PT, PT, R25, R27, RZ ;  /* 0x0000001b191bb210 */ /* 0x000fe40007ffe0ff */
[----:B------:R-:W-:Y:S02]  /*0a10*/  @!P3 LEA R34, P2, R24, R34, 0x1 ;  /* 0x000000221822b211 */ /* 0x000fe400078408ff */
[----:B------:R-:W-:Y:S02]  /*0a20*/  CS2R R28, SRZ ;  /* 0x00000000001c7805 */ /* 0x000fe4000001ff00 */
[----:B------:R-:W-:-:S02]  /*0a30*/  @!P0 IADD3 R36, PT, PT, R57, R31, RZ ;  /* 0x0000001f39248210 */ /* 0x000fc40007ffe0ff */
[----:B------:R-:W-:Y:S02]  /*0a40*/  CS2R R30, SRZ ;  /* 0x00000000001e7805 */ /* 0x000fe4000001ff00 */
[----:B------:R-:W-:Y:S02]  /*0a50*/  @!P0 LEA.HI.X R51, R60, R37, R39, 0x1, P1 ;  /* 0x000000253c338211 */ /* 0x000fe400008f0c27 */
[----:B------:R-:W-:Y:S02]  /*0a60*/  @!P3 LEA.HI.X R35, R24, R35, R27, 0x1, P2 ;  /* 0x000000231823b211 */ /* 0x000fe400010f0c1b */
[C---:B----4-:R-:W-:Y:S02]  /*0a70*/  @!P0 LEA R48, P1, R56.reuse, R32, 0x1 ;  /* 0x0000002038308211 */ /* 0x050fe400078208ff */
[----:B------:R-:W-:Y:S02]  /*0a80*/  CS2R R24, SRZ ;  /* 0x0000000000187805 */ /* 0x000fe4000001ff00 */
[----:B------:R-:W-:Y:S01]  /*0a90*/  CS2R R26, SRZ ;  /* 0x00000000001a7805 */ /* 0x000fe2000001ff00 */
[----:B------:R0:W2:Y:S01]  /*0aa0*/  @!P3 LDG.E.128 R28, desc[UR4][R34.64] ;  /* 0x00000004221cb981 */ /* 0x0000a2000c1e1d00 */
[----:B------:R-:W-:-:S02]  /*0ab0*/  @!P0 LEA.HI.X R49, R56, R33, R36, 0x1, P1 ;  /* 0x0000002138318211 */ /* 0x000fc400008f0c24 */
[----:B------:R-:W-:Y:S02]  /*0ac0*/  CS2R R32, SRZ ;  /* 0x0000000000207805 */ /* 0x000fe4000001ff00 */
[----:B------:R-:W-:Y:S02]  /*0ad0*/  CS2R R36, SRZ ;  /* 0x0000000000247805 */ /* 0x000fe4000001ff00 */
[----:B------:R-:W-:Y:S01]  /*0ae0*/  CS2R R38, SRZ ;  /* 0x0000000000267805 */ /* 0x000fe2000001ff00 */
[----:B------:R1:W3:Y:S01]  /*0af0*/  @!P3 LDG.E.128 R24, desc[UR4][R46.64] ;  /* 0x000000042e18b981 */ /* 0x0002e2000c1e1d00 */
[----:B0-----:R-:W-:-:S04]  /*0b00*/  CS2R R34, SRZ ;  /* 0x0000000000227805 */ /* 0x001fc8000001ff00 */
[----:B------:R0:W4:Y:S01]  /*0b10*/  @!P0 LDG.E.128 R36, desc[UR4][R48.64] ;  /* 0x0000000430248981 */ /* 0x000122000c1e1d00 */
[----:B-1----:R-:W1:Y:S03]  /*0b20*/  LDC.64 R46, c[0x0][0x400] ;  /* 0x00010000ff2e7b82 */ /* 0x002e660000000a00 */
[----:B------:R0:W4:Y:S01]  /*0b30*/  @!P0 LDG.E.128 R32, desc[UR4][R50.64] ;  /* 0x0000000432208981 */ /* 0x000122000c1e1d00 */
[----:B------:R-:W-:-:S04]  /*0b40*/  ISETP.GE.AND P0, PT, R4, R7, PT ;  /* 0x000000070400720c */ /* 0x000fc80003f06270 */
[----:B------:R-:W-:Y:S01]  /*0b50*/  ISETP.GT.U32.OR P0, PT, R4, 0x7f, P0 ;  /* 0x0000007f0400780c */ /* 0x000fe20000704470 */
[----:B0-----:R-:W0:-:S12]  /*0b60*/  LDC.64 R48, c[0x0][0x408] ;  /* 0x00010200ff307b82 */ /* 0x001e180000000a00 */
[----:B------:R-:W-:Y:S01]  /*0b70*/  @!P0 IADD3 R55, PT, PT, R5, R4, RZ ;  /* 0x0000000405378210 */ /* 0x000fe20007ffe0ff */
[----:B------:R-:W0:Y:S03]  /*0b80*/  @!P0 LDC.64 R50, c[0x0][0x3f8] ;  /* 0x0000fe00ff328b82 */ /* 0x000e260000000a00 */
[----:B------:R-:W-:-:S04]  /*0b90*/  @!P0 IADD3 R42, P1, PT, R55, R42, RZ ;  /* 0x0000002a372a8210 */ /* 0x000fc80007f3e0ff */
[----:B------:R-:W-:-:S03]  /*0ba0*/  @!P0 IADD3.X R43, PT, PT, RZ, R43, RZ, P1, !PT ;  /* 0x0000002bff2b8210 */ /* 0x000fc60000ffe4ff */
[----:B-1----:R-:W-:-:S04]  /*0bb0*/  @!P0 IMAD.WIDE.U32 R42, R46, UR6, R42 ;  /* 0x000000062e2a8c25 */ /* 0x002fc8000f8e002a */
[----:B------:R-:W-:Y:S02]  /*0bc0*/  @!P0 IMAD R43, R47, UR6, R43 ;  /* 0x000000062f2b8c24 */ /* 0x000fe4000f8e022b */
[----:B0-----:R-:W-:-:S04]  /*0bd0*/  @!P0 IMAD.WIDE.U32 R42, R41, R48, R42 ;  /* 0x00000030292a8225 */ /* 0x001fc800078e002a */
[----:B------:R-:W-:Y:S01]  /*0be0*/  @!P0 IMAD R49, R41, R49, R43 ;  /* 0x0000003129318224 */ /* 0x000fe200078e022b */
[----:B------:R-:W-:-:S04]  /*0bf0*/  @!P0 LEA R50, P1, R42, R50, 0x2 ;  /* 0x000000322a328211 */ /* 0x000fc800078210ff */
[----:B------:R-:W-:Y:S02]  /*0c00*/  @!P0 LEA.HI.X R51, R42, R51, R49, 0x2, P1 ;  /* 0x000000332a338211 */ /* 0x000fe400008f1431 */
[----:B------:R-:W-:-:S06]  /*0c10*/  MOV R49, 0x7f800000 ;  /* 0x7f80000000317802 */ /* 0x000fcc0000000f00 */
[----:B------:R0:W5:Y:S01]  /*0c20*/  @!P0 LDG.E R49, desc[UR4][R50.64] ;  /* 0x0000000432318981 */ /* 0x000162000c1e1900 */
[----:B------:R-:W-:Y:S01]  /*0c30*/  ISETP.NE.AND P1, PT, R44, RZ, PT ;  /* 0x000000ff2c00720c */ /* 0x000fe20003f25270 */
[----:B------:R-:W-:Y:S01]  /*0c40*/  BSSY.RECONVERGENT B0, `(.L_x_114) ;  /* 0x00000a4000007945 */ /* 0x000fe20003800200 */
[--C-:B------:R-:W-:Y:S02]  /*0c50*/  HADD2.F32 R47, -RZ, R8.reuse.H1_H1 ;  /* 0x30000008ff2f7230 */ /* 0x100fe40000004100 */
[----:B------:R-:W-:Y:S02]  /*0c60*/  HADD2.F32 R42, -RZ, R8.H0_H0 ;  /* 0x20000008ff2a7230 */ /* 0x000fe40000004100 */
[--C-:B------:R-:W-:Y:S02]  /*0c70*/  HADD2.F32 R48, -RZ, R12.reuse.H1_H1 ;  /* 0x3000000cff307230 */ /* 0x100fe40000004100 */
[----:B------:R-:W-:-:S03]  /*0c80*/  HADD2.F32 R55, -RZ, R12.H0_H0 ;  /* 0x2000000cff377230 */ /* 0x000fc60000004100 */
[----:B------:R-:W-:Y:S01]  /*0c90*/  FMUL.FTZ R59, R47, R48 ;  /* 0x000000302f3b7220 */ /* 0x000fe20000410000 */
[--C-:B------:R-:W-:Y:S02]  /*0ca0*/  HADD2.F32 R48, -RZ, R14.reuse.H0_H0 ;  /* 0x2000000eff307230 */ /* 0x100fe40000004100 */
[----:B------:R-:W-:Y:S02]  /*0cb0*/  HADD2.F32 R47, -RZ, R14.H1_H1 ;  /* 0x3000000eff2f7230 */ /* 0x000fe40000004100 */
[----:B------:R-:W-:Y:S02]  /*0cc0*/  HADD2.F32 R57, -RZ, R20.H1_H1 ;  /* 0x30000014ff397230 */ /* 0x000fe40000004100 */
[----:B------:R-:W-:Y:S01]  /*0cd0*/  FFMA.FTZ R55, R42, R55, R59 ;  /* 0x000000372a377223 */ /* 0x000fe2000001003b */
[----:B------:R-:W-:Y:S02]  /*0ce0*/  HADD2.F32 R8, -RZ, R9.H0_H0 ;  /* 0x20000009ff087230 */ /* 0x000fe40000004100 */
[----:B0-----:R-:W-:-:S02]  /*0cf0*/  HADD2.F32 R51, -RZ, R13.H0_H0 ;  /* 0x2000000dff337230 */ /* 0x001fc40000004100 */
[--C-:B------:R-:W-:Y:S02]  /*0d00*/  HADD2.F32 R14, -RZ, R16.reuse.H1_H1 ;  /* 0x30000010ff0e7230 */ /* 0x100fe40000004100 */
[----:B------:R-:W-:Y:S02]  /*0d10*/  HADD2.F32 R50, -RZ, R13.H1_H1 ;  /* 0x3000000dff327230 */ /* 0x000fe40000004100 */
[--C-:B------:R-:W-:Y:S02]  /*0d20*/  HADD2.F32 R13, -RZ, R15.reuse.H0_H0 ;  /* 0x2000000fff0d7230 */ /* 0x100fe40000004100 */
[----:B------:R-:W-:Y:S02]  /*0d30*/  HADD2.F32 R12, -RZ, R15.H1_H1 ;  /* 0x3000000fff0c7230 */ /* 0x000fe40000004100 */
[----:B------:R-:W-:Y:S01]  /*0d40*/  FMUL.FTZ R57, R14, R57 ;  /* 0x000000390e397220 */ /* 0x000fe20000410000 */
[----:B------:R-:W-:Y:S02]  /*0d50*/  HADD2.F32 R16, -RZ, R16.H0_H0 ;  /* 0x20000010ff107230 */ /* 0x000fe40000004100 */
[----:B------:R-:W-:-:S02]  /*0d60*/  HADD2.F32 R15, -RZ, R20.H0_H0 ;  /* 0x20000014ff0f7230 */ /* 0x000fc40000004100 */
[----:B------:R-:W-:Y:S01]  /*0d70*/  FFMA.FTZ R14, R8, R51, R55 ;  /* 0x00000033080e7223 */ /* 0x000fe20000010037 */
[----:B------:R-:W-:Y:S02]  /*0d80*/  HADD2.F32 R43, -RZ, R9.H1_H1 ;  /* 0x30000009ff2b7230 */ /* 0x000fe40000004100 */
[----:B------:R-:W-:Y:S02]  /*0d90*/  HADD2.F32 R8, -RZ, R17.H0_H0 ;  /* 0x20000011ff087230 */ /* 0x000fe40000004100 */
[----:B------:R-:W-:Y:S01]  /*0da0*/  FFMA.FTZ R15, R16, R15, R57 ;  /* 0x0000000f100f7223 */ /* 0x000fe20000010039 */
[----:B------:R-:W-:Y:S02]  /*0db0*/  HADD2.F32 R51, -RZ, R21.H0_H0 ;  /* 0x20000015ff337230 */ /* 0x000fe40000004100 */
[----:B------:R-:W-:Y:S01]  /*0dc0*/  FFMA.FTZ R50, R43, R50, R14 ;  /* 0x000000322b327223 */ /* 0x000fe2000001000e */
[----:B------:R-:W-:Y:S02]  /*0dd0*/  HADD2.F32 R9, -RZ, R10.H0_H0 ;  /* 0x2000000aff097230 */ /* 0x000fe40000004100 */
[----:B------:R-:W-:-:S02]  /*0de0*/  HADD2.F32 R17, -RZ, R17.H1_H1 ;  /* 0x30000011ff117230 */ /* 0x000fc40000004100 */
[----:B------:R-:W-:Y:S01]  /*0df0*/  FFMA.FTZ R16, R8, R51, R15 ;  /* 0x0000003308107223 */ /* 0x000fe2000001000f */
[----:B------:R-:W-:Y:S02]  /*0e00*/  HADD2.F32 R14, -RZ, R21.H1_H1 ;  /* 0x30000015ff0e7230 */ /* 0x000fe40000004100 */
[----:B------:R-:W-:Y:S01]  /*0e10*/  FFMA.FTZ R15, R9, R48, R50 ;  /* 0x00000030090f7223 */ /* 0x000fe20000010032 */
[----:B------:R-:W-:Y:S02]  /*0e20*/  HADD2.F32 R46, -RZ, R10.H1_H1 ;  /* 0x3000000aff2e7230 */ /* 0x000fe40000004100 */
[----:B------:R-:W-:Y:S02]  /*0e30*/  HADD2.F32 R8, -RZ, R18.H0_H0 ;  /* 0x20000012ff087230 */ /* 0x000fe40000004100 */
[----:B------:R-:W-:Y:S01]  /*0e40*/  FFMA.FTZ R17, R17, R14, R16 ;  /* 0x0000000e11117223 */ /* 0x000fe20000010010 */
[----:B------:R-:W-:Y:S02]  /*0e50*/  HADD2.F32 R9, -RZ, R22.H0_H0 ;  /* 0x20000016ff097230 */ /* 0x000fe40000004100 */
[----:B------:R-:W-:Y:S01]  /*0e60*/  FFMA.FTZ R47, R46, R47, R15 ;  /* 0x0000002f2e2f7223 */ /* 0x000fe2000001000f */
[----:B------:R-:W-:-:S02]  /*0e70*/  HADD2.F32 R10, -RZ, R11.H0_H0 ;  /* 0x2000000bff0a7230 */ /* 0x000fc40000004100 */
[----:B------:R-:W-:Y:S02]  /*0e80*/  HADD2.F32 R18, -RZ, R18.H1_H1 ;  /* 0x30000012ff127230 */ /* 0x000fe40000004100 */
[----:B------:R-:W-:Y:S01]  /*0e90*/  FFMA.FTZ R17, R8, R9, R17 ;  /* 0x0000000908117223 */ /* 0x000fe20000010011 */
[----:B------:R-:W-:Y:S02]  /*0ea0*/  HADD2.F32 R15, -RZ, R22.H1_H1 ;  /* 0x30000016ff0f7230 */ /* 0x000fe40000004100 */
[----:B------:R-:W-:Y:S01]  /*0eb0*/  FFMA.FTZ R8, R10, R13, R47 ;  /* 0x0000000d0a087223 */ /* 0x000fe2000001002f */
[----:B------:R-:W-:Y:S02]  /*0ec0*/  HADD2.F32 R11, -RZ, R11.H1_H1 ;  /* 0x3000000bff0b7230 */ /* 0x000fe40000004100 */
[----:B------:R-:W-:Y:S01]  /*0ed0*/  FFMA.FTZ R15, R18, R15, R17 ;  /* 0x0000000f120f7223 */ /* 0x000fe20000010011 */
[----:B------:R-:W-:Y:S02]  /*0ee0*/  HADD2.F32 R9, -RZ, R23.H0_H0 ;  /* 0x20000017ff097230 */ /* 0x000fe40000004100 */
[----:B------:R-:W-:Y:S01]  /*0ef0*/  FFMA.FTZ R11, R11, R12, R8 ;  /* 0x0000000c0b0b7223 */ /* 0x000fe20000010008 */
[----:B--2---:R-:W-:-:S02]  /*0f00*/  HADD2.F32 R21, -RZ, R28.H1_H1 ;  /* 0x3000001cff157230 */ /* 0x004fc40000004100 */
[----:B------:R-:W-:Y:S02]  /*0f10*/  HADD2.F32 R8, -RZ, R23.H1_H1 ;  /* 0x30000017ff087230 */ /* 0x000fe40000004100 */
[--C-:B---3--:R-:W-:Y:S02]  /*0f20*/  HADD2.F32 R17, -RZ, R24.reuse.H0_H0 ;  /* 0x20000018ff117230 */ /* 0x108fe40000004100 */
[----:B------:R-:W-:Y:S02]  /*0f30*/  HADD2.F32 R24, -RZ, R24.H1_H1 ;  /* 0x30000018ff187230 */ /* 0x000fe40000004100 */
[----:B------:R-:W-:Y:S02]  /*0f40*/  HADD2.F32 R22, -RZ, R28.H0_H0 ;  /* 0x2000001cff167230 */ /* 0x000fe40000004100 */
[----:B----4-:R-:W-:Y:S02]  /*0f50*/  HADD2.F32 R23, -RZ, R36.H1_H1 ;  /* 0x30000024ff177230 */ /* 0x010fe40000004100 */
[----:B------:R-:W-:Y:S01]  /*0f60*/  FMUL.FTZ R24, R24, R21 ;  /* 0x0000001518187220 */ /* 0x000fe20000410000 */
[----:B------:R-:W-:-:S02]  /*0f70*/  HADD2.F32 R18, -RZ, R32.H1_H1 ;  /* 0x30000020ff127230 */ /* 0x000fc40000004100 */
[--C-:B------:R-:W-:Y:S02]  /*0f80*/  HADD2.F32 R43, -RZ, R29.reuse.H0_H0 ;  /* 0x2000001dff2b7230 */ /* 0x100fe40000004100 */
        /* <DEDUP_REMOVED lines=10> */
[----:B------:R-:W-:Y:S02]  /*1030*/  HADD2.F32 R25, -RZ, R25.H1_H1 ;  /* 0x30000019ff197230 */ /* 0x000fe40000004100 */
[----:B------:R-:W-:Y:S02]  /*1040*/  HADD2.F32 R10, -RZ, R19.H0_H0 ;  /* 0x20000013ff0a7230 */ /* 0x000fe40000004100 */
        /* <DEDUP_REMOVED lines=21> */
[----:B------:R-:W-:Y:S02]  /*11a0*/  HADD2.F32 R16, -RZ, R39.H0_H0 ;  /* 0x20000027ff107230 */ /* 0x000fe40000004100 */
[----:B------:R-:W-:Y:S01]  /*11b0*/  FFMA.FTZ R26, R9, R14, R26 ;  /* 0x0000000e091a7223 */ /* 0x000fe2000001001a */
[----:B------:R-:W-:Y:S02]  /*11c0*/  HADD2.F32 R19, -RZ, R19.H1_H1 ;  /* 0x30000013ff137230 */ /* 0x000fe40000004100 */
[----:B------:R-:W-:-:S02]  /*11d0*/  HADD2.F32 R27, -RZ, R27.H1_H1 ;  /* 0x3000001bff1b7230 */ /* 0x000fc40000004100 */
[----:B------:R-:W-:Y:S01]  /*11e0*/  FFMA.FTZ R16, R13, R16, R34 ;  /* 0x000000100d107223 */ /* 0x000fe20000010022 */
[----:B------:R-:W-:Y:S02]  /*11f0*/  HADD2.F32 R12, -RZ, R31.H1_H1 ;  /* 0x3000001fff0c7230 */ /* 0x000fe40000004100 */
[----:B------:R-:W-:Y:S02]  /*1200*/  HADD2.F32 R35, -RZ, R35.H1_H1 ;  /* 0x30000023ff237230 */ /* 0x000fe40000004100 */
[----:B------:R-:W-:Y:S02]  /*1210*/  HADD2.F32 R14, -RZ, R39.H1_H1 ;  /* 0x30000027ff0e7230 */ /* 0x000fe40000004100 */
[----:B------:R-:W-:Y:S01]  /*1220*/  FFMA.FTZ R10, R19, R8, R10 ;  /* 0x00000008130a7223 */ /* 0x000fe2000001000a */
[----:B------:R-:W-:Y:S01]  /*1230*/  FFMA.FTZ R12, R27, R12, R26 ;  /* 0x0000000c1b0c7223 */ /* 0x000fe2000001001a */
[----:B------:R-:W0:Y:S01]  /*1240*/  SHFL.BFLY PT, R8, R11, 0x4, 0x1f ;  /* 0x0c801f000b087f89 */ /* 0x000e2200000e0000 */
[----:B------:R-:W-:-:S03]  /*1250*/  FFMA.FTZ R35, R35, R14, R16 ;  /* 0x0000000e23237223 */ /* 0x000fc60000010010 */
[----:B------:R-:W1:Y:S04]  /*1260*/  SHFL.BFLY PT, R9, R10, 0x4, 0x1f ;  /* 0x0c801f000a097f89 */ /* 0x000e6800000e0000 */
[----:B------:R-:W2:Y:S04]  /*1270*/  SHFL.BFLY PT, R13, R12, 0x4, 0x1f ;  /* 0x0c801f000c0d7f89 */ /* 0x000ea800000e0000 */
[----:B------:R-:W3:Y:S01]  /*1280*/  SHFL.BFLY PT, R18, R35, 0x4, 0x1f ;  /* 0x0c801f0023127f89 */ /* 0x000ee200000e0000 */
[----:B0-----:R-:W-:Y:S01]  /*1290*/  FADD.FTZ R8, R11, R8 ;  /* 0x000000080b087221 */ /* 0x001fe20000010000 */
[----:B-1----:R-:W-:-:S04]  /*12a0*/  FADD.FTZ R14, R10, R9 ;  /* 0x000000090a0e7221 */ /* 0x002fc80000010000 */
[----:B------:R-:W0:Y:S01]  /*12b0*/  SHFL.BFLY PT, R9, R8, 0x2, 0x1f ;  /* 0x0c401f0008097f89 */ /* 0x000e2200000e0000 */
[----:B--2---:R-:W-:Y:S01]  /*12c0*/  FADD.FTZ R16, R12, R13 ;  /* 0x0000000d0c107221 */ /* 0x004fe20000010000 */
[----:B---3--:R-:W-:Y:S02]  /*12d0*/  FADD.FTZ R18, R35, R18 ;  /* 0x0000001223127221 */ /* 0x008fe40000010000 */
[----:B------:R-:W1:Y:S04]  /*12e0*/  SHFL.BFLY PT, R13, R14, 0x2, 0x1f ;  /* 0x0c401f000e0d7f89 */ /* 0x000e6800000e0000 */
[----:B------:R-:W2:Y:S04]  /*12f0*/  SHFL.BFLY PT, R17, R16, 0x2, 0x1f ;  /* 0x0c401f0010117f89 */ /* 0x000ea800000e0000 */
[----:B------:R-:W3:Y:S01]  /*1300*/  SHFL.BFLY PT, R11, R18, 0x2, 0x1f ;  /* 0x0c401f00120b7f89 */ /* 0x000ee200000e0000 */
[----:B------:R-:W-:Y:S01]  /*1310*/  IADD3 R20, PT, PT, R53, 0x7f, RZ ;  /* 0x0000007f35147810 */ /* 0x000fe20007ffe0ff */
[----:B0-----:R-:W-:-:S03]  /*1320*/  FADD.FTZ R12, R8, R9 ;  /* 0x00000009080c7221 */ /* 0x001fc60000010000 */
[----:B------:R-:W-:-:S04]  /*1330*/  SHF.R.S32.HI R9, RZ, 0x1f, R20 ;  /* 0x0000001fff097819 */ /* 0x000fc80000011414 */
[-C--:B------:R-:W-:Y:S01]  /*1340*/  LEA.HI R9, R9, R20.reuse, RZ, 0x7 ;  /* 0x0000001409097211 */ /* 0x080fe200078f38ff */
[----:B-1----:R-:W-:Y:S02]  /*1350*/  FADD.FTZ R15, R14, R13 ;  /* 0x0000000d0e0f7221 */ /* 0x002fe40000010000 */
[----:B------:R-:W0:Y:S01]  /*1360*/  SHFL.BFLY PT, R13, R12, 0x1, 0x1f ;  /* 0x0c201f000c0d7f89 */ /* 0x000e2200000e0000 */
[----:B--2---:R-:W-:Y:S01]  /*1370*/  FADD.FTZ R17, R16, R17 ;  /* 0x0000001110117221 */ /* 0x004fe20000010000 */
[----:B------:R-:W-:Y:S01]  /*1380*/  LOP3.LUT R9, R9, 0xffffff80, RZ, 0xc0, !PT ;  /* 0xffffff8009097812 */ /* 0x000fe200078ec0ff */
[----:B---3--:R-:W-:Y:S01]  /*1390*/  FADD.FTZ R19, R18, R11 ;  /* 0x0000000b12137221 */ /* 0x008fe20000010000 */
[----:B------:R-:W1:Y:S02]  /*13a0*/  SHFL.BFLY PT, R14, R15, 0x1, 0x1f ;  /* 0x0c201f000f0e7f89 */ /* 0x000e6400000e0000 */
[----:B------:R-:W-:Y:S01]  /*13b0*/  IADD3 R21, PT, PT, R5, R20, -R9 ;  /* 0x0000001405157210 */ /* 0x000fe20007ffe809 */
[----:B------:R-:W2:Y:S01]  /*13c0*/  LDC.64 R10, c[0x0][0x440] ;  /* 0x00011000ff0a7b82 */ /* 0x000ea20000000a00 */
[----:B------:R-:W3:Y:S04]  /*13d0*/  SHFL.BFLY PT, R16, R17, 0x1, 0x1f ;  /* 0x0c201f0011107f89 */ /* 0x000ee800000e0000 */
[----:B------:R-:W4:Y:S03]  /*13e0*/  SHFL.BFLY PT, R18, R19, 0x1, 0x1f ;  /* 0x0c201f0013127f89 */ /* 0x000f2600000e0000 */
[----:B------:R-:W2:Y:S01]  /*13f0*/  LDC.64 R8, c[0x0][0x448] ;  /* 0x00011200ff087b82 */ /* 0x000ea20000000a00 */
[----:B------:R-:W-:-:S02]  /*1400*/  IADD3 R21, PT, PT, R20, -R21, RZ ;  /* 0x8000001514157210 */ /* 0x000fc40007ffe0ff */
[----:B------:R-:W-:Y:S02]  /*1410*/  SHF.L.U32 R20, R0, 0xd, RZ ;  /* 0x0000000d00147819 */ /* 0x000fe400000006ff */
[----:B------:R-:W-:-:S04]  /*1420*/  SHF.L.U32 R23, R4, 0x2, RZ ;  /* 0x0000000204177819 */ /* 0x000fc800000006ff */
[----:B------:R-:W-:Y:S02]  /*1430*/  LOP3.LUT R23, R23, R20, RZ, 0xfc, !PT ;  /* 0x0000001417177212 */ /* 0x000fe400078efcff */
[----:B------:R-:W-:Y:S02]  /*1440*/  SHF.L.U32 R20, R3, 0x6, RZ ;  /* 0x0000000603147819 */ /* 0x000fe400000006ff */
[----:B------:R-:W-:Y:S01]  /*1450*/  ISETP.GE.AND P0, PT, R4, R21, PT ;  /* 0x000000150400720c */ /* 0x000fe20003f06270 */
[----:B0-----:R-:W-:Y:S01]  /*1460*/  FADD.FTZ R21, R12, R13 ;  /* 0x0000000d0c157221 */ /* 0x001fe20000010000 */
[----:B------:R-:W-:Y:S01]  /*1470*/  IADD3 R12, P2, PT, R20, R23, RZ ;  /* 0x00000017140c7210 */ /* 0x000fe20007f5e0ff */
[----:B-1----:R-:W-:Y:S01]  /*1480*/  FADD.FTZ R22, R15, R14 ;  /* 0x0000000e0f167221 */ /* 0x002fe20000010000 */
[----:B------:R-:W-:Y:S01]  /*1490*/  ISETP.GT.U32.OR P0, PT, R4, 0x7f, P0 ;  /* 0x0000007f0400780c */ /* 0x000fe20000704470 */
[----:B---3--:R-:W-:Y:S01]  /*14a0*/  FADD.FTZ R23, R17, R16 ;  /* 0x0000001011177221 */ /* 0x008fe20000010000 */
[----:B------:R-:W-:-:S02]  /*14b0*/  LEA.HI.X.SX32 R13, R20, RZ, 0x1, P2 ;  /* 0x000000ff140d7211 */ /* 0x000fc400010f0eff */
[----:B------:R-:W-:Y:S01]  /*14c0*/  SHF.R.S32.HI R20, RZ, 0x1f, R3 ;  /* 0x0000001fff147819 */ /* 0x000fe20000011403 */
[----:B----4-:R-:W-:Y:S01]  /*14d0*/  FADD.FTZ R18, R19, R18 ;  /* 0x0000001213127221 */ /* 0x010fe20000010000 */
[----:B------:R-:W-:Y:S07]  /*14e0*/  @P1 BRA `(.L_x_115) ;  /* 0x0000000000641947 */ /* 0x000fee0003800000 */
[----:B------:R-:W0:Y:S01]  /*14f0*/  LDC.64 R16, c[0x0][0x3e8] ;  /* 0x0000fa00ff107b82 */ /* 0x000e220000000a00 */
[----:B------:R-:W1:Y:S01]  /*1500*/  LDCU.64 UR8, c[0x0][0x3f0] ;  /* 0x00007e00ff0877ac */ /* 0x000e620008000a00 */
[----:B------:R-:W-:Y:S02]  /*1510*/  IADD3 R14, P1, PT, R5, R3, RZ ;  /* 0x00000003050e7210 */ /* 0x000fe40007f3e0ff */
[-C--:B------:R-:W-:Y:S01]  /*1520*/  ISETP.GE.AND P4, PT, R6, R7.reuse, PT ;  /* 0x000000070600720c */ /* 0x080fe20003f86270 */
[----:B------:R-:W3:Y:S01]  /*1530*/  LDCU.64 UR10, c[0x0][0x3d0] ;  /* 0x00007a00ff0a77ac */ /* 0x000ee20008000a00 */
[----:B------:R-:W-:Y:S02]  /*1540*/  IADD3.X R15, PT, PT, RZ, R20, RZ, P1, !PT ;  /* 0x00000014ff0f7210 */ /* 0x000fe40000ffe4ff */
[-C--:B------:R-:W-:Y:S02]  /*1550*/  ISETP.GE.AND P1, PT, R52, R7.reuse, PT ;  /* 0x000000073400720c */ /* 0x080fe40003f26270 */
[----:B------:R-:W-:Y:S01]  /*1560*/  ISETP.GE.AND P3, PT, R40, R7, PT ;  /* 0x000000072800720c */ /* 0x000fe20003f66270 */
[----:B0-----:R-:W-:-:S04]  /*1570*/  IMAD.WIDE.U32 R14, R16, UR6, R14 ;  /* 0x00000006100e7c25 */ /* 0x001fc8000f8e000e */
[----:B------:R-:W-:Y:S01]  /*1580*/  IMAD R15, R17, UR6, R15 ;  /* 0x00000006110f7c24 */ /* 0x000fe2000f8e020f */
[----:B------:R-:W-:Y:S01]  /*1590*/  FSEL R17, R22, RZ, !P3 ;  /* 0x000000ff16117208 */ /* 0x000fe20005800000 */
[----:B-1----:R-:W-:-:S04]  /*15a0*/  IMAD.WIDE.U32 R14, R41, UR8, R14 ;  /* 0x00000008290e7c25 */ /* 0x002fc8000f8e000e */
[----:B------:R-:W-:Y:S01]  /*15b0*/  IMAD R16, R41, UR9, R15 ;  /* 0x0000000929107c24 */ /* 0x000fe2000f8e020f */
[----:B------:R-:W-:-:S04]  /*15c0*/  IADD3 R15, P2, PT, R6, R14, RZ ;  /* 0x0000000e060f7210 */ /* 0x000fc80007f5e0ff */
[----:B------:R-:W-:Y:S02]  /*15d0*/  IADD3.X R16, PT, PT, RZ, R16, RZ, P2, !PT ;  /* 0x00000010ff107210 */ /* 0x000fe400017fe4ff */
[----:B---3--:R-:W-:Y:S02]  /*15e0*/  LEA R14, P5, R15, UR10, 0x2 ;  /* 0x0000000a0f0e7c11 */ /* 0x008fe4000f8a10ff */
[----:B------:R-:W-:Y:S02]  /*15f0*/  ISETP.GE.AND P2, PT, R45, R7, PT ;  /* 0x000000072d00720c */ /* 0x000fe40003f46270 */
[----:B------:R-:W-:Y:S02]  /*1600*/  FSEL R7, R21, RZ, !P4 ;  /* 0x000000ff15077208 */ /* 0x000fe40006000000 */
[----:B------:R-:W-:Y:S02]  /*1610*/  LEA.HI.X R15, R15, UR11, R16, 0x2, P5 ;  /* 0x0000000b0f0f7c11 */ /* 0x000fe4000a8f1410 */
[----:B------:R-:W-:-:S02]  /*1620*/  FSEL R19, R23, RZ, !P2 ;  /* 0x000000ff17137208 */ /* 0x000fc40005000000 */
[----:B------:R-:W-:Y:S01]  /*1630*/  FSEL R21, R18, RZ, !P1 ;  /* 0x000000ff12157208 */ /* 0x000fe20004800000 */
[----:B------:R0:W-:Y:S04]  /*1640*/  STG.E desc[UR4][R14.64], R7 ;  /* 0x000000070e007986 */ /* 0x0001e8000c101904 */
[----:B------:R0:W-:Y:S04]  /*1650*/  STG.E desc[UR4][R14.64+0x80], R17 ;  /* 0x000080110e007986 */ /* 0x0001e8000c101904 */
[----:B------:R0:W-:Y:S04]  /*1660*/  STG.E desc[UR4][R14.64+0x100], R19 ;  /* 0x000100130e007986 */ /* 0x0001e8000c101904 */
[----:B------:R0:W-:Y:S02]  /*1670*/  STG.E desc[UR4][R14.64+0x180], R21 ;  /* 0x000180150e007986 */ /* 0x0001e4000c101904 */
.L_x_115:
[----:B------:R-:W-:Y:S05]  /*1680*/  BSYNC.RECONVERGENT B0 ;  /* 0x0000000000007941 */ /* 0x000fea0003800200 */
.L_x_114:
[----:B------:R-:W-:Y:S04]  /*1690*/  BSSY.RECONVERGENT B0, `(.L_x_116) ;  /* 0x0000012000007945 */ /* 0x000fe80003800200 */
[----:B------:R-:W-:Y:S05]  /*16a0*/  @P0 BRA `(.L_x_117) ;  /* 0x0000000000400947 */ /* 0x000fea0003800000 */
[----:B0-----:R-:W0:Y:S01]  /*16b0*/  LDC.64 R14, c[0x0][0x418] ;  /* 0x00010600ff0e7b82 */ /* 0x001e220000000a00 */
[----:B------:R-:W-:Y:S01]  /*16c0*/  IADD3 R6, PT, PT, R5, R4, RZ ;  /* 0x0000000405067210 */ /* 0x000fe20007ffe0ff */
[----:B------:R-:W1:Y:S03]  /*16d0*/  LDCU.64 UR8, c[0x0][0x420] ;  /* 0x00008400ff0877ac */ /* 0x000e660008000a00 */
[----:B------:R-:W-:Y:S01]  /*16e0*/  IADD3 R6, P0, PT, R6, R3, RZ ;  /* 0x0000000306067210 */ /* 0x000fe20007f1e0ff */
[C---:B-----5:R-:W-:Y:S02]  /*16f0*/  FMUL.FTZ R3, R49.reuse, 1.4426950216293334961 ;  /* 0x3fb8aa3b31037820 */ /* 0x060fe40000410000 */
[----:B------:R-:W3:Y:S01]  /*1700*/  LDC.64 R16, c[0x0][0x410] ;  /* 0x00010400ff107b82 */ /* 0x000ee20000000a00 */
[----:B------:R-:W-:Y:S02]  /*1710*/  IADD3.X R7, PT, PT, RZ, R20, RZ, P0, !PT ;  /* 0x00000014ff077210 */ /* 0x000fe400007fe4ff */
[----:B------:R-:W-:-:S04]  /*1720*/  FSETP.NEU.FTZ.AND P0, PT, R49, -INF , PT ;  /* 0xff8000003100780b */ /* 0x000fc80003f1d000 */
[----:B------:R-:W-:Y:S01]  /*1730*/  FSEL R3, R3, RZ, P0 ;  /* 0x000000ff03037208 */ /* 0x000fe20000000000 */
[----:B0-----:R-:W-:-:S04]  /*1740*/  IMAD.WIDE.U32 R6, R14, UR6, R6 ;  /* 0x000000060e067c25 */ /* 0x001fc8000f8e0006 */
[----:B------:R-:W-:Y:S02]  /*1750*/  IMAD R7, R15, UR6, R7 ;  /* 0x000000060f077c24 */ /* 0x000fe4000f8e0207 */
[----:B-1----:R-:W-:-:S04]  /*1760*/  IMAD.WIDE.U32 R6, R41, UR8, R6 ;  /* 0x0000000829067c25 */ /* 0x002fc8000f8e0006 */
[----:B------:R-:W-:Y:S01]  /*1770*/  IMAD R5, R41, UR9, R7 ;  /* 0x0000000929057c24 */ /* 0x000fe2000f8e0207 */
[----:B---3--:R-:W-:-:S04]  /*1780*/  LEA R14, P1, R6, R16, 0x2 ;  /* 0x00000010060e7211 */ /* 0x008fc800078210ff */
[----:B------:R-:W-:-:S05]  /*1790*/  LEA.HI.X R15, R6, R17, R5, 0x2, P1 ;  /* 0x00000011060f7211 */ /* 0x000fca00008f1405 */
[----:B------:R1:W-:Y:S04]  /*17a0*/  STG.E desc[UR4][R14.64], R3 ;  /* 0x000000030e007986 */ /* 0x0003e8000c101904 */
.L_x_117:
[----:B------:R-:W-:Y:S05]  /*17b0*/  BSYNC.RECONVERGENT B0 ;  /* 0x0000000000007941 */ /* 0x000fea0003800200 */
.L_x_116:
[----:B------:R-:W3:Y:S01]  /*17c0*/  LDCU.64 UR10, c[0x0][0x458] ;  /* 0x00008b00ff0a77ac */ /* 0x000ee20008000a00 */
[----:B--2---:R-:W-:Y:S01]  /*17d0*/  IMAD.WIDE.U32 R12, R10, UR6, R12 ;  /* 0x000000060a0c7c25 */ /* 0x004fe2000f8e000c */
[----:B------:R-:W2:Y:S03]  /*17e0*/  LDCU.64 UR8, c[0x0][0x428] ;  /* 0x00008500ff0877ac */ /* 0x000ea60008000a00 */
[----:B------:R-:W-:Y:S02]  /*17f0*/  IMAD R13, R11, UR6, R13 ;  /* 0x000000060b0d7c24 */ /* 0x000fe4000f8e020d */
[----:B0-----:R-:W-:-:S04]  /*1800*/  IMAD.WIDE.U32 R6, R41, R8, R12 ;  /* 0x0000000829067225 */ /* 0x001fc800078e000c */
[----:B------:R-:W-:Y:S01]  /*1810*/  IMAD R9, R41, R9, R7 ;  /* 0x0000000929097224 */ /* 0x000fe200078e0207 */
[----:B---3--:R-:W-:-:S04]  /*1820*/  ISETP.NE.U32.AND P0, PT, RZ, UR10, PT ;  /* 0x0000000aff007c0c */ /* 0x008fc8000bf05070 */
[----:B------:R-:W-:Y:S02]  /*1830*/  ISETP.NE.AND.EX P0, PT, RZ, UR11, PT, P0 ;  /* 0x0000000bff007c0c */ /* 0x000fe4000bf05300 */
[----:B--2---:R-:W-:Y:S02]  /*1840*/  LEA R8, P1, R6, UR8, 0x2 ;  /* 0x0000000806087c11 */ /* 0x004fe4000f8210ff */
[----:B------:R-:W-:Y:S02]  /*1850*/  ISETP.NE.OR P0, PT, R4, RZ, !P0 ;  /* 0x000000ff0400720c */ /* 0x000fe40004705670 */
        /* <DEDUP_REMOVED lines=10> */
[----:B-1----:R-:W1:Y:S01]  /*1900*/  LDC R3, c[0x0][0x390] ;  /* 0x0000e400ff037b82 */ /* 0x002e620000000800 */
[----:B------:R-:W2:Y:S07]  /*1910*/  LDCU UR7, c[0x0][0x450] ;  /* 0x00008a00ff0777ac */ /* 0x000eae0008000800 */
[----:B------:R-:W3:Y:S01]  /*1920*/  LDC.64 R4, c[0x0][0x458] ;  /* 0x00011600ff047b82 */ /* 0x000ee20000000a00 */
[----:B--2---:R-:W-:-:S04]  /*1930*/  IMAD R0, R0, UR7, R2 ;  /* 0x0000000700007c24 */ /* 0x004fc8000f8e0202 */
[----:B-1----:R-:W-:-:S04]  /*1940*/  IMAD R3, R0, R3, UR6 ;  /* 0x0000000600037e24 */ /* 0x002fc8000f8e0203 */
[----:B---3--:R-:W-:-:S05]  /*1950*/  IMAD.WIDE R2, R3, 0x4, R4 ;  /* 0x0000000403027825 */ /* 0x008fca00078e0204 */
[----:B------:R-:W-:Y:S01]  /*1960*/  STG.E desc[UR4][R2.64], RZ ;  /* 0x000000ff02007986 */ /* 0x000fe2000c101904 */
[----:B------:R-:W-:Y:S05]  /*1970*/  EXIT ;  /* 0x000000000000794d */ /* 0x000fea0003800000 */
.L_x_118:
        /* <DEDUP_REMOVED lines=16> */
.L_x_173:


//--------------------- .nv.shared._ZN7cutlass13device_kernelIN5flash11enable_sm90INS1_16FlashAttnBwdSm90INS1_25CollectiveMainloopBwdSm90ILi2ELi2ELi2EN4cute5tupleIJNS5_1CILi1EEES8_S8_EEENS6_IJNS7_ILi128EEESA_NS7_ILi64EEEEEENS_6half_tEfNS_4arch4Sm90ELb0ELb0ELb1ELb0ELb0ELb1ELb0ELb0ELi2ELi1ELi2ELi2ELb0EEENS1_21CollectiveEpilogueBwdISC_SD_SF_Li256ELb0ELb0ELi1EEENS1_19SingleTileSchedulerILb0ELb0ELb0ELi128EEEEEEEEEvNT_6ParamsE --------------------------
	.section	.nv.shared._ZN7cutlass13device_kernelIN5flash11enable_sm90INS1_16FlashAttnBwdSm90INS1_25CollectiveMainloopBwdSm90ILi2ELi2ELi2EN4cute5tupleIJNS5_1CILi1EEES8_S8_EEENS6_IJNS7_ILi128EEESA_NS7_ILi64EEEEEENS_6half_tEfNS_4arch4Sm90ELb0ELb0ELb1ELb0ELb0ELb1ELb0ELb0ELi2ELi1ELi2ELi2ELb0EEENS1_21CollectiveEpilogueBwdISC_SD_SF_Li256ELb0ELb0ELi1EEENS1_19SingleTileSchedulerILb0ELb0ELb0ELi128EEEEEEEEEvNT_6ParamsE,"aw",@nobits
	.sectionflags	@""
	.align	16
	.zero		1024


//--------------------- .nv.shared.reserved.0     --------------------------
	.section	.nv.shared.reserved.0,"aw",@nobits
	.weak		__nv_reservedSMEM_offset_0_alias
	.size		__nv_reservedSMEM_offset_0_alias, 0, 64
	.other		__nv_reservedSMEM_offset_0_alias,@"STO_CUDA_RESERVED_SHARED STV_DEFAULT"
__nv_reservedSMEM_offset_0_alias:
	.zero		0
	.zero		64


//--------------------- .nv.global                --------------------------
	.section	.nv.global,"aw",@nobits
.nv.global:
	.type		_ZN76_INTERNAL_e9716c89_40_flash_bwd_hdim64_fp16_softcapall_sm90_cu_744032ad_28514cute1_E,@object
	.size		_ZN76_INTERNAL_e9716c89_40_flash_bwd_hdim64_fp16_softcapall_sm90_cu_744032ad_28514cute1_E,(_ZN76_INTERNAL_e9716c89_40_flash_bwd_hdim64_fp16_softcapall_sm90_cu_744032ad_28514cuda3std3__45__cpo6cbeginE - _ZN76_INTERNAL_e9716c89_40_flash_bwd_hdim64_fp16_softcapall_sm90_cu_744032ad_28514cute1_E)
_ZN76_INTERNAL_e9716c89_40_flash_bwd_hdim64_fp16_softcapall_sm90_cu_744032ad_28514cute1_E:
	.zero		1
	.type		_ZN76_INTERNAL_e9716c89_40_flash_bwd_hdim64_fp16_softcapall_sm90_cu_744032ad_28514cuda3std3__45__cpo6cbeginE,@object
	.size		_ZN76_INTERNAL_e9716c89_40_flash_bwd_hdim64_fp16_softcapall_sm90_cu_744032ad_28514cuda3std3__45__cpo6cbeginE,(_ZN76_INTERNAL_e9716c89_40_flash_bwd_hdim64_fp16_softcapall_sm90_cu_744032ad_28514cuda3std3__48in_placeE - _ZN76_INTERNAL_e9716c89_40_flash_bwd_hdim64_fp16_softcapall_sm90_cu_744032ad_28514cuda3std3__45__cpo6cbeginE)
_ZN76_INTERNAL_e9716c89_40_flash_bwd_hdim64_fp16_softcapall_sm90_cu_744032ad_28514cuda3std3__45__cpo6cbeginE:
	.zero		1
	.type		_ZN76_INTERNAL_e9716c89_40_flash_bwd_hdim64_fp16_softcapall_sm90_cu_744032ad_28514cuda3std3__48in_placeE,@object
	.size		_ZN76_INTERNAL_e9716c89_40_flash_bwd_hdim64_fp16_softcapall_sm90_cu_744032ad_28514cuda3std3__48in_placeE,(_ZN76_INTERNAL_e9716c89_40_flash_bwd_hdim64_fp16_softcapall_sm90_cu_744032ad_28514cuda3std6ranges3__45__cpo9iter_moveE - _ZN76_INTERNAL_e9716c89_40_flash_bwd_hdim64_fp16_softcapall_sm90_cu_744032ad_28514cuda3std3__48in_placeE)
_ZN76_INTERNAL_e9716c89_40_flash_bwd_hdim64_fp16_softcapall_sm90_cu_744032ad_28514cuda3std3__48in_placeE:
	.zero		1
	.type		_ZN76_INTERNAL_e9716c89_40_flash_bwd_hdim64_fp16_softcapall_sm90_cu_744032ad_28514cuda3std6ranges3__45__cpo9iter_moveE,@object
	.size		_ZN76_INTERNAL_e9716c89_40_flash_bwd_hdim64_fp16_softcapall_sm90_cu_744032ad_28514cuda3std6ranges3__45__cpo9iter_moveE,(_ZN76_INTERNAL_e9716c89_40_flash_bwd_hdim64_fp16_softcapall_sm90_cu_744032ad_28514cuda3std3__45__cpo5beginE - _ZN76_INTERNAL_e9716c89_40_flash_bwd_hdim64_fp16_softcapall_sm90_cu_744032ad_28514cuda3std6ranges3__45__cpo9iter_moveE)
_ZN76_INTERNAL_e9716c89_40_flash_bwd_hdim64_fp16_softcapall_sm90_cu_744032ad_28514cuda3std6ranges3__45__cpo9iter_moveE:
	.zero		1
	.type		_ZN76_INTERNAL_e9716c89_40_flash_bwd_hdim64_fp16_softcapall_sm90_cu_744032ad_28514cuda3std3__45__cpo5beginE,@object
	.size		_ZN76_INTERNAL_e9716c89_40_flash_bwd_hdim64_fp16_softcapall_sm90_cu_744032ad_28514cuda3std3__45__cpo5beginE,(_ZN76_INTERNAL_e9716c89_40_flash_bwd_hdim64_fp16_softcapall_sm90_cu_744032ad_28514cuda3std3__478_GLOBAL__N__e9716c89_40_flash_bwd_hdim64_fp16_softcapall_sm90_cu_744032ad_28516ignoreE - _ZN76_INTERNAL_e9716c89_40_flash_bwd_hdim64_fp16_softcapall_sm90_cu_744032ad_28514cuda3std3__45__cpo5beginE)
_ZN76_INTERNAL_e9716c89_40_flash_bwd_hdim64_fp16_softcapall_sm90_cu_744032ad_28514cuda3std3__45__cpo5beginE:
	.zero		1
	.type		_ZN76_INTERNAL_e9716c89_40_flash_bwd_hdim64_fp16_softcapall_sm90_cu_744032ad_28514cuda3std3__478_GLOBAL__N__e9716c89_40_flash_bwd_hdim64_fp16_softcapall_sm90_cu_744032ad_28516ignoreE,@object
	.size		_ZN76_INTERNAL_e9716c89_40_flash_bwd_hdim64_fp16_softcapall_sm90_cu_744032ad_28514cuda3std3__478_GLOBAL__N__e9716c89_40_flash_bwd_hdim64_fp16_softcapall_sm90_cu_744032ad_28516ignoreE,(_ZN76_INTERNAL_e9716c89_40_flash_bwd_hdim64_fp16_softcapall_sm90_cu_744032ad_28514cute7productE - _ZN76_INTERNAL_e9716c89_40_flash_bwd_hdim64_fp16_softcapall_sm90_cu_744032ad_28514cuda3std3__478_GLOBAL__N__e9716c89_40_flash_bwd_hdim64_fp16_softcapall_sm90_cu_744032ad_28516ignoreE)
_ZN76_INTERNAL_e9716c89_40_flash_bwd_hdim64_fp16_softcapall_sm90_cu_744032ad_28514cuda3std3__478_GLOBAL__N__e9716c89_40_flash_bwd_hdim64_fp16_softcapall_sm90_cu_744032ad_28516ignoreE:
	.zero		1
	.type		_ZN76_INTERNAL_e9716c89_40_flash_bwd_hdim64_fp16_softcapall_sm90_cu_744032ad_28514cute7productE,@object
	.size		_ZN76_INTERNAL_e9716c89_40_flash_bwd_hdim64_fp16_softcapall_sm90_cu_744032ad_28514cute7productE,(_ZN76_INTERNAL_e9716c89_40_flash_bwd_hdim64_fp16_softcapall_sm90_cu_744032ad_28514cuda3std3__45__cpo3endE - _ZN76_INTERNAL_e9716c89_40_flash_bwd_hdim64_fp16_softcapall_sm90_cu_744032ad_28514cute7productE)
_ZN76_INTERNAL_e9716c89_40_flash_bwd_hdim64_fp16_softcapall_sm90_cu_744032ad_28514cute7productE:
	.zero		1
	.type		_ZN76_INTERNAL_e9716c89_40_flash_bwd_hdim64_fp16_softcapall_sm90_cu_744032ad_28514cuda3std3__45__cpo3endE,@object
	.size		_ZN76_INTERNAL_e9716c89_40_flash_bwd_hdim64_fp16_softcapall_sm90_cu_744032ad_28514cuda3std3__45__cpo3endE,(_ZN76_INTERNAL_e9716c89_40_flash_bwd_hdim64_fp16_softcapall_sm90_cu_744032ad_28514cuda3std3__419piecewise_constructE - _ZN76_INTERNAL_e9716c89_40_flash_bwd_hdim64_fp16_softcapall_sm90_cu_744032ad_28514cuda3std3__45__cpo3endE)
_ZN76_INTERNAL_e9716c89_40_flash_bwd_hdim64_fp16_softcapall_sm90_cu_744032ad_28514cuda3std3__45__cpo3endE:
	.zero		1
	.type		_ZN76_INTERNAL_e9716c89_40_flash_bwd_hdim64_fp16_softcapall_sm90_cu_744032ad_28514cuda3std3__419piecewise_constructE,@object
	.size		_ZN76_INTERNAL_e9716c89_40_flash_bwd_hdim64_fp16_softcapall_sm90_cu_744032ad_28514cuda3std3__419piecewise_constructE,(_ZN76_INTERNAL_e9716c89_40_flash_bwd_hdim64_fp16_softcapall_sm90_cu_744032ad_28514cuda3std3__45__cpo4cendE - _ZN76_INTERNAL_e9716c89_40_flash_bwd_hdim64_fp16_softcapall_sm90_cu_744032ad_28514cuda3std3__419piecewise_constructE)
_ZN76_INTERNAL_e9716c89_40_flash_bwd_hdim64_fp16_softcapall_sm90_cu_744032ad_28514cuda3std3__419piecewise_constructE:
	.zero		1
	.type		_ZN76_INTERNAL_e9716c89_40_flash_bwd_hdim64_fp16_softcapall_sm90_cu_744032ad_28514cuda3std3__45__cpo4cendE,@object
	.size		_ZN76_INTERNAL_e9716c89_40_flash_bwd_hdim64_fp16_softcapall_sm90_cu_744032ad_28514cuda3std3__45__cpo4cendE,(_ZN76_INTERNAL_e9716c89_40_flash_bwd_hdim64_fp16_softcapall_sm90_cu_744032ad_28514cuda3std6ranges3__45__cpo4swapE - _ZN76_INTERNAL_e9716c89_40_flash_bwd_hdim64_fp16_softcapall_sm90_cu_744032ad_28514cuda3std3__45__cpo4cendE)
_ZN76_INTERNAL_e9716c89_40_flash_bwd_hdim64_fp16_softcapall_sm90_cu_744032ad_28514cuda3std3__45__cpo4cendE:
	.zero		1
	.type		_ZN76_INTERNAL_e9716c89_40_flash_bwd_hdim64_fp16_softcapall_sm90_cu_744032ad_28514cuda3std6ranges3__45__cpo4swapE,@object
	.size		_ZN76_INTERNAL_e9716c89_40_flash_bwd_hdim64_fp16_softcapall_sm90_cu_744032ad_28514cuda3std6ranges3__45__cpo4swapE,(.L_7 - _ZN76_INTERNAL_e9716c89_40_flash_bwd_hdim64_fp16_softcapall_sm90_cu_744032ad_28514cuda3std6ranges3__45__cpo4swapE)
_ZN76_INTERNAL_e9716c89_40_flash_bwd_hdim64_fp16_softcapall_sm90_cu_744032ad_28514cuda3std6ranges3__45__cpo4swapE:
	.zero		1
.L_7:


//--------------------- .nv.shared._ZN7cutlass13device_kernelIN5flash11enable_sm90INS1_16FlashAttnBwdSm90INS1_25CollectiveMainloopBwdSm90ILi2ELi2ELi2EN4cute5tupleIJNS5_1CILi1EEES8_S8_EEENS6_IJNS7_ILi128EEESA_NS7_ILi64EEEEEENS_6half_tEfNS_4arch4Sm90ELb0ELb0ELb1ELb0ELb1ELb1ELb0ELb0ELi2ELi1ELi2ELi2ELb0EEENS1_21CollectiveEpilogueBwdISC_SD_SF_Li256ELb0ELb0ELi1EEENS1_19SingleTileSchedulerILb0ELb0ELb0ELi128EEEEEEEEEvNT_6ParamsE --------------------------
	.section	.nv.shared._ZN7cutlass13device_kernelIN5flash11enable_sm90INS1_16FlashAttnBwdSm90INS1_25CollectiveMainloopBwdSm90ILi2ELi2ELi2EN4cute5tupleIJNS5_1CILi1EEES8_S8_EEENS6_IJNS7_ILi128EEESA_NS7_ILi64EEEEEENS_6half_tEfNS_4arch4Sm90ELb0ELb0ELb1ELb0ELb1ELb1ELb0ELb0ELi2ELi1ELi2ELi2ELb0EEENS1_21CollectiveEpilogueBwdISC_SD_SF_Li256ELb0ELb0ELi1EEENS1_19SingleTileSchedulerILb0ELb0ELb0ELi128EEEEEEEEEvNT_6ParamsE,"aw",@nobits
	.sectionflags	@""
	.align	16
	.zero		1024


//--------------------- .nv.shared._ZN7cutlass13device_kernelIN5flash11enable_sm90INS1_16FlashAttnBwdSm90INS1_25CollectiveMainloopBwdSm90ILi2ELi2ELi2EN4cute5tupleIJNS5_1CILi1EEES8_S8_EEENS6_IJNS7_ILi128EEESA_NS7_ILi64EEEEEENS_6half_tEfNS_4arch4Sm90ELb0ELb0ELb1ELb0ELb0ELb1ELb0ELb0ELi2ELi1ELi2ELi2ELb0EEENS1_24CollectiveEpilogueBwdGQAISC_fSF_Li256ELb0ELb0EEENS1_19SingleTileSchedulerILb0ELb0ELb0ELi128EEEEEEEEEvNT_6ParamsE --------------------------
	.section	.nv.shared._ZN7cutlass13device_kernelIN5flash11enable_sm90INS1_16FlashAttnBwdSm90INS1_25CollectiveMainloopBwdSm90ILi2ELi2ELi2EN4cute5tupleIJNS5_1CILi1EEES8_S8_EEENS6_IJNS7_ILi128EEESA_NS7_ILi64EEEEEENS_6half_tEfNS_4arch4Sm90ELb0ELb0ELb1ELb0ELb0ELb1ELb0ELb0ELi2ELi1ELi2ELi2ELb0EEENS1_24CollectiveEpilogueBwdGQAISC_fSF_Li256ELb0ELb0EEENS1_19SingleTileSchedulerILb0ELb0ELb0ELi128EEEEEEEEEvNT_6ParamsE,"aw",@nobits
	.sectionflags	@""
	.align	16
	.zero		1024


//--------------------- .nv.shared._ZN7cutlass13device_kernelIN5flash11enable_sm90INS1_16FlashAttnBwdSm90INS1_25CollectiveMainloopBwdSm90ILi2ELi2ELi2EN4cute5tupleIJNS5_1CILi1EEES8_S8_EEENS6_IJNS7_ILi128EEESA_NS7_ILi64EEEEEENS_6half_tEfNS_4arch4Sm90ELb0ELb0ELb1ELb0ELb1ELb1ELb0ELb0ELi2ELi1ELi2ELi2ELb0EEENS1_24CollectiveEpilogueBwdGQAISC_fSF_Li256ELb0ELb1EEENS1_19SingleTileSchedulerILb0ELb0ELb0ELi128EEEEEEEEEvNT_6ParamsE --------------------------
	.section	.nv.shared._ZN7cutlass13device_kernelIN5flash11enable_sm90INS1_16FlashAttnBwdSm90INS1_25CollectiveMainloopBwdSm90ILi2ELi2ELi2EN4cute5tupleIJNS5_1CILi1EEES8_S8_EEENS6_IJNS7_ILi128EEESA_NS7_ILi64EEEEEENS_6half_tEfNS_4arch4Sm90ELb0ELb0ELb1ELb0ELb1ELb1ELb0ELb0ELi2ELi1ELi2ELi2ELb0EEENS1_24CollectiveEpilogueBwdGQAISC_fSF_Li256ELb0ELb1EEENS1_19SingleTileSchedulerILb0ELb0ELb0ELi128EEEEEEEEEvNT_6ParamsE,"aw",@nobits
	.sectionflags	@""
	.align	16
	.zero		1024


//--------------------- .nv.shared._ZN7cutlass13device_kernelIN5flash11enable_sm90INS1_16FlashAttnBwdSm90INS1_25CollectiveMainloopBwdSm90ILi2ELi2ELi2EN4cute5tupleIJNS5_1CILi1EEES8_S8_EEENS6_IJNS7_ILi128EEESA_NS7_ILi64EEEEEENS_6half_tEfNS_4arch4Sm90ELb0ELb0ELb1ELb1ELb0ELb1ELb0ELb0ELi2ELi1ELi2ELi2ELb0EEENS1_21CollectiveEpilogueBwdISC_SD_SF_Li256ELb1ELb0ELi1EEENS1_19SingleTileSchedulerILb1ELb0ELb0ELi128EEEEEEEEEvNT_6ParamsE --------------------------
	.section	.nv.shared._ZN7cutlass13device_kernelIN5flash11enable_sm90INS1_16FlashAttnBwdSm90INS1_25CollectiveMainloopBwdSm90ILi2ELi2ELi2EN4cute5tupleIJNS5_1CILi1EEES8_S8_EEENS6_IJNS7_ILi128EEESA_NS7_ILi64EEEEEENS_6half_tEfNS_4arch4Sm90ELb0ELb0ELb1ELb1ELb0ELb1ELb0ELb0ELi2ELi1ELi2ELi2ELb0EEENS1_21CollectiveEpilogueBwdISC_SD_SF_Li256ELb1ELb0ELi1EEENS1_19SingleTileSchedulerILb1ELb0ELb0ELi128EEEEEEEEEvNT_6ParamsE,"aw",@nobits
	.sectionflags	@""
	.align	16
	.zero		1024


//--------------------- .nv.shared._ZN7cutlass13device_kernelIN5flash11enable_sm90INS1_16FlashAttnBwdSm90INS1_25CollectiveMainloopBwdSm90ILi2ELi2ELi2EN4cute5tupleIJNS5_1CILi1EEES8_S8_EEENS6_IJNS7_ILi128EEESA_NS7_ILi64EEEEEENS_6half_tEfNS_4arch4Sm90ELb0ELb0ELb1ELb1ELb1ELb1ELb0ELb0ELi2ELi1ELi2ELi2ELb0EEENS1_21CollectiveEpilogueBwdISC_SD_SF_Li256ELb1ELb0ELi1EEENS1_19SingleTileSchedulerILb1ELb0ELb0ELi128EEEEEEEEEvNT_6ParamsE --------------------------
	.section	.nv.shared._ZN7cutlass13device_kernelIN5flash11enable_sm90INS1_16FlashAttnBwdSm90INS1_25CollectiveMainloopBwdSm90ILi2ELi2ELi2EN4cute5tupleIJNS5_1CILi1EEES8_S8_EEENS6_IJNS7_ILi128EEESA_NS7_ILi64EEEEEENS_6half_tEfNS_4arch4Sm90ELb0ELb0ELb1ELb1ELb1ELb1ELb0ELb0ELi2ELi1ELi2ELi2ELb0EEENS1_21CollectiveEpilogueBwdISC_SD_SF_Li256ELb1ELb0ELi1EEENS1_19SingleTileSchedulerILb1ELb0ELb0ELi128EEEEEEEEEvNT_6ParamsE,"aw",@nobits
	.sectionflags	@""
	.align	16
	.zero		1024


//--------------------- .nv.shared._ZN7cutlass13device_kernelIN5flash11enable_sm90INS1_16FlashAttnBwdSm90INS1_25CollectiveMainloopBwdSm90ILi2ELi2ELi2EN4cute5tupleIJNS5_1CILi1EEES8_S8_EEENS6_IJNS7_ILi128EEESA_NS7_ILi64EEEEEENS_6half_tEfNS_4arch4Sm90ELb0ELb0ELb1ELb1ELb0ELb1ELb0ELb0ELi2ELi1ELi2ELi2ELb0EEENS1_24CollectiveEpilogueBwdGQAISC_fSF_Li256ELb1ELb0EEENS1_19SingleTileSchedulerILb1ELb0ELb0ELi128EEEEEEEEEvNT_6ParamsE --------------------------
	.section	.nv.shared._ZN7cutlass13device_kernelIN5flash11enable_sm90INS1_16FlashAttnBwdSm90INS1_25CollectiveMainloopBwdSm90ILi2ELi2ELi2EN4cute5tupleIJNS5_1CILi1EEES8_S8_EEENS6_IJNS7_ILi128EEESA_NS7_ILi64EEEEEENS_6half_tEfNS_4arch4Sm90ELb0ELb0ELb1ELb1ELb0ELb1ELb0ELb0ELi2ELi1ELi2ELi2ELb0EEENS1_24CollectiveEpilogueBwdGQAISC_fSF_Li256ELb1ELb0EEENS1_19SingleTileSchedulerILb1ELb0ELb0ELi128EEEEEEEEEvNT_6ParamsE,"aw",@nobits
	.sectionflags	@""
	.align	16
	.zero		1024


//--------------------- .nv.shared._ZN7cutlass13device_kernelIN5flash11enable_sm90INS1_16FlashAttnBwdSm90INS1_25CollectiveMainloopBwdSm90ILi2ELi2ELi2EN4cute5tupleIJNS5_1CILi1EEES8_S8_EEENS6_IJNS7_ILi128EEESA_NS7_ILi64EEEEEENS_6half_tEfNS_4arch4Sm90ELb0ELb0ELb1ELb1ELb1ELb1ELb0ELb0ELi2ELi1ELi2ELi2ELb0EEENS1_24CollectiveEpilogueBwdGQAISC_fSF_Li256ELb1ELb1EEENS1_19SingleTileSchedulerILb1ELb0ELb0ELi128EEEEEEEEEvNT_6ParamsE --------------------------
	.section	.nv.shared._ZN7cutlass13device_kernelIN5flash11enable_sm90INS1_16FlashAttnBwdSm90INS1_25CollectiveMainloopBwdSm90ILi2ELi2ELi2EN4cute5tupleIJNS5_1CILi1EEES8_S8_EEENS6_IJNS7_ILi128EEESA_NS7_ILi64EEEEEENS_6half_tEfNS_4arch4Sm90ELb0ELb0ELb1ELb1ELb1ELb1ELb0ELb0ELi2ELi1ELi2ELi2ELb0EEENS1_24CollectiveEpilogueBwdGQAISC_fSF_Li256ELb1ELb1EEENS1_19SingleTileSchedulerILb1ELb0ELb0ELi128EEEEEEEEEvNT_6ParamsE,"aw",@nobits
	.sectionflags	@""
	.align	16
	.zero		1024


//--------------------- .nv.shared._ZN7cutlass13device_kernelIN5flash11enable_sm90INS1_16FlashAttnBwdSm90INS1_25CollectiveMainloopBwdSm90ILi2ELi2ELi2EN4cute5tupleIJNS5_1CILi1EEES8_S8_EEENS6_IJNS7_ILi128EEESA_NS7_ILi64EEEEEENS_6half_tEfNS_4arch4Sm90ELb0ELb1ELb1ELb0ELb0ELb1ELb0ELb0ELi2ELi1ELi2ELi2ELb0EEENS1_21CollectiveEpilogueBwdISC_SD_SF_Li256ELb0ELb0ELi1EEENS1_19SingleTileSchedulerILb0ELb0ELb0ELi128EEEEEEEEEvNT_6ParamsE --------------------------
	.section	.nv.shared._ZN7cutlass13device_kernelIN5flash11enable_sm90INS1_16FlashAttnBwdSm90INS1_25CollectiveMainloopBwdSm90ILi2ELi2ELi2EN4cute5tupleIJNS5_1CILi1EEES8_S8_EEENS6_IJNS7_ILi128EEESA_NS7_ILi64EEEEEENS_6half_tEfNS_4arch4Sm90ELb0ELb1ELb1ELb0ELb0ELb1ELb0ELb0ELi2ELi1ELi2ELi2ELb0EEENS1_21CollectiveEpilogueBwdISC_SD_SF_Li256ELb0ELb0ELi1EEENS1_19SingleTileSchedulerILb0ELb0ELb0ELi128EEEEEEEEEvNT_6ParamsE,"aw",@nobits
	.sectionflags	@""
	.align	16
	.zero		1024


//--------------------- .nv.shared._ZN7cutlass13device_kernelIN5flash11enable_sm90INS1_16FlashAttnBwdSm90INS1_25CollectiveMainloopBwdSm90ILi2ELi2ELi2EN4cute5tupleIJNS5_1CILi1EEES8_S8_EEENS6_IJNS7_ILi128EEESA_NS7_ILi64EEEEEENS_6half_tEfNS_4arch4Sm90ELb0ELb1ELb1ELb0ELb1ELb1ELb0ELb0ELi2ELi1ELi2ELi2ELb0EEENS1_21CollectiveEpilogueBwdISC_SD_SF_Li256ELb0ELb0ELi1EEENS1_19SingleTileSchedulerILb0ELb0ELb0ELi128EEEEEEEEEvNT_6ParamsE --------------------------
	.section	.nv.shared._ZN7cutlass13device_kernelIN5flash11enable_sm90INS1_16FlashAttnBwdSm90INS1_25CollectiveMainloopBwdSm90ILi2ELi2ELi2EN4cute5tupleIJNS5_1CILi1EEES8_S8_EEENS6_IJNS7_ILi128EEESA_NS7_ILi64EEEEEENS_6half_tEfNS_4arch4Sm90ELb0ELb1ELb1ELb0ELb1ELb1ELb0ELb0ELi2ELi1ELi2ELi2ELb0EEENS1_21CollectiveEpilogueBwdISC_SD_SF_Li256ELb0ELb0ELi1EEENS1_19SingleTileSchedulerILb0ELb0ELb0ELi128EEEEEEEEEvNT_6ParamsE,"aw",@nobits
	.sectionflags	@""
	.align	16
	.zero		1024


//--------------------- .nv.shared._ZN7cutlass13device_kernelIN5flash11enable_sm90INS1_16FlashAttnBwdSm90INS1_25CollectiveMainloopBwdSm90ILi2ELi2ELi2EN4cute5tupleIJNS5_1CILi1EEES8_S8_EEENS6_IJNS7_ILi128EEESA_NS7_ILi64EEEEEENS_6half_tEfNS_4arch4Sm90ELb0ELb1ELb1ELb0ELb0ELb1ELb0ELb0ELi2ELi1ELi2ELi2ELb0EEENS1_24CollectiveEpilogueBwdGQAISC_fSF_Li256ELb0ELb0EEENS1_19SingleTileSchedulerILb0ELb0ELb0ELi128EEEEEEEEEvNT_6ParamsE --------------------------
	.section	.nv.shared._ZN7cutlass13device_kernelIN5flash11enable_sm90INS1_16FlashAttnBwdSm90INS1_25CollectiveMainloopBwdSm90ILi2ELi2ELi2EN4cute5tupleIJNS5_1CILi1EEES8_S8_EEENS6_IJNS7_ILi128EEESA_NS7_ILi64EEEEEENS_6half_tEfNS_4arch4Sm90ELb0ELb1ELb1ELb0ELb0ELb1ELb0ELb0ELi2ELi1ELi2ELi2ELb0EEENS1_24CollectiveEpilogueBwdGQAISC_fSF_Li256ELb0ELb0EEENS1_19SingleTileSchedulerILb0ELb0ELb0ELi128EEEEEEEEEvNT_6ParamsE,"aw",@nobits
	.sectionflags	@""
	.align	16
	.zero		1024


//--------------------- .nv.shared._ZN7cutlass13device_kernelIN5flash11enable_sm90INS1_16FlashAttnBwdSm90INS1_25CollectiveMainloopBwdSm90ILi2ELi2ELi2EN4cute5tupleIJNS5_1CILi1EEES8_S8_EEENS6_IJNS7_ILi128EEESA_NS7_ILi64EEEEEENS_6half_tEfNS_4arch4Sm90ELb0ELb1ELb1ELb0ELb1ELb1ELb0ELb0ELi2ELi1ELi2ELi2ELb0EEENS1_24CollectiveEpilogueBwdGQAISC_fSF_Li256ELb0ELb1EEENS1_19SingleTileSchedulerILb0ELb0ELb0ELi128EEEEEEEEEvNT_6ParamsE --------------------------
	.section	.nv.shared._ZN7cutlass13device_kernelIN5flash11enable_sm90INS1_16FlashAttnBwdSm90INS1_25CollectiveMainloopBwdSm90ILi2ELi2ELi2EN4cute5tupleIJNS5_1CILi1EEES8_S8_EEENS6_IJNS7_ILi128EEESA_NS7_ILi64EEEEEENS_6half_tEfNS_4arch4Sm90ELb0ELb1ELb1ELb0ELb1ELb1ELb0ELb0ELi2ELi1ELi2ELi2ELb0EEENS1_24CollectiveEpilogueBwdGQAISC_fSF_Li256ELb0ELb1EEENS1_19SingleTileSchedulerILb0ELb0ELb0ELi128EEEEEEEEEvNT_6ParamsE,"aw",@nobits
	.sectionflags	@""
	.align	16
	.zero		1024


//--------------------- .nv.shared._ZN7cutlass13device_kernelIN5flash11enable_sm90INS1_16FlashAttnBwdSm90INS1_25CollectiveMainloopBwdSm90ILi2ELi2ELi2EN4cute5tupleIJNS5_1CILi1EEES8_S8_EEENS6_IJNS7_ILi128EEESA_NS7_ILi64EEEEEENS_6half_tEfNS_4arch4Sm90ELb0ELb1ELb1ELb1ELb0ELb1ELb0ELb0ELi2ELi1ELi2ELi2ELb0EEENS1_21CollectiveEpilogueBwdISC_SD_SF_Li256ELb1ELb0ELi1EEENS1_19SingleTileSchedulerILb1ELb0ELb0ELi128EEEEEEEEEvNT_6ParamsE --------------------------
	.section	.nv.shared._ZN7cutlass13device_kernelIN5flash11enable_sm90INS1_16FlashAttnBwdSm90INS1_25CollectiveMainloopBwdSm90ILi2ELi2ELi2EN4cute5tupleIJNS5_1CILi1EEES8_S8_EEENS6_IJNS7_ILi128EEESA_NS7_ILi64EEEEEENS_6half_tEfNS_4arch4Sm90ELb0ELb1ELb1ELb1ELb0ELb1ELb0ELb0ELi2ELi1ELi2ELi2ELb0EEENS1_21CollectiveEpilogueBwdISC_SD_SF_Li256ELb1ELb0ELi1EEENS1_19SingleTileSchedulerILb1ELb0ELb0ELi128EEEEEEEEEvNT_6ParamsE,"aw",@nobits
	.sectionflags	@""
	.align	16
	.zero		1024


//--------------------- .nv.shared._ZN7cutlass13device_kernelIN5flash11enable_sm90INS1_16FlashAttnBwdSm90INS1_25CollectiveMainloopBwdSm90ILi2ELi2ELi2EN4cute5tupleIJNS5_1CILi1EEES8_S8_EEENS6_IJNS7_ILi128EEESA_NS7_ILi64EEEEEENS_6half_tEfNS_4arch4Sm90ELb0ELb1ELb1ELb1ELb1ELb1ELb0ELb0ELi2ELi1ELi2ELi2ELb0EEENS1_21CollectiveEpilogueBwdISC_SD_SF_Li256ELb1ELb0ELi1EEENS1_19SingleTileSchedulerILb1ELb0ELb0ELi128EEEEEEEEEvNT_6ParamsE --------------------------
	.section	.nv.shared._ZN7cutlass13device_kernelIN5flash11enable_sm90INS1_16FlashAttnBwdSm90INS1_25CollectiveMainloopBwdSm90ILi2ELi2ELi2EN4cute5tupleIJNS5_1CILi1EEES8_S8_EEENS6_IJNS7_ILi128EEESA_NS7_ILi64EEEEEENS_6half_tEfNS_4arch4Sm90ELb0ELb1ELb1ELb1ELb1ELb1ELb0ELb0ELi2ELi1ELi2ELi2ELb0EEENS1_21CollectiveEpilogueBwdISC_SD_SF_Li256ELb1ELb0ELi1EEENS1_19SingleTileSchedulerILb1ELb0ELb0ELi128EEEEEEEEEvNT_6ParamsE,"aw",@nobits
	.sectionflags	@""
	.align	16
	.zero		1024


//--------------------- .nv.shared._ZN7cutlass13device_kernelIN5flash11enable_sm90INS1_16FlashAttnBwdSm90INS1_25CollectiveMainloopBwdSm90ILi2ELi2ELi2EN4cute5tupleIJNS5_1CILi1EEES8_S8_EEENS6_IJNS7_ILi128EEESA_NS7_ILi64EEEEEENS_6half_tEfNS_4arch4Sm90ELb0ELb1ELb1ELb1ELb0ELb1ELb0ELb0ELi2ELi1ELi2ELi2ELb0EEENS1_24CollectiveEpilogueBwdGQAISC_fSF_Li256ELb1ELb0EEENS1_19SingleTileSchedulerILb1ELb0ELb0ELi128EEEEEEEEEvNT_6ParamsE --------------------------
	.section	.nv.shared._ZN7cutlass13device_kernelIN5flash11enable_sm90INS1_16FlashAttnBwdSm90INS1_25CollectiveMainloopBwdSm90ILi2ELi2ELi2EN4cute5tupleIJNS5_1CILi1EEES8_S8_EEENS6_IJNS7_ILi128EEESA_NS7_ILi64EEEEEENS_6half_tEfNS_4arch4Sm90ELb0ELb1ELb1ELb1ELb0ELb1ELb0ELb0ELi2ELi1ELi2ELi2ELb0EEENS1_24CollectiveEpilogueBwdGQAISC_fSF_Li256ELb1ELb0EEENS1_19SingleTileSchedulerILb1ELb0ELb0ELi128EEEEEEEEEvNT_6ParamsE,"aw",@nobits
	.sectionflags	@""
	.align	16
	.zero		1024


//--------------------- .nv.shared._ZN7cutlass13device_kernelIN5flash11enable_sm90INS1_16FlashAttnBwdSm90INS1_25CollectiveMainloopBwdSm90ILi2ELi2ELi2EN4cute5tupleIJNS5_1CILi1EEES8_S8_EEENS6_IJNS7_ILi128EEESA_NS7_ILi64EEEEEENS_6half_tEfNS_4arch4Sm90ELb0ELb1ELb1ELb1ELb1ELb1ELb0ELb0ELi2ELi1ELi2ELi2ELb0EEENS1_24CollectiveEpilogueBwdGQAISC_fSF_Li256ELb1ELb1EEENS1_19SingleTileSchedulerILb1ELb0ELb0ELi128EEEEEEEEEvNT_6ParamsE --------------------------
	.section	.nv.shared._ZN7cutlass13device_kernelIN5flash11enable_sm90INS1_16FlashAttnBwdSm90INS1_25CollectiveMainloopBwdSm90ILi2ELi2ELi2EN4cute5tupleIJNS5_1CILi1EEES8_S8_EEENS6_IJNS7_ILi128EEESA_NS7_ILi64EEEEEENS_6half_tEfNS_4arch4Sm90ELb0ELb1ELb1ELb1ELb1ELb1ELb0ELb0ELi2ELi1ELi2ELi2ELb0EEENS1_24CollectiveEpilogueBwdGQAISC_fSF_Li256ELb1ELb1EEENS1_19SingleTileSchedulerILb1ELb0ELb0ELi128EEEEEEEEEvNT_6ParamsE,"aw",@nobits
	.sectionflags	@""
	.align	16
	.zero		1024


//--------------------- .nv.shared._ZN7cutlass13device_kernelIN5flash11enable_sm90INS1_16FlashAttnBwdSm90INS1_25CollectiveMainloopBwdSm90ILi2ELi2ELi2EN4cute5tupleIJNS5_1CILi1EEES8_S8_EEENS6_IJNS7_ILi96EEENS7_ILi128EEENS7_ILi64EEEEEENS_6half_tEfNS_4arch4Sm90ELb1ELb0ELb1ELb0ELb0ELb1ELb0ELb1ELi2ELi1ELi2ELi2ELb0EEENS1_21CollectiveEpilogueBwdISD_SE_SG_Li256ELb0ELb0ELi1EEENS1_25SingleTileBwdLPTSchedulerILb0ELi128ELb0EEEEEEEEEvNT_6ParamsE --------------------------
	.section	.nv.shared._ZN7cutlass13device_kernelIN5flash11enable_sm90INS1_16FlashAttnBwdSm90INS1_25CollectiveMainloopBwdSm90ILi2ELi2ELi2EN4cute5tupleIJNS5_1CILi1EEES8_S8_EEENS6_IJNS7_ILi96EEENS7_ILi128EEENS7_ILi64EEEEEENS_6half_tEfNS_4arch4Sm90ELb1ELb0ELb1ELb0ELb0ELb1ELb0ELb1ELi2ELi1ELi2ELi2ELb0EEENS1_21CollectiveEpilogueBwdISD_SE_SG_Li256ELb0ELb0ELi1EEENS1_25SingleTileBwdLPTSchedulerILb0ELi128ELb0EEEEEEEEEvNT_6ParamsE,"aw",@nobits
	.sectionflags	@""
	.align	16
	.zero		1024


//--------------------- .nv.shared._ZN7cutlass13device_kernelIN5flash11enable_sm90INS1_16FlashAttnBwdSm90INS1_25CollectiveMainloopBwdSm90ILi2ELi2ELi2EN4cute5tupleIJNS5_1CILi1EEES8_S8_EEENS6_IJNS7_ILi96EEENS7_ILi128EEENS7_ILi64EEEEEENS_6half_tEfNS_4arch4Sm90ELb1ELb0ELb1ELb0ELb1ELb1ELb0ELb1ELi2ELi1ELi2ELi2ELb0EEENS1_21CollectiveEpilogueBwdISD_SE_SG_Li256ELb0ELb0ELi1EEENS1_25SingleTileBwdLPTSchedulerILb0ELi128ELb1EEEEEEEEEvNT_6ParamsE --------------------------
	.section	.nv.shared._ZN7cutlass13device_kernelIN5flash11enable_sm90INS1_16FlashAttnBwdSm90INS1_25CollectiveMainloopBwdSm90ILi2ELi2ELi2EN4cute5tupleIJNS5_1CILi1EEES8_S8_EEENS6_IJNS7_ILi96EEENS7_ILi128EEENS7_ILi64EEEEEENS_6half_tEfNS_4arch4Sm90ELb1ELb0ELb1ELb0ELb1ELb1ELb0ELb1ELi2ELi1ELi2ELi2ELb0EEENS1_21CollectiveEpilogueBwdISD_SE_SG_Li256ELb0ELb0ELi1EEENS1_25SingleTileBwdLPTSchedulerILb0ELi128ELb1EEEEEEEEEvNT_6ParamsE,"aw",@nobits
	.sectionflags	@""
	.align	16
	.zero		1024


//--------------------- .nv.shared._ZN7cutlass13device_kernelIN5flash11enable_sm90INS1_16FlashAttnBwdSm90INS1_25CollectiveMainloopBwdSm90ILi2ELi2ELi2EN4cute5tupleIJNS5_1CILi1EEES8_S8_EEENS6_IJNS7_ILi96EEENS7_ILi128EEENS7_ILi64EEEEEENS_6half_tEfNS_4arch4Sm90ELb1ELb0ELb1ELb0ELb0ELb1ELb0ELb1ELi2ELi1ELi2ELi2ELb0EEENS1_24CollectiveEpilogueBwdGQAISD_fSG_Li256ELb0ELb0EEENS1_25SingleTileBwdLPTSchedulerILb0ELi128ELb0EEEEEEEEEvNT_6ParamsE --------------------------
	.section	.nv.shared._ZN7cutlass13device_kernelIN5flash11enable_sm90INS1_16FlashAttnBwdSm90INS1_25CollectiveMainloopBwdSm90ILi2ELi2ELi2EN4cute5tupleIJNS5_1CILi1EEES8_S8_EEENS6_IJNS7_ILi96EEENS7_ILi128EEENS7_ILi64EEEEEENS_6half_tEfNS_4arch4Sm90ELb1ELb0ELb1ELb0ELb0ELb1ELb0ELb1ELi2ELi1ELi2ELi2ELb0EEENS1_24CollectiveEpilogueBwdGQAISD_fSG_Li256ELb0ELb0EEENS1_25SingleTileBwdLPTSchedulerILb0ELi128ELb0EEEEEEEEEvNT_6ParamsE,"aw",@nobits
	.sectionflags	@""
	.align	16
	.zero		1024


//--------------------- .nv.shared._ZN7cutlass13device_kernelIN5flash11enable_sm90INS1_16FlashAttnBwdSm90INS1_25CollectiveMainloopBwdSm90ILi2ELi2ELi2EN4cute5tupleIJNS5_1CILi1EEES8_S8_EEENS6_IJNS7_ILi96EEENS7_ILi128EEENS7_ILi64EEEEEENS_6half_tEfNS_4arch4Sm90ELb1ELb0ELb1ELb0ELb1ELb1ELb0ELb1ELi2ELi1ELi2ELi2ELb0EEENS1_24CollectiveEpilogueBwdGQAISD_fSG_Li256ELb0ELb1EEENS1_25SingleTileBwdLPTSchedulerILb0ELi128ELb1EEEEEEEEEvNT_6ParamsE --------------------------
	.section	.nv.shared._ZN7cutlass13device_kernelIN5flash11enable_sm90INS1_16FlashAttnBwdSm90INS1_25CollectiveMainloopBwdSm90ILi2ELi2ELi2EN4cute5tupleIJNS5_1CILi1EEES8_S8_EEENS6_IJNS7_ILi96EEENS7_ILi128EEENS7_ILi64EEEEEENS_6half_tEfNS_4arch4Sm90ELb1ELb0ELb1ELb0ELb1ELb1ELb0ELb1ELi2ELi1ELi2ELi2ELb0EEENS1_24CollectiveEpilogueBwdGQAISD_fSG_Li256ELb0ELb1EEENS1_25SingleTileBwdLPTSchedulerILb0ELi128ELb1EEEEEEEEEvNT_6ParamsE,"aw",@nobits
	.sectionflags	@""
	.align	16
	.zero		1024


//--------------------- .nv.shared._ZN7cutlass13device_kernelIN5flash22FlashAttnBwdPreprocessIN4cute5tupleIJNS3_1CILi96EEENS5_ILi64EEEEEENS_6half_tEfNS_4arch4Sm90ELb1ELb0EEEEEvNT_6ParamsE --------------------------
	.section	.nv.shared._ZN7cutlass13device_kernelIN5flash22FlashAttnBwdPreprocessIN4cute5tupleIJNS3_1CILi96EEENS5_ILi64EEEEEENS_6half_tEfNS_4arch4Sm90ELb1ELb0EEEEEvNT_6ParamsE,"aw",@nobits
	.sectionflags	@""
	.align	16
	.zero		1024


//--------------------- .nv.shared._ZN7cutlass13device_kernelIN5flash11enable_sm90INS1_16FlashAttnBwdSm90INS1_25CollectiveMainloopBwdSm90ILi2ELi2ELi2EN4cute5tupleIJNS5_1CILi1EEES8_S8_EEENS6_IJNS7_ILi96EEENS7_ILi128EEENS7_ILi64EEEEEENS_6half_tEfNS_4arch4Sm90ELb1ELb0ELb1ELb1ELb0ELb1ELb0ELb1ELi2ELi1ELi2ELi2ELb0EEENS1_21CollectiveEpilogueBwdISD_SE_SG_Li256ELb1ELb0ELi1EEENS1_25SingleTileBwdLPTSchedulerILb1ELi128ELb0EEEEEEEEEvNT_6ParamsE --------------------------
	.section	.nv.shared._ZN7cutlass13device_kernelIN5flash11enable_sm90INS1_16FlashAttnBwdSm90INS1_25CollectiveMainloopBwdSm90ILi2ELi2ELi2EN4cute5tupleIJNS5_1CILi1EEES8_S8_EEENS6_IJNS7_ILi96EEENS7_ILi128EEENS7_ILi64EEEEEENS_6half_tEfNS_4arch4Sm90ELb1ELb0ELb1ELb1ELb0ELb1ELb0ELb1ELi2ELi1ELi2ELi2ELb0EEENS1_21CollectiveEpilogueBwdISD_SE_SG_Li256ELb1ELb0ELi1EEENS1_25SingleTileBwdLPTSchedulerILb1ELi128ELb0EEEEEEEEEvNT_6ParamsE,"aw",@nobits
	.sectionflags	@""
	.align	16
	.zero		1024


//--------------------- .nv.shared._ZN7cutlass13device_kernelIN5flash11enable_sm90INS1_16FlashAttnBwdSm90INS1_25CollectiveMainloopBwdSm90ILi2ELi2ELi2EN4cute5tupleIJNS5_1CILi1EEES8_S8_EEENS6_IJNS7_ILi96EEENS7_ILi128EEENS7_ILi64EEEEEENS_6half_tEfNS_4arch4Sm90ELb1ELb0ELb1ELb1ELb1ELb1ELb0ELb1ELi2ELi1ELi2ELi2ELb0EEENS1_21CollectiveEpilogueBwdISD_SE_SG_Li256ELb1ELb0ELi1EEENS1_25SingleTileBwdLPTSchedulerILb1ELi128ELb1EEEEEEEEEvNT_6ParamsE --------------------------
	.section	.nv.shared._ZN7cutlass13device_kernelIN5flash11enable_sm90INS1_16FlashAttnBwdSm90INS1_25CollectiveMainloopBwdSm90ILi2ELi2ELi2EN4cute5tupleIJNS5_1CILi1EEES8_S8_EEENS6_IJNS7_ILi96EEENS7_ILi128EEENS7_ILi64EEEEEENS_6half_tEfNS_4arch4Sm90ELb1ELb0ELb1ELb1ELb1ELb1ELb0ELb1ELi2ELi1ELi2ELi2ELb0EEENS1_21CollectiveEpilogueBwdISD_SE_SG_Li256ELb1ELb0ELi1EEENS1_25SingleTileBwdLPTSchedulerILb1ELi128ELb1EEEEEEEEEvNT_6ParamsE,"aw",@nobits
	.sectionflags	@""
	.align	16
	.zero		1024


//--------------------- .nv.shared._ZN7cutlass13device_kernelIN5flash11enable_sm90INS1_16FlashAttnBwdSm90INS1_25CollectiveMainloopBwdSm90ILi2ELi2ELi2EN4cute5tupleIJNS5_1CILi1EEES8_S8_EEENS6_IJNS7_ILi96EEENS7_ILi128EEENS7_ILi64EEEEEENS_6half_tEfNS_4arch4Sm90ELb1ELb0ELb1ELb1ELb0ELb1ELb0ELb1ELi2ELi1ELi2ELi2ELb0EEENS1_24CollectiveEpilogueBwdGQAISD_fSG_Li256ELb1ELb0EEENS1_25SingleTileBwdLPTSchedulerILb1ELi128ELb0EEEEEEEEEvNT_6ParamsE --------------------------
	.section	.nv.shared._ZN7cutlass13device_kernelIN5flash11enable_sm90INS1_16FlashAttnBwdSm90INS1_25CollectiveMainloopBwdSm90ILi2ELi2ELi2EN4cute5tupleIJNS5_1CILi1EEES8_S8_EEENS6_IJNS7_ILi96EEENS7_ILi128EEENS7_ILi64EEEEEENS_6half_tEfNS_4arch4Sm90ELb1ELb0ELb1ELb1ELb0ELb1ELb0ELb1ELi2ELi1ELi2ELi2ELb0EEENS1_24CollectiveEpilogueBwdGQAISD_fSG_Li256ELb1ELb0EEENS1_25SingleTileBwdLPTSchedulerILb1ELi128ELb0EEEEEEEEEvNT_6ParamsE,"aw",@nobits
	.sectionflags	@""
	.align	16
	.zero		1024


//--------------------- .nv.shared._ZN7cutlass13device_kernelIN5flash32FlashAttnBwdPostprocessConvertdQIN4cute5tupleIJNS3_1CILi96EEENS5_ILi64EEEEEENS_6half_tEfNS_4arch4Sm90ELi256ENS3_8TiledMMAINS3_8MMA_AtomIJNS3_4SM904GMMA25MMA_64x16x16_F32F16F16_SSILNSF_5MajorE1ELSH_0ELNSF_7ScaleInE1ELSI_1EEEEEENS3_6LayoutINS4_IJNS5_ILi1EEENS5_ILi2EEESM_EEENS4_IJNS5_ILi0EEESM_SP_EEEEENS4_IJNS3_10UnderscoreESS_SS_EEEEELb1EEEEEvNT_6ParamsE --------------------------
	.section	.nv.shared._ZN7cutlass13device_kernelIN5flash32FlashAttnBwdPostprocessConvertdQIN4cute5tupleIJNS3_1CILi96EEENS5_ILi64EEEEEENS_6half_tEfNS_4arch4Sm90ELi256ENS3_8TiledMMAINS3_8MMA_AtomIJNS3_4SM904GMMA25MMA_64x16x16_F32F16F16_SSILNSF_5MajorE1ELSH_0ELNSF_7ScaleInE1ELSI_1EEEEEENS3_6LayoutINS4_IJNS5_ILi1EEENS5_ILi2EEESM_EEENS4_IJNS5_ILi0EEESM_SP_EEEEENS4_IJNS3_10UnderscoreESS_SS_EEEEELb1EEEEEvNT_6ParamsE,"aw",@nobits
	.sectionflags	@""
	.align	16
	.zero		1024


//--------------------- .nv.shared._ZN7cutlass13device_kernelIN5flash11enable_sm90INS1_16FlashAttnBwdSm90INS1_25CollectiveMainloopBwdSm90ILi2ELi2ELi2EN4cute5tupleIJNS5_1CILi1EEES8_S8_EEENS6_IJNS7_ILi96EEENS7_ILi128EEENS7_ILi64EEEEEENS_6half_tEfNS_4arch4Sm90ELb1ELb0ELb1ELb1ELb1ELb1ELb0ELb1ELi2ELi1ELi2ELi2ELb0EEENS1_24CollectiveEpilogueBwdGQAISD_fSG_Li256ELb1ELb1EEENS1_25SingleTileBwdLPTSchedulerILb1ELi128ELb1EEEEEEEEEvNT_6ParamsE --------------------------
	.section	.nv.shared._ZN7cutlass13device_kernelIN5flash11enable_sm90INS1_16FlashAttnBwdSm90INS1_25CollectiveMainloopBwdSm90ILi2ELi2ELi2EN4cute5tupleIJNS5_1CILi1EEES8_S8_EEENS6_IJNS7_ILi96EEENS7_ILi128EEENS7_ILi64EEEEEENS_6half_tEfNS_4arch4Sm90ELb1ELb0ELb1ELb1ELb1ELb1ELb0ELb1ELi2ELi1ELi2ELi2ELb0EEENS1_24CollectiveEpilogueBwdGQAISD_fSG_Li256ELb1ELb1EEENS1_25SingleTileBwdLPTSchedulerILb1ELi128ELb1EEEEEEEEEvNT_6ParamsE,"aw",@nobits
	.sectionflags	@""
	.align	16
	.zero		1024


//--------------------- .nv.shared._ZN7cutlass13device_kernelIN5flash22FlashAttnBwdPreprocessIN4cute5tupleIJNS3_1CILi96EEENS5_ILi64EEEEEENS_6half_tEfNS_4arch4Sm90ELb1ELb1EEEEEvNT_6ParamsE --------------------------
	.section	.nv.shared._ZN7cutlass13device_kernelIN5flash22FlashAttnBwdPreprocessIN4cute5tupleIJNS3_1CILi96EEENS5_ILi64EEEEEENS_6half_tEfNS_4arch4Sm90ELb1ELb1EEEEEvNT_6ParamsE,"aw",@nobits
	.sectionflags	@""
	.align	16
	.zero		1024


//--------------------- .nv.shared._ZN7cutlass13device_kernelIN5flash11enable_sm90INS1_16FlashAttnBwdSm90INS1_25CollectiveMainloopBwdSm90ILi2ELi2ELi2EN4cute5tupleIJNS5_1CILi1EEES8_S8_EEENS6_IJNS7_ILi128EEESA_NS7_ILi64EEEEEENS_6half_tEfNS_4arch4Sm90ELb0ELb0ELb0ELb0ELb0ELb1ELb0ELb0ELi2ELi1ELi2ELi2ELb0EEENS1_21CollectiveEpilogueBwdISC_SD_SF_Li256ELb0ELb0ELi1EEENS1_19SingleTileSchedulerILb0ELb0ELb0ELi128EEEEEEEEEvNT_6ParamsE --------------------------
	.section	.nv.shared._ZN7cutlass13device_kernelIN5flash11enable_sm90INS1_16FlashAttnBwdSm90INS1_25CollectiveMainloopBwdSm90ILi2ELi2ELi2EN4cute5tupleIJNS5_1CILi1EEES8_S8_EEENS6_IJNS7_ILi128EEESA_NS7_ILi64EEEEEENS_6half_tEfNS_4arch4Sm90ELb0ELb0ELb0ELb0ELb0ELb1ELb0ELb0ELi2ELi1ELi2ELi2ELb0EEENS1_21CollectiveEpilogueBwdISC_SD_SF_Li256ELb0ELb0ELi1EEENS1_19SingleTileSchedulerILb0ELb0ELb0ELi128EEEEEEEEEvNT_6ParamsE,"aw",@nobits
	.sectionflags	@""
	.align	16
	.zero		1024


//--------------------- .nv.shared._ZN7cutlass13device_kernelIN5flash11enable_sm90INS1_16FlashAttnBwdSm90INS1_25CollectiveMainloopBwdSm90ILi2ELi2ELi2EN4cute5tupleIJNS5_1CILi1EEES8_S8_EEENS6_IJNS7_ILi128EEESA_NS7_ILi64EEEEEENS_6half_tEfNS_4arch4Sm90ELb0ELb0ELb0ELb0ELb1ELb1ELb0ELb0ELi2ELi1ELi2ELi2ELb0EEENS1_21CollectiveEpilogueBwdISC_SD_SF_Li256ELb0ELb0ELi1EEENS1_19SingleTileSchedulerILb0ELb0ELb0ELi128EEEEEEEEEvNT_6ParamsE --------------------------
	.section	.nv.shared._ZN7cutlass13device_kernelIN5flash11enable_sm90INS1_16FlashAttnBwdSm90INS1_25CollectiveMainloopBwdSm90ILi2ELi2ELi2EN4cute5tupleIJNS5_1CILi1EEES8_S8_EEENS6_IJNS7_ILi128EEESA_NS7_ILi64EEEEEENS_6half_tEfNS_4arch4Sm90ELb0ELb0ELb0ELb0ELb1ELb1ELb0ELb0ELi2ELi1ELi2ELi2ELb0EEENS1_21CollectiveEpilogueBwdISC_SD_SF_Li256ELb0ELb0ELi1EEENS1_19SingleTileSchedulerILb0ELb0ELb0ELi128EEEEEEEEEvNT_6ParamsE,"aw",@nobits
	.sectionflags	@""
	.align	16
	.zero		1024


//--------------------- .nv.shared._ZN7cutlass13device_kernelIN5flash11enable_sm90INS1_16FlashAttnBwdSm90INS1_25CollectiveMainloopBwdSm90ILi2ELi2ELi2EN4cute5tupleIJNS5_1CILi1EEES8_S8_EEENS6_IJNS7_ILi128EEESA_NS7_ILi64EEEEEENS_6half_tEfNS_4arch4Sm90ELb0ELb0ELb0ELb0ELb0ELb1ELb0ELb0ELi2ELi1ELi2ELi2ELb0EEENS1_24CollectiveEpilogueBwdGQAISC_fSF_Li256ELb0ELb0EEENS1_19SingleTileSchedulerILb0ELb0ELb0ELi128EEEEEEEEEvNT_6ParamsE --------------------------
	.section	.nv.shared._ZN7cutlass13device_kernelIN5flash11enable_sm90INS1_16FlashAttnBwdSm90INS1_25CollectiveMainloopBwdSm90ILi2ELi2ELi2EN4cute5tupleIJNS5_1CILi1EEES8_S8_EEENS6_IJNS7_ILi128EEESA_NS7_ILi64EEEEEENS_6half_tEfNS_4arch4Sm90ELb0ELb0ELb0ELb0ELb0ELb1ELb0ELb0ELi2ELi1ELi2ELi2ELb0EEENS1_24CollectiveEpilogueBwdGQAISC_fSF_Li256ELb0ELb0EEENS1_19SingleTileSchedulerILb0ELb0ELb0ELi128EEEEEEEEEvNT_6ParamsE,"aw",@nobits
	.sectionflags	@""
	.align	16
	.zero		1024


//--------------------- .nv.shared._ZN7cutlass13device_kernelIN5flash11enable_sm90INS1_16FlashAttnBwdSm90INS1_25CollectiveMainloopBwdSm90ILi2ELi2ELi2EN4cute5tupleIJNS5_1CILi1EEES8_S8_EEENS6_IJNS7_ILi128EEESA_NS7_ILi64EEEEEENS_6half_tEfNS_4arch4Sm90ELb0ELb0ELb0ELb0ELb1ELb1ELb0ELb0ELi2ELi1ELi2ELi2ELb0EEENS1_24CollectiveEpilogueBwdGQAISC_fSF_Li256ELb0ELb1EEENS1_19SingleTileSchedulerILb0ELb0ELb0ELi128EEEEEEEEEvNT_6ParamsE --------------------------
	.section	.nv.shared._ZN7cutlass13device_kernelIN5flash11enable_sm90INS1_16FlashAttnBwdSm90INS1_25CollectiveMainloopBwdSm90ILi2ELi2ELi2EN4cute5tupleIJNS5_1CILi1EEES8_S8_EEENS6_IJNS7_ILi128EEESA_NS7_ILi64EEEEEENS_6half_tEfNS_4arch4Sm90ELb0ELb0ELb0ELb0ELb1ELb1ELb0ELb0ELi2ELi1ELi2ELi2ELb0EEENS1_24CollectiveEpilogueBwdGQAISC_fSF_Li256ELb0ELb1EEENS1_19SingleTileSchedulerILb0ELb0ELb0ELi128EEEEEEEEEvNT_6ParamsE,"aw",@nobits
	.sectionflags	@""
	.align	16
	.zero		1024


//--------------------- .nv.shared._ZN7cutlass13device_kernelIN5flash11enable_sm90INS1_16FlashAttnBwdSm90INS1_25CollectiveMainloopBwdSm90ILi2ELi2ELi2EN4cute5tupleIJNS5_1CILi1EEES8_S8_EEENS6_IJNS7_ILi128EEESA_NS7_ILi64EEEEEENS_6half_tEfNS_4arch4Sm90ELb0ELb0ELb0ELb1ELb0ELb1ELb0ELb0ELi2ELi1ELi2ELi2ELb0EEENS1_21CollectiveEpilogueBwdISC_SD_SF_Li256ELb1ELb0ELi1EEENS1_19SingleTileSchedulerILb1ELb0ELb0ELi128EEEEEEEEEvNT_6ParamsE --------------------------
	.section	.nv.shared._ZN7cutlass13device_kernelIN5flash11enable_sm90INS1_16FlashAttnBwdSm90INS1_25CollectiveMainloopBwdSm90ILi2ELi2ELi2EN4cute5tupleIJNS5_1CILi1EEES8_S8_EEENS6_IJNS7_ILi128EEESA_NS7_ILi64EEEEEENS_6half_tEfNS_4arch4Sm90ELb0ELb0ELb0ELb1ELb0ELb1ELb0ELb0ELi2ELi1ELi2ELi2ELb0EEENS1_21CollectiveEpilogueBwdISC_SD_SF_Li256ELb1ELb0ELi1EEENS1_19SingleTileSchedulerILb1ELb0ELb0ELi128EEEEEEEEEvNT_6ParamsE,"aw",@nobits
	.sectionflags	@""
	.align	16
	.zero		1024


//--------------------- .nv.shared._ZN7cutlass13device_kernelIN5flash11enable_sm90INS1_16FlashAttnBwdSm90INS1_25CollectiveMainloopBwdSm90ILi2ELi2ELi2EN4cute5tupleIJNS5_1CILi1EEES8_S8_EEENS6_IJNS7_ILi128EEESA_NS7_ILi64EEEEEENS_6half_tEfNS_4arch4Sm90ELb0ELb0ELb0ELb1ELb1ELb1ELb0ELb0ELi2ELi1ELi2ELi2ELb0EEENS1_21CollectiveEpilogueBwdISC_SD_SF_Li256ELb1ELb0ELi1EEENS1_19SingleTileSchedulerILb1ELb0ELb0ELi128EEEEEEEEEvNT_6ParamsE --------------------------
	.section	.nv.shared._ZN7cutlass13device_kernelIN5flash11enable_sm90INS1_16FlashAttnBwdSm90INS1_25CollectiveMainloopBwdSm90ILi2ELi2ELi2EN4cute5tupleIJNS5_1CILi1EEES8_S8_EEENS6_IJNS7_ILi128EEESA_NS7_ILi64EEEEEENS_6half_tEfNS_4arch4Sm90ELb0ELb0ELb0ELb1ELb1ELb1ELb0ELb0ELi2ELi1ELi2ELi2ELb0EEENS1_21CollectiveEpilogueBwdISC_SD_SF_Li256ELb1ELb0ELi1EEENS1_19SingleTileSchedulerILb1ELb0ELb0ELi128EEEEEEEEEvNT_6ParamsE,"aw",@nobits
	.sectionflags	@""
	.align	16
	.zero		1024


//--------------------- .nv.shared._ZN7cutlass13device_kernelIN5flash11enable_sm90INS1_16FlashAttnBwdSm90INS1_25CollectiveMainloopBwdSm90ILi2ELi2ELi2EN4cute5tupleIJNS5_1CILi1EEES8_S8_EEENS6_IJNS7_ILi128EEESA_NS7_ILi64EEEEEENS_6half_tEfNS_4arch4Sm90ELb0ELb0ELb0ELb1ELb0ELb1ELb0ELb0ELi2ELi1ELi2ELi2ELb0EEENS1_24CollectiveEpilogueBwdGQAISC_fSF_Li256ELb1ELb0EEENS1_19SingleTileSchedulerILb1ELb0ELb0ELi128EEEEEEEEEvNT_6ParamsE --------------------------
	.section	.nv.shared._ZN7cutlass13device_kernelIN5flash11enable_sm90INS1_16FlashAttnBwdSm90INS1_25CollectiveMainloopBwdSm90ILi2ELi2ELi2EN4cute5tupleIJNS5_1CILi1EEES8_S8_EEENS6_IJNS7_ILi128EEESA_NS7_ILi64EEEEEENS_6half_tEfNS_4arch4Sm90ELb0ELb0ELb0ELb1ELb0ELb1ELb0ELb0ELi2ELi1ELi2ELi2ELb0EEENS1_24CollectiveEpilogueBwdGQAISC_fSF_Li256ELb1ELb0EEENS1_19SingleTileSchedulerILb1ELb0ELb0ELi128EEEEEEEEEvNT_6ParamsE,"aw",@nobits
	.sectionflags	@""
	.align	16
	.zero		1024


//--------------------- .nv.shared._ZN7cutlass13device_kernelIN5flash11enable_sm90INS1_16FlashAttnBwdSm90INS1_25CollectiveMainloopBwdSm90ILi2ELi2ELi2EN4cute5tupleIJNS5_1CILi1EEES8_S8_EEENS6_IJNS7_ILi128EEESA_NS7_ILi64EEEEEENS_6half_tEfNS_4arch4Sm90ELb0ELb0ELb0ELb1ELb1ELb1ELb0ELb0ELi2ELi1ELi2ELi2ELb0EEENS1_24CollectiveEpilogueBwdGQAISC_fSF_Li256ELb1ELb1EEENS1_19SingleTileSchedulerILb1ELb0ELb0ELi128EEEEEEEEEvNT_6ParamsE --------------------------
	.section	.nv.shared._ZN7cutlass13device_kernelIN5flash11enable_sm90INS1_16FlashAttnBwdSm90INS1_25CollectiveMainloopBwdSm90ILi2ELi2ELi2EN4cute5tupleIJNS5_1CILi1EEES8_S8_EEENS6_IJNS7_ILi128EEESA_NS7_ILi64EEEEEENS_6half_tEfNS_4arch4Sm90ELb0ELb0ELb0ELb1ELb1ELb1ELb0ELb0ELi2ELi1ELi2ELi2ELb0EEENS1_24CollectiveEpilogueBwdGQAISC_fSF_Li256ELb1ELb1EEENS1_19SingleTileSchedulerILb1ELb0ELb0ELi128EEEEEEEEEvNT_6ParamsE,"aw",@nobits
	.sectionflags	@""
	.align	16
	.zero		1024


//--------------------- .nv.shared._ZN7cutlass13device_kernelIN5flash11enable_sm90INS1_16FlashAttnBwdSm90INS1_25CollectiveMainloopBwdSm90ILi2ELi2ELi2EN4cute5tupleIJNS5_1CILi1EEES8_S8_EEENS6_IJNS7_ILi128EEESA_NS7_ILi64EEEEEENS_6half_tEfNS_4arch4Sm90ELb0ELb1ELb0ELb0ELb0ELb1ELb0ELb0ELi2ELi1ELi2ELi2ELb0EEENS1_21CollectiveEpilogueBwdISC_SD_SF_Li256ELb0ELb0ELi1EEENS1_19SingleTileSchedulerILb0ELb0ELb0ELi128EEEEEEEEEvNT_6ParamsE --------------------------
	.section	.nv.shared._ZN7cutlass13device_kernelIN5flash11enable_sm90INS1_16FlashAttnBwdSm90INS1_25CollectiveMainloopBwdSm90ILi2ELi2ELi2EN4cute5tupleIJNS5_1CILi1EEES8_S8_EEENS6_IJNS7_ILi128EEESA_NS7_ILi64EEEEEENS_6half_tEfNS_4arch4Sm90ELb0ELb1ELb0ELb0ELb0ELb1ELb0ELb0ELi2ELi1ELi2ELi2ELb0EEENS1_21CollectiveEpilogueBwdISC_SD_SF_Li256ELb0ELb0ELi1EEENS1_19SingleTileSchedulerILb0ELb0ELb0ELi128EEEEEEEEEvNT_6ParamsE,"aw",@nobits
	.sectionflags	@""
	.align	16
	.zero		1024


//--------------------- .nv.shared._ZN7cutlass13device_kernelIN5flash11enable_sm90INS1_16FlashAttnBwdSm90INS1_25CollectiveMainloopBwdSm90ILi2ELi2ELi2EN4cute5tupleIJNS5_1CILi1EEES8_S8_EEENS6_IJNS7_ILi128EEESA_NS7_ILi64EEEEEENS_6half_tEfNS_4arch4Sm90ELb0ELb1ELb0ELb0ELb1ELb1ELb0ELb0ELi2ELi1ELi2ELi2ELb0EEENS1_21CollectiveEpilogueBwdISC_SD_SF_Li256ELb0ELb0ELi1EEENS1_19SingleTileSchedulerILb0ELb0ELb0ELi128EEEEEEEEEvNT_6ParamsE --------------------------
	.section	.nv.shared._ZN7cutlass13device_kernelIN5flash11enable_sm90INS1_16FlashAttnBwdSm90INS1_25CollectiveMainloopBwdSm90ILi2ELi2ELi2EN4cute5tupleIJNS5_1CILi1EEES8_S8_EEENS6_IJNS7_ILi128EEESA_NS7_ILi64EEEEEENS_6half_tEfNS_4arch4Sm90ELb0ELb1ELb0ELb0ELb1ELb1ELb0ELb0ELi2ELi1ELi2ELi2ELb0EEENS1_21CollectiveEpilogueBwdISC_SD_SF_Li256ELb0ELb0ELi1EEENS1_19SingleTileSchedulerILb0ELb0ELb0ELi128EEEEEEEEEvNT_6ParamsE,"aw",@nobits
	.sectionflags	@""
	.align	16
	.zero		1024


//--------------------- .nv.shared._ZN7cutlass13device_kernelIN5flash11enable_sm90INS1_16FlashAttnBwdSm90INS1_25CollectiveMainloopBwdSm90ILi2ELi2ELi2EN4cute5tupleIJNS5_1CILi1EEES8_S8_EEENS6_IJNS7_ILi128EEESA_NS7_ILi64EEEEEENS_6half_tEfNS_4arch4Sm90ELb0ELb1ELb0ELb0ELb0ELb1ELb0ELb0ELi2ELi1ELi2ELi2ELb0EEENS1_24CollectiveEpilogueBwdGQAISC_fSF_Li256ELb0ELb0EEENS1_19SingleTileSchedulerILb0ELb0ELb0ELi128EEEEEEEEEvNT_6ParamsE --------------------------
	.section	.nv.shared._ZN7cutlass13device_kernelIN5flash11enable_sm90INS1_16FlashAttnBwdSm90INS1_25CollectiveMainloopBwdSm90ILi2ELi2ELi2EN4cute5tupleIJNS5_1CILi1EEES8_S8_EEENS6_IJNS7_ILi128EEESA_NS7_ILi64EEEEEENS_6half_tEfNS_4arch4Sm90ELb0ELb1ELb0ELb0ELb0ELb1ELb0ELb0ELi2ELi1ELi2ELi2ELb0EEENS1_24CollectiveEpilogueBwdGQAISC_fSF_Li256ELb0ELb0EEENS1_19SingleTileSchedulerILb0ELb0ELb0ELi128EEEEEEEEEvNT_6ParamsE,"aw",@nobits
	.sectionflags	@""
	.align	16
	.zero		1024


//--------------------- .nv.shared._ZN7cutlass13device_kernelIN5flash11enable_sm90INS1_16FlashAttnBwdSm90INS1_25CollectiveMainloopBwdSm90ILi2ELi2ELi2EN4cute5tupleIJNS5_1CILi1EEES8_S8_EEENS6_IJNS7_ILi128EEESA_NS7_ILi64EEEEEENS_6half_tEfNS_4arch4Sm90ELb0ELb1ELb0ELb0ELb1ELb1ELb0ELb0ELi2ELi1ELi2ELi2ELb0EEENS1_24CollectiveEpilogueBwdGQAISC_fSF_Li256ELb0ELb1EEENS1_19SingleTileSchedulerILb0ELb0ELb0ELi128EEEEEEEEEvNT_6ParamsE --------------------------
	.section	.nv.shared._ZN7cutlass13device_kernelIN5flash11enable_sm90INS1_16FlashAttnBwdSm90INS1_25CollectiveMainloopBwdSm90ILi2ELi2ELi2EN4cute5tupleIJNS5_1CILi1EEES8_S8_EEENS6_IJNS7_ILi128EEESA_NS7_ILi64EEEEEENS_6half_tEfNS_4arch4Sm90ELb0ELb1ELb0ELb0ELb1ELb1ELb0ELb0ELi2ELi1ELi2ELi2ELb0EEENS1_24CollectiveEpilogueBwdGQAISC_fSF_Li256ELb0ELb1EEENS1_19SingleTileSchedulerILb0ELb0ELb0ELi128EEEEEEEEEvNT_6ParamsE,"aw",@nobits
	.sectionflags	@""
	.align	16
	.zero		1024


//--------------------- .nv.shared._ZN7cutlass13device_kernelIN5flash11enable_sm90INS1_16FlashAttnBwdSm90INS1_25CollectiveMainloopBwdSm90ILi2ELi2ELi2EN4cute5tupleIJNS5_1CILi1EEES8_S8_EEENS6_IJNS7_ILi128EEESA_NS7_ILi64EEEEEENS_6half_tEfNS_4arch4Sm90ELb0ELb1ELb0ELb1ELb0ELb1ELb0ELb0ELi2ELi1ELi2ELi2ELb0EEENS1_21CollectiveEpilogueBwdISC_SD_SF_Li256ELb1ELb0ELi1EEENS1_19SingleTileSchedulerILb1ELb0ELb0ELi128EEEEEEEEEvNT_6ParamsE --------------------------
	.section	.nv.shared._ZN7cutlass13device_kernelIN5flash11enable_sm90INS1_16FlashAttnBwdSm90INS1_25CollectiveMainloopBwdSm90ILi2ELi2ELi2EN4cute5tupleIJNS5_1CILi1EEES8_S8_EEENS6_IJNS7_ILi128EEESA_NS7_ILi64EEEEEENS_6half_tEfNS_4arch4Sm90ELb0ELb1ELb0ELb1ELb0ELb1ELb0ELb0ELi2ELi1ELi2ELi2ELb0EEENS1_21CollectiveEpilogueBwdISC_SD_SF_Li256ELb1ELb0ELi1EEENS1_19SingleTileSchedulerILb1ELb0ELb0ELi128EEEEEEEEEvNT_6ParamsE,"aw",@nobits
	.sectionflags	@""
	.align	16
	.zero		1024


//--------------------- .nv.shared._ZN7cutlass13device_kernelIN5flash11enable_sm90INS1_16FlashAttnBwdSm90INS1_25CollectiveMainloopBwdSm90ILi2ELi2ELi2EN4cute5tupleIJNS5_1CILi1EEES8_S8_EEENS6_IJNS7_ILi128EEESA_NS7_ILi64EEEEEENS_6half_tEfNS_4arch4Sm90ELb0ELb1ELb0ELb1ELb1ELb1ELb0ELb0ELi2ELi1ELi2ELi2ELb0EEENS1_21CollectiveEpilogueBwdISC_SD_SF_Li256ELb1ELb0ELi1EEENS1_19SingleTileSchedulerILb1ELb0ELb0ELi128EEEEEEEEEvNT_6ParamsE --------------------------
	.section	.nv.shared._ZN7cutlass13device_kernelIN5flash11enable_sm90INS1_16FlashAttnBwdSm90INS1_25CollectiveMainloopBwdSm90ILi2ELi2ELi2EN4cute5tupleIJNS5_1CILi1EEES8_S8_EEENS6_IJNS7_ILi128EEESA_NS7_ILi64EEEEEENS_6half_tEfNS_4arch4Sm90ELb0ELb1ELb0ELb1ELb1ELb1ELb0ELb0ELi2ELi1ELi2ELi2ELb0EEENS1_21CollectiveEpilogueBwdISC_SD_SF_Li256ELb1ELb0ELi1EEENS1_19SingleTileSchedulerILb1ELb0ELb0ELi128EEEEEEEEEvNT_6ParamsE,"aw",@nobits
	.sectionflags	@""
	.align	16
	.zero		1024


//--------------------- .nv.shared._ZN7cutlass13device_kernelIN5flash11enable_sm90INS1_16FlashAttnBwdSm90INS1_25CollectiveMainloopBwdSm90ILi2ELi2ELi2EN4cute5tupleIJNS5_1CILi1EEES8_S8_EEENS6_IJNS7_ILi128EEESA_NS7_ILi64EEEEEENS_6half_tEfNS_4arch4Sm90ELb0ELb1ELb0ELb1ELb0ELb1ELb0ELb0ELi2ELi1ELi2ELi2ELb0EEENS1_24CollectiveEpilogueBwdGQAISC_fSF_Li256ELb1ELb0EEENS1_19SingleTileSchedulerILb1ELb0ELb0ELi128EEEEEEEEEvNT_6ParamsE --------------------------
	.section	.nv.shared._ZN7cutlass13device_kernelIN5flash11enable_sm90INS1_16FlashAttnBwdSm90INS1_25CollectiveMainloopBwdSm90ILi2ELi2ELi2EN4cute5tupleIJNS5_1CILi1EEES8_S8_EEENS6_IJNS7_ILi128EEESA_NS7_ILi64EEEEEENS_6half_tEfNS_4arch4Sm90ELb0ELb1ELb0ELb1ELb0ELb1ELb0ELb0ELi2ELi1ELi2ELi2ELb0EEENS1_24CollectiveEpilogueBwdGQAISC_fSF_Li256ELb1ELb0EEENS1_19SingleTileSchedulerILb1ELb0ELb0ELi128EEEEEEEEEvNT_6ParamsE,"aw",@nobits
	.sectionflags	@""
	.align	16
	.zero		1024


//--------------------- .nv.shared._ZN7cutlass13device_kernelIN5flash11enable_sm90INS1_16FlashAttnBwdSm90INS1_25CollectiveMainloopBwdSm90ILi2ELi2ELi2EN4cute5tupleIJNS5_1CILi1EEES8_S8_EEENS6_IJNS7_ILi128EEESA_NS7_ILi64EEEEEENS_6half_tEfNS_4arch4Sm90ELb0ELb1ELb0ELb1ELb1ELb1ELb0ELb0ELi2ELi1ELi2ELi2ELb0EEENS1_24CollectiveEpilogueBwdGQAISC_fSF_Li256ELb1ELb1EEENS1_19SingleTileSchedulerILb1ELb0ELb0ELi128EEEEEEEEEvNT_6ParamsE --------------------------
	.section	.nv.shared._ZN7cutlass13device_kernelIN5flash11enable_sm90INS1_16FlashAttnBwdSm90INS1_25CollectiveMainloopBwdSm90ILi2ELi2ELi2EN4cute5tupleIJNS5_1CILi1EEES8_S8_EEENS6_IJNS7_ILi128EEESA_NS7_ILi64EEEEEENS_6half_tEfNS_4arch4Sm90ELb0ELb1ELb0ELb1ELb1ELb1ELb0ELb0ELi2ELi1ELi2ELi2ELb0EEENS1_24CollectiveEpilogueBwdGQAISC_fSF_Li256ELb1ELb1EEENS1_19SingleTileSchedulerILb1ELb0ELb0ELi128EEEEEEEEEvNT_6ParamsE,"aw",@nobits
	.sectionflags	@""
	.align	16
	.zero		1024


//--------------------- .nv.shared._ZN7cutlass13device_kernelIN5flash11enable_sm90INS1_16FlashAttnBwdSm90INS1_25CollectiveMainloopBwdSm90ILi2ELi2ELi2EN4cute5tupleIJNS5_1CILi1EEES8_S8_EEENS6_IJNS7_ILi128EEESA_NS7_ILi64EEEEEENS_6half_tEfNS_4arch4Sm90ELb1ELb0ELb0ELb0ELb0ELb1ELb0ELb0ELi2ELi1ELi2ELi2ELb0EEENS1_21CollectiveEpilogueBwdISC_SD_SF_Li256ELb0ELb0ELi1EEENS1_25SingleTileBwdLPTSchedulerILb0ELi128ELb0EEEEEEEEEvNT_6ParamsE --------------------------
	.section	.nv.shared._ZN7cutlass13device_kernelIN5flash11enable_sm90INS1_16FlashAttnBwdSm90INS1_25CollectiveMainloopBwdSm90ILi2ELi2ELi2EN4cute5tupleIJNS5_1CILi1EEES8_S8_EEENS6_IJNS7_ILi128EEESA_NS7_ILi64EEEEEENS_6half_tEfNS_4arch4Sm90ELb1ELb0ELb0ELb0ELb0ELb1ELb0ELb0ELi2ELi1ELi2ELi2ELb0EEENS1_21CollectiveEpilogueBwdISC_SD_SF_Li256ELb0ELb0ELi1EEENS1_25SingleTileBwdLPTSchedulerILb0ELi128ELb0EEEEEEEEEvNT_6ParamsE,"aw",@nobits
	.sectionflags	@""
	.align	16
	.zero		1024


//--------------------- .nv.shared._ZN7cutlass13device_kernelIN5flash11enable_sm90INS1_16FlashAttnBwdSm90INS1_25CollectiveMainloopBwdSm90ILi2ELi2ELi2EN4cute5tupleIJNS5_1CILi1EEES8_S8_EEENS6_IJNS7_ILi128EEESA_NS7_ILi64EEEEEENS_6half_tEfNS_4arch4Sm90ELb1ELb0ELb0ELb0ELb1ELb1ELb0ELb0ELi2ELi1ELi2ELi2ELb0EEENS1_21CollectiveEpilogueBwdISC_SD_SF_Li256ELb0ELb0ELi1EEENS1_25SingleTileBwdLPTSchedulerILb0ELi128ELb1EEEEEEEEEvNT_6ParamsE --------------------------
	.section	.nv.shared._ZN7cutlass13device_kernelIN5flash11enable_sm90INS1_16FlashAttnBwdSm90INS1_25CollectiveMainloopBwdSm90ILi2ELi2ELi2EN4cute5tupleIJNS5_1CILi1EEES8_S8_EEENS6_IJNS7_ILi128EEESA_NS7_ILi64EEEEEENS_6half_tEfNS_4arch4Sm90ELb1ELb0ELb0ELb0ELb1ELb1ELb0ELb0ELi2ELi1ELi2ELi2ELb0EEENS1_21CollectiveEpilogueBwdISC_SD_SF_Li256ELb0ELb0ELi1EEENS1_25SingleTileBwdLPTSchedulerILb0ELi128ELb1EEEEEEEEEvNT_6ParamsE,"aw",@nobits
	.sectionflags	@""
	.align	16
	.zero		1024


//--------------------- .nv.shared._ZN7cutlass13device_kernelIN5flash11enable_sm90INS1_16FlashAttnBwdSm90INS1_25CollectiveMainloopBwdSm90ILi2ELi2ELi2EN4cute5tupleIJNS5_1CILi1EEES8_S8_EEENS6_IJNS7_ILi128EEESA_NS7_ILi64EEEEEENS_6half_tEfNS_4arch4Sm90ELb1ELb0ELb0ELb0ELb0ELb1ELb0ELb0ELi2ELi1ELi2ELi2ELb0EEENS1_24CollectiveEpilogueBwdGQAISC_fSF_Li256ELb0ELb0EEENS1_25SingleTileBwdLPTSchedulerILb0ELi128ELb0EEEEEEEEEvNT_6ParamsE --------------------------
	.section	.nv.shared._ZN7cutlass13device_kernelIN5flash11enable_sm90INS1_16FlashAttnBwdSm90INS1_25CollectiveMainloopBwdSm90ILi2ELi2ELi2EN4cute5tupleIJNS5_1CILi1EEES8_S8_EEENS6_IJNS7_ILi128EEESA_NS7_ILi64EEEEEENS_6half_tEfNS_4arch4Sm90ELb1ELb0ELb0ELb0ELb0ELb1ELb0ELb0ELi2ELi1ELi2ELi2ELb0EEENS1_24CollectiveEpilogueBwdGQAISC_fSF_Li256ELb0ELb0EEENS1_25SingleTileBwdLPTSchedulerILb0ELi128ELb0EEEEEEEEEvNT_6ParamsE,"aw",@nobits
	.sectionflags	@""
	.align	16
	.zero		1024


//--------------------- .nv.shared._ZN7cutlass13device_kernelIN5flash11enable_sm90INS1_16FlashAttnBwdSm90INS1_25CollectiveMainloopBwdSm90ILi2ELi2ELi2EN4cute5tupleIJNS5_1CILi1EEES8_S8_EEENS6_IJNS7_ILi128EEESA_NS7_ILi64EEEEEENS_6half_tEfNS_4arch4Sm90ELb1ELb0ELb0ELb0ELb1ELb1ELb0ELb0ELi2ELi1ELi2ELi2ELb0EEENS1_24CollectiveEpilogueBwdGQAISC_fSF_Li256ELb0ELb1EEENS1_25SingleTileBwdLPTSchedulerILb0ELi128ELb1EEEEEEEEEvNT_6ParamsE --------------------------
	.section	.nv.shared._ZN7cutlass13device_kernelIN5flash11enable_sm90INS1_16FlashAttnBwdSm90INS1_25CollectiveMainloopBwdSm90ILi2ELi2ELi2EN4cute5tupleIJNS5_1CILi1EEES8_S8_EEENS6_IJNS7_ILi128EEESA_NS7_ILi64EEEEEENS_6half_tEfNS_4arch4Sm90ELb1ELb0ELb0ELb0ELb1ELb1ELb0ELb0ELi2ELi1ELi2ELi2ELb0EEENS1_24CollectiveEpilogueBwdGQAISC_fSF_Li256ELb0ELb1EEENS1_25SingleTileBwdLPTSchedulerILb0ELi128ELb1EEEEEEEEEvNT_6ParamsE,"aw",@nobits
	.sectionflags	@""
	.align	16
	.zero		1024


//--------------------- .nv.shared._ZN7cutlass13device_kernelIN5flash22FlashAttnBwdPreprocessIN4cute5tupleIJNS3_1CILi128EEENS5_ILi64EEEEEENS_6half_tEfNS_4arch4Sm90ELb1ELb0EEEEEvNT_6ParamsE --------------------------
	.section	.nv.shared._ZN7cutlass13device_kernelIN5flash22FlashAttnBwdPreprocessIN4cute5tupleIJNS3_1CILi128EEENS5_ILi64EEEEEENS_6half_tEfNS_4arch4Sm90ELb1ELb0EEEEEvNT_6ParamsE,"aw",@nobits
	.sectionflags	@""
	.align	16
	.zero		1024


//--------------------- .nv.shared._ZN7cutlass13device_kernelIN5flash11enable_sm90INS1_16FlashAttnBwdSm90INS1_25CollectiveMainloopBwdSm90ILi2ELi2ELi2EN4cute5tupleIJNS5_1CILi1EEES8_S8_EEENS6_IJNS7_ILi128EEESA_NS7_ILi64EEEEEENS_6half_tEfNS_4arch4Sm90ELb1ELb0ELb0ELb1ELb0ELb1ELb0ELb0ELi2ELi1ELi2ELi2ELb0EEENS1_21CollectiveEpilogueBwdISC_SD_SF_Li256ELb1ELb0ELi1EEENS1_25SingleTileBwdLPTSchedulerILb1ELi128ELb0EEEEEEEEEvNT_6ParamsE --------------------------
	.section	.nv.shared._ZN7cutlass13device_kernelIN5flash11enable_sm90INS1_16FlashAttnBwdSm90INS1_25CollectiveMainloopBwdSm90ILi2ELi2ELi2EN4cute5tupleIJNS5_1CILi1EEES8_S8_EEENS6_IJNS7_ILi128EEESA_NS7_ILi64EEEEEENS_6half_tEfNS_4arch4Sm90ELb1ELb0ELb0ELb1ELb0ELb1ELb0ELb0ELi2ELi1ELi2ELi2ELb0EEENS1_21CollectiveEpilogueBwdISC_SD_SF_Li256ELb1ELb0ELi1EEENS1_25SingleTileBwdLPTSchedulerILb1ELi128ELb0EEEEEEEEEvNT_6ParamsE,"aw",@nobits
	.sectionflags	@""
	.align	16
	.zero		1024


//--------------------- .nv.shared._ZN7cutlass13device_kernelIN5flash11enable_sm90INS1_16FlashAttnBwdSm90INS1_25CollectiveMainloopBwdSm90ILi2ELi2ELi2EN4cute5tupleIJNS5_1CILi1EEES8_S8_EEENS6_IJNS7_ILi128EEESA_NS7_ILi64EEEEEENS_6half_tEfNS_4arch4Sm90ELb1ELb0ELb0ELb1ELb1ELb1ELb0ELb0ELi2ELi1ELi2ELi2ELb0EEENS1_21CollectiveEpilogueBwdISC_SD_SF_Li256ELb1ELb0ELi1EEENS1_25SingleTileBwdLPTSchedulerILb1ELi128ELb1EEEEEEEEEvNT_6ParamsE --------------------------
	.section	.nv.shared._ZN7cutlass13device_kernelIN5flash11enable_sm90INS1_16FlashAttnBwdSm90INS1_25CollectiveMainloopBwdSm90ILi2ELi2ELi2EN4cute5tupleIJNS5_1CILi1EEES8_S8_EEENS6_IJNS7_ILi128EEESA_NS7_ILi64EEEEEENS_6half_tEfNS_4arch4Sm90ELb1ELb0ELb0ELb1ELb1ELb1ELb0ELb0ELi2ELi1ELi2ELi2ELb0EEENS1_21CollectiveEpilogueBwdISC_SD_SF_Li256ELb1ELb0ELi1EEENS1_25SingleTileBwdLPTSchedulerILb1ELi128ELb1EEEEEEEEEvNT_6ParamsE,"aw",@nobits
	.sectionflags	@""
	.align	16
	.zero		1024


//--------------------- .nv.shared._ZN7cutlass13device_kernelIN5flash11enable_sm90INS1_16FlashAttnBwdSm90INS1_25CollectiveMainloopBwdSm90ILi2ELi2ELi2EN4cute5tupleIJNS5_1CILi1EEES8_S8_EEENS6_IJNS7_ILi128EEESA_NS7_ILi64EEEEEENS_6half_tEfNS_4arch4Sm90ELb1ELb0ELb0ELb1ELb0ELb1ELb0ELb0ELi2ELi1ELi2ELi2ELb0EEENS1_24CollectiveEpilogueBwdGQAISC_fSF_Li256ELb1ELb0EEENS1_25SingleTileBwdLPTSchedulerILb1ELi128ELb0EEEEEEEEEvNT_6ParamsE --------------------------
	.section	.nv.shared._ZN7cutlass13device_kernelIN5flash11enable_sm90INS1_16FlashAttnBwdSm90INS1_25CollectiveMainloopBwdSm90ILi2ELi2ELi2EN4cute5tupleIJNS5_1CILi1EEES8_S8_EEENS6_IJNS7_ILi128EEESA_NS7_ILi64EEEEEENS_6half_tEfNS_4arch4Sm90ELb1ELb0ELb0ELb1ELb0ELb1ELb0ELb0ELi2ELi1ELi2ELi2ELb0EEENS1_24CollectiveEpilogueBwdGQAISC_fSF_Li256ELb1ELb0EEENS1_25SingleTileBwdLPTSchedulerILb1ELi128ELb0EEEEEEEEEvNT_6ParamsE,"aw",@nobits
	.sectionflags	@""
	.align	16
	.zero		1024


//--------------------- .nv.shared._ZN7cutlass13device_kernelIN5flash32FlashAttnBwdPostprocessConvertdQIN4cute5tupleIJNS3_1CILi128EEENS5_ILi64EEEEEENS_6half_tEfNS_4arch4Sm90ELi256ENS3_8TiledMMAINS3_8MMA_AtomIJNS3_4SM904GMMA25MMA_64x64x16_F32F16F16_RSILNSF_5MajorE0ELSH_1ELNSF_7ScaleInE1ELSI_1EEEEEENS3_6LayoutINS4_IJNS5_ILi2EEENS5_ILi1EEESN_EEENS4_IJSN_NS5_ILi0EEESP_EEEEENS4_IJNS3_10UnderscoreESS_SS_EEEEELb0EEEEEvNT_6ParamsE --------------------------
	.section	.nv.shared._ZN7cutlass13device_kernelIN5flash32FlashAttnBwdPostprocessConvertdQIN4cute5tupleIJNS3_1CILi128EEENS5_ILi64EEEEEENS_6half_tEfNS_4arch4Sm90ELi256ENS3_8TiledMMAINS3_8MMA_AtomIJNS3_4SM904GMMA25MMA_64x64x16_F32F16F16_RSILNSF_5MajorE0ELSH_1ELNSF_7ScaleInE1ELSI_1EEEEEENS3_6LayoutINS4_IJNS5_ILi2EEENS5_ILi1EEESN_EEENS4_IJSN_NS5_ILi0EEESP_EEEEENS4_IJNS3_10UnderscoreESS_SS_EEEEELb0EEEEEvNT_6ParamsE,"aw",@nobits
	.sectionflags	@""
	.align	16
	.zero		1024


//--------------------- .nv.shared._ZN7cutlass13device_kernelIN5flash32FlashAttnBwdPostprocessConvertdQIN4cute5tupleIJNS3_1CILi128EEENS5_ILi64EEEEEENS_6half_tEfNS_4arch4Sm90ELi256ENS3_8TiledMMAINS3_8MMA_AtomIJNS3_4SM904GMMA25MMA_64x64x16_F32F16F16_SSILNSF_5MajorE0ELSH_1ELNSF_7ScaleInE1ELSI_1EEEEEENS3_6LayoutINS4_IJNS5_ILi2EEENS5_ILi1EEESN_EEENS4_IJSN_NS5_ILi0EEESP_EEEEENS4_IJNS3_10UnderscoreESS_SS_EEEEELb0EEEEEvNT_6ParamsE --------------------------
	.section	.nv.shared._ZN7cutlass13device_kernelIN5flash32FlashAttnBwdPostprocessConvertdQIN4cute5tupleIJNS3_1CILi128EEENS5_ILi64EEEEEENS_6half_tEfNS_4arch4Sm90ELi256ENS3_8TiledMMAINS3_8MMA_AtomIJNS3_4SM904GMMA25MMA_64x64x16_F32F16F16_SSILNSF_5MajorE0ELSH_1ELNSF_7ScaleInE1ELSI_1EEEEEENS3_6LayoutINS4_IJNS5_ILi2EEENS5_ILi1EEESN_EEENS4_IJSN_NS5_ILi0EEESP_EEEEENS4_IJNS3_10UnderscoreESS_SS_EEEEELb0EEEEEvNT_6ParamsE,"aw",@nobits
	.sectionflags	@""
	.align	16
	.zero		1024


//--------------------- .nv.shared._ZN7cutlass13device_kernelIN5flash11enable_sm90INS1_16FlashAttnBwdSm90INS1_25CollectiveMainloopBwdSm90ILi2ELi2ELi2EN4cute5tupleIJNS5_1CILi1EEES8_S8_EEENS6_IJNS7_ILi128EEESA_NS7_ILi64EEEEEENS_6half_tEfNS_4arch4Sm90ELb1ELb0ELb0ELb1ELb1ELb1ELb0ELb0ELi2ELi1ELi2ELi2ELb0EEENS1_24CollectiveEpilogueBwdGQAISC_fSF_Li256ELb1ELb1EEENS1_25SingleTileBwdLPTSchedulerILb1ELi128ELb1EEEEEEEEEvNT_6ParamsE --------------------------
	.section	.nv.shared._ZN7cutlass13device_kernelIN5flash11enable_sm90INS1_16FlashAttnBwdSm90INS1_25CollectiveMainloopBwdSm90ILi2ELi2ELi2EN4cute5tupleIJNS5_1CILi1EEES8_S8_EEENS6_IJNS7_ILi128EEESA_NS7_ILi64EEEEEENS_6half_tEfNS_4arch4Sm90ELb1ELb0ELb0ELb1ELb1ELb1ELb0ELb0ELi2ELi1ELi2ELi2ELb0EEENS1_24CollectiveEpilogueBwdGQAISC_fSF_Li256ELb1ELb1EEENS1_25SingleTileBwdLPTSchedulerILb1ELi128ELb1EEEEEEEEEvNT_6ParamsE,"aw",@nobits
	.sectionflags	@""
	.align	16
	.zero		1024


//--------------------- .nv.shared._ZN7cutlass13device_kernelIN5flash22FlashAttnBwdPreprocessIN4cute5tupleIJNS3_1CILi128EEENS5_ILi64EEEEEENS_6half_tEfNS_4arch4Sm90ELb1ELb1EEEEEvNT_6ParamsE --------------------------
	.section	.nv.shared._ZN7cutlass13device_kernelIN5flash22FlashAttnBwdPreprocessIN4cute5tupleIJNS3_1CILi128EEENS5_ILi64EEEEEENS_6half_tEfNS_4arch4Sm90ELb1ELb1EEEEEvNT_6ParamsE,"aw",@nobits
	.sectionflags	@""
	.align	16
	.zero		1024


//--------------------- .nv.constant0._ZN7cutlass13device_kernelIN5flash11enable_sm90INS1_16FlashAttnBwdSm90INS1_25CollectiveMainloopBwdSm90ILi2ELi2ELi2EN4cute5tupleIJNS5_1CILi1EEES8_S8_EEENS6_IJNS7_ILi128EEESA_NS7_ILi64EEEEEENS_6half_tEfNS_4arch4Sm90ELb0ELb0ELb1ELb0ELb0ELb1ELb0ELb0ELi2ELi1ELi2ELi2ELb0EEENS1_21CollectiveEpilogueBwdISC_SD_SF_Li256ELb0ELb0ELi1EEENS1_19SingleTileSchedulerILb0ELb0ELb0ELi128EEEEEEEEEvNT_6ParamsE --------------------------
	.section	.nv.constant0._ZN7cutlass13device_kernelIN5flash11enable_sm90INS1_16FlashAttnBwdSm90INS1_25CollectiveMainloopBwdSm90ILi2ELi2ELi2EN4cute5tupleIJNS5_1CILi1EEES8_S8_EEENS6_IJNS7_ILi128EEESA_NS7_ILi64EEEEEENS_6half_tEfNS_4arch4Sm90ELb0ELb0ELb1ELb0ELb0ELb1ELb0ELb0ELi2ELi1ELi2ELi2ELb0EEENS1_21CollectiveEpilogueBwdISC_SD_SF_Li256ELb0ELb0ELi1EEENS1_19SingleTileSchedulerILb0ELb0ELb0ELi128EEEEEEEEEvNT_6ParamsE,"a",@progbits
	.sectionflags	@""
	.align	4
.nv.constant0._ZN7cutlass13device_kernelIN5flash11enable_sm90INS1_16FlashAttnBwdSm90INS1_25CollectiveMainloopBwdSm90ILi2ELi2ELi2EN4cute5tupleIJNS5_1CILi1EEES8_S8_EEENS6_IJNS7_ILi128EEESA_NS7_ILi64EEEEEENS_6half_tEfNS_4arch4Sm90ELb0ELb0ELb1ELb0ELb0ELb1ELb0ELb0ELi2ELi1ELi2ELi2ELb0EEENS1_21CollectiveEpilogueBwdISC_SD_SF_Li256ELb0ELb0ELi1EEENS1_19SingleTileSchedulerILb0ELb0ELb0ELi128EEEEEEEEEvNT_6ParamsE:
	.zero		3200


//--------------------- .nv.constant0._ZN7cutlass13device_kernelIN5flash11enable_sm90INS1_16FlashAttnBwdSm90INS1_25CollectiveMainloopBwdSm90ILi2ELi2ELi2EN4cute5tupleIJNS5_1CILi1EEES8_S8_EEENS6_IJNS7_ILi128EEESA_NS7_ILi64EEEEEENS_6half_tEfNS_4arch4Sm90ELb0ELb0ELb1ELb0ELb1ELb1ELb0ELb0ELi2ELi1ELi2ELi2ELb0EEENS1_21CollectiveEpilogueBwdISC_SD_SF_Li256ELb0ELb0ELi1EEENS1_19SingleTileSchedulerILb0ELb0ELb0ELi128EEEEEEEEEvNT_6ParamsE --------------------------
	.section	.nv.constant0._ZN7cutlass13device_kernelIN5flash11enable_sm90INS1_16FlashAttnBwdSm90INS1_25CollectiveMainloopBwdSm90ILi2ELi2ELi2EN4cute5tupleIJNS5_1CILi1EEES8_S8_EEENS6_IJNS7_ILi128EEESA_NS7_ILi64EEEEEENS_6half_tEfNS_4arch4Sm90ELb0ELb0ELb1ELb0ELb1ELb1ELb0ELb0ELi2ELi1ELi2ELi2ELb0EEENS1_21CollectiveEpilogueBwdISC_SD_SF_Li256ELb0ELb0ELi1EEENS1_19SingleTileSchedulerILb0ELb0ELb0ELi128EEEEEEEEEvNT_6ParamsE,"a",@progbits
	.sectionflags	@""
	.align	4
.nv.constant0._ZN7cutlass13device_kernelIN5flash11enable_sm90INS1_16FlashAttnBwdSm90INS1_25CollectiveMainloopBwdSm90ILi2ELi2ELi2EN4cute5tupleIJNS5_1CILi1EEES8_S8_EEENS6_IJNS7_ILi128EEESA_NS7_ILi64EEEEEENS_6half_tEfNS_4arch4Sm90ELb0ELb0ELb1ELb0ELb1ELb1ELb0ELb0ELi2ELi1ELi2ELi2ELb0EEENS1_21CollectiveEpilogueBwdISC_SD_SF_Li256ELb0ELb0ELi1EEENS1_19SingleTileSchedulerILb0ELb0ELb0ELi128EEEEEEEEEvNT_6ParamsE:
	.zero		3200


//--------------------- .nv.constant0._ZN7cutlass13device_kernelIN5flash11enable_sm90INS1_16FlashAttnBwdSm90INS1_25CollectiveMainloopBwdSm90ILi2ELi2ELi2EN4cute5tupleIJNS5_1CILi1EEES8_S8_EEENS6_IJNS7_ILi128EEESA_NS7_ILi64EEEEEENS_6half_tEfNS_4arch4Sm90ELb0ELb0ELb1ELb0ELb0ELb1ELb0ELb0ELi2ELi1ELi2ELi2ELb0EEENS1_24CollectiveEpilogueBwdGQAISC_fSF_Li256ELb0ELb0EEENS1_19SingleTileSchedulerILb0ELb0ELb0ELi128EEEEEEEEEvNT_6ParamsE --------------------------
	.section	.nv.constant0._ZN7cutlass13device_kernelIN5flash11enable_sm90INS1_16FlashAttnBwdSm90INS1_25CollectiveMainloopBwdSm90ILi2ELi2ELi2EN4cute5tupleIJNS5_1CILi1EEES8_S8_EEENS6_IJNS7_ILi128EEESA_NS7_ILi64EEEEEENS_6half_tEfNS_4arch4Sm90ELb0ELb0ELb1ELb0ELb0ELb1ELb0ELb0ELi2ELi1ELi2ELi2ELb0EEENS1_24CollectiveEpilogueBwdGQAISC_fSF_Li256ELb0ELb0EEENS1_19SingleTileSchedulerILb0ELb0ELb0ELi128EEEEEEEEEvNT_6ParamsE,"a",@progbits
	.sectionflags	@""
	.align	4
.nv.constant0._ZN7cutlass13device_kernelIN5flash11enable_sm90INS1_16FlashAttnBwdSm90INS1_25CollectiveMainloopBwdSm90ILi2ELi2ELi2EN4cute5tupleIJNS5_1CILi1EEES8_S8_EEENS6_IJNS7_ILi128EEESA_NS7_ILi64EEEEEENS_6half_tEfNS_4arch4Sm90ELb0ELb0ELb1ELb0ELb0ELb1ELb0ELb0ELi2ELi1ELi2ELi2ELb0EEENS1_24CollectiveEpilogueBwdGQAISC_fSF_Li256ELb0ELb0EEENS1_19SingleTileSchedulerILb0ELb0ELb0ELi128EEEEEEEEEvNT_6ParamsE:
	.zero		2560


//--------------------- .nv.constant0._ZN7cutlass13device_kernelIN5flash11enable_sm90INS1_16FlashAttnBwdSm90INS1_25CollectiveMainloopBwdSm90ILi2ELi2ELi2EN4cute5tupleIJNS5_1CILi1EEES8_S8_EEENS6_IJNS7_ILi128EEESA_NS7_ILi64EEEEEENS_6half_tEfNS_4arch4Sm90ELb0ELb0ELb1ELb0ELb1ELb1ELb0ELb0ELi2ELi1ELi2ELi2ELb0EEENS1_24CollectiveEpilogueBwdGQAISC_fSF_Li256ELb0ELb1EEENS1_19SingleTileSchedulerILb0ELb0ELb0ELi128EEEEEEEEEvNT_6ParamsE --------------------------
	.section	.nv.constant0._ZN7cutlass13device_kernelIN5flash11enable_sm90INS1_16FlashAttnBwdSm90INS1_25CollectiveMainloopBwdSm90ILi2ELi2ELi2EN4cute5tupleIJNS5_1CILi1EEES8_S8_EEENS6_IJNS7_ILi128EEESA_NS7_ILi64EEEEEENS_6half_tEfNS_4arch4Sm90ELb0ELb0ELb1ELb0ELb1ELb1ELb0ELb0ELi2ELi1ELi2ELi2ELb0EEENS1_24CollectiveEpilogueBwdGQAISC_fSF_Li256ELb0ELb1EEENS1_19SingleTileSchedulerILb0ELb0ELb0ELi128EEEEEEEEEvNT_6ParamsE,"a",@progbits
	.sectionflags	@""
	.align	4
.nv.constant0._ZN7cutlass13device_kernelIN5flash11enable_sm90INS1_16FlashAttnBwdSm90INS1_25CollectiveMainloopBwdSm90ILi2ELi2ELi2EN4cute5tupleIJNS5_1CILi1EEES8_S8_EEENS6_IJNS7_ILi128EEESA_NS7_ILi64EEEEEENS_6half_tEfNS_4arch4Sm90ELb0ELb0ELb1ELb0ELb1ELb1ELb0ELb0ELi2ELi1ELi2ELi2ELb0EEENS1_24CollectiveEpilogueBwdGQAISC_fSF_Li256ELb0ELb1EEENS1_19SingleTileSchedulerILb0ELb0ELb0ELi128EEEEEEEEEvNT_6ParamsE:
	.zero		2560


//--------------------- .nv.constant0._ZN7cutlass13device_kernelIN5flash11enable_sm90INS1_16FlashAttnBwdSm90INS1_25CollectiveMainloopBwdSm90ILi2ELi2ELi2EN4cute5tupleIJNS5_1CILi1EEES8_S8_EEENS6_IJNS7_ILi128EEESA_NS7_ILi64EEEEEENS_6half_tEfNS_4arch4Sm90ELb0ELb0ELb1ELb1ELb0ELb1ELb0ELb0ELi2ELi1ELi2ELi2ELb0EEENS1_21CollectiveEpilogueBwdISC_SD_SF_Li256ELb1ELb0ELi1EEENS1_19SingleTileSchedulerILb1ELb0ELb0ELi128EEEEEEEEEvNT_6ParamsE --------------------------
	.section	.nv.constant0._ZN7cutlass13device_kernelIN5flash11enable_sm90INS1_16FlashAttnBwdSm90INS1_25CollectiveMainloopBwdSm90ILi2ELi2ELi2EN4cute5tupleIJNS5_1CILi1EEES8_S8_EEENS6_IJNS7_ILi128EEESA_NS7_ILi64EEEEEENS_6half_tEfNS_4arch4Sm90ELb0ELb0ELb1ELb1ELb0ELb1ELb0ELb0ELi2ELi1ELi2ELi2ELb0EEENS1_21CollectiveEpilogueBwdISC_SD_SF_Li256ELb1ELb0ELi1EEENS1_19SingleTileSchedulerILb1ELb0ELb0ELi128EEEEEEEEEvNT_6ParamsE,"a",@progbits
	.sectionflags	@""
	.align	4
.nv.constant0._ZN7cutlass13device_kernelIN5flash11enable_sm90INS1_16FlashAttnBwdSm90INS1_25CollectiveMainloopBwdSm90ILi2ELi2ELi2EN4cute5tupleIJNS5_1CILi1EEES8_S8_EEENS6_IJNS7_ILi128EEESA_NS7_ILi64EEEEEENS_6half_tEfNS_4arch4Sm90ELb0ELb0ELb1ELb1ELb0ELb1ELb0ELb0ELi2ELi1ELi2ELi2ELb0EEENS1_21CollectiveEpilogueBwdISC_SD_SF_Li256ELb1ELb0ELi1EEENS1_19SingleTileSchedulerILb1ELb0ELb0ELi128EEEEEEEEEvNT_6ParamsE:
	.zero		2560


//--------------------- .nv.constant0._ZN7cutlass13device_kernelIN5flash11enable_sm90INS1_16FlashAttnBwdSm90INS1_25CollectiveMainloopBwdSm90ILi2ELi2ELi2EN4cute5tupleIJNS5_1CILi1EEES8_S8_EEENS6_IJNS7_ILi128EEESA_NS7_ILi64EEEEEENS_6half_tEfNS_4arch4Sm90ELb0ELb0ELb1ELb1ELb1ELb1ELb0ELb0ELi2ELi1ELi2ELi2ELb0EEENS1_21CollectiveEpilogueBwdISC_SD_SF_Li256ELb1ELb0ELi1EEENS1_19SingleTileSchedulerILb1ELb0ELb0ELi128EEEEEEEEEvNT_6ParamsE --------------------------
	.section	.nv.constant0._ZN7cutlass13device_kernelIN5flash11enable_sm90INS1_16FlashAttnBwdSm90INS1_25CollectiveMainloopBwdSm90ILi2ELi2ELi2EN4cute5tupleIJNS5_1CILi1EEES8_S8_EEENS6_IJNS7_ILi128EEESA_NS7_ILi64EEEEEENS_6half_tEfNS_4arch4Sm90ELb0ELb0ELb1ELb1ELb1ELb1ELb0ELb0ELi2ELi1ELi2ELi2ELb0EEENS1_21CollectiveEpilogueBwdISC_SD_SF_Li256ELb1ELb0ELi1EEENS1_19SingleTileSchedulerILb1ELb0ELb0ELi128EEEEEEEEEvNT_6ParamsE,"a",@progbits
	.sectionflags	@""
	.align	4
.nv.constant0._ZN7cutlass13device_kernelIN5flash11enable_sm90INS1_16FlashAttnBwdSm90INS1_25CollectiveMainloopBwdSm90ILi2ELi2ELi2EN4cute5tupleIJNS5_1CILi1EEES8_S8_EEENS6_IJNS7_ILi128EEESA_NS7_ILi64EEEEEENS_6half_tEfNS_4arch4Sm90ELb0ELb0ELb1ELb1ELb1ELb1ELb0ELb0ELi2ELi1ELi2ELi2ELb0EEENS1_21CollectiveEpilogueBwdISC_SD_SF_Li256ELb1ELb0ELi1EEENS1_19SingleTileSchedulerILb1ELb0ELb0ELi128EEEEEEEEEvNT_6ParamsE:
	.zero		2560


//--------------------- .nv.constant0._ZN7cutlass13device_kernelIN5flash11enable_sm90INS1_16FlashAttnBwdSm90INS1_25CollectiveMainloopBwdSm90ILi2ELi2ELi2EN4cute5tupleIJNS5_1CILi1EEES8_S8_EEENS6_IJNS7_ILi128EEESA_NS7_ILi64EEEEEENS_6half_tEfNS_4arch4Sm90ELb0ELb0ELb1ELb1ELb0ELb1ELb0ELb0ELi2ELi1ELi2ELi2ELb0EEENS1_24CollectiveEpilogueBwdGQAISC_fSF_Li256ELb1ELb0EEENS1_19SingleTileSchedulerILb1ELb0ELb0ELi128EEEEEEEEEvNT_6ParamsE --------------------------
	.section	.nv.constant0._ZN7cutlass13device_kernelIN5flash11enable_sm90INS1_16FlashAttnBwdSm90INS1_25CollectiveMainloopBwdSm90ILi2ELi2ELi2EN4cute5tupleIJNS5_1CILi1EEES8_S8_EEENS6_IJNS7_ILi128EEESA_NS7_ILi64EEEEEENS_6half_tEfNS_4arch4Sm90ELb0ELb0ELb1ELb1ELb0ELb1ELb0ELb0ELi2ELi1ELi2ELi2ELb0EEENS1_24CollectiveEpilogueBwdGQAISC_fSF_Li256ELb1ELb0EEENS1_19SingleTileSchedulerILb1ELb0ELb0ELi128EEEEEEEEEvNT_6ParamsE,"a",@progbits
	.sectionflags	@""
	.align	4
.nv.constant0._ZN7cutlass13device_kernelIN5flash11enable_sm90INS1_16FlashAttnBwdSm90INS1_25CollectiveMainloopBwdSm90ILi2ELi2ELi2EN4cute5tupleIJNS5_1CILi1EEES8_S8_EEENS6_IJNS7_ILi128EEESA_NS7_ILi64EEEEEENS_6half_tEfNS_4arch4Sm90ELb0ELb0ELb1ELb1ELb0ELb1ELb0ELb0ELi2ELi1ELi2ELi2ELb0EEENS1_24CollectiveEpilogueBwdGQAISC_fSF_Li256ELb1ELb0EEENS1_19SingleTileSchedulerILb1ELb0ELb0ELi128EEEEEEEEEvNT_6ParamsE:
	.zero		2560


//--------------------- .nv.constant0._ZN7cutlass13device_kernelIN5flash11enable_sm90INS1_16FlashAttnBwdSm90INS1_25CollectiveMainloopBwdSm90ILi2ELi2ELi2EN4cute5tupleIJNS5_1CILi1EEES8_S8_EEENS6_IJNS7_ILi128EEESA_NS7_ILi64EEEEEENS_6half_tEfNS_4arch4Sm90ELb0ELb0ELb1ELb1ELb1ELb1ELb0ELb0ELi2ELi1ELi2ELi2ELb0EEENS1_24CollectiveEpilogueBwdGQAISC_fSF_Li256ELb1ELb1EEENS1_19SingleTileSchedulerILb1ELb0ELb0ELi128EEEEEEEEEvNT_6ParamsE --------------------------
	.section	.nv.constant0._ZN7cutlass13device_kernelIN5flash11enable_sm90INS1_16FlashAttnBwdSm90INS1_25CollectiveMainloopBwdSm90ILi2ELi2ELi2EN4cute5tupleIJNS5_1CILi1EEES8_S8_EEENS6_IJNS7_ILi128EEESA_NS7_ILi64EEEEEENS_6half_tEfNS_4arch4Sm90ELb0ELb0ELb1ELb1ELb1ELb1ELb0ELb0ELi2ELi1ELi2ELi2ELb0EEENS1_24CollectiveEpilogueBwdGQAISC_fSF_Li256ELb1ELb1EEENS1_19SingleTileSchedulerILb1ELb0ELb0ELi128EEEEEEEEEvNT_6ParamsE,"a",@progbits
	.sectionflags	@""
	.align	4
.nv.constant0._ZN7cutlass13device_kernelIN5flash11enable_sm90INS1_16FlashAttnBwdSm90INS1_25CollectiveMainloopBwdSm90ILi2ELi2ELi2EN4cute5tupleIJNS5_1CILi1EEES8_S8_EEENS6_IJNS7_ILi128EEESA_NS7_ILi64EEEEEENS_6half_tEfNS_4arch4Sm90ELb0ELb0ELb1ELb1ELb1ELb1ELb0ELb0ELi2ELi1ELi2ELi2ELb0EEENS1_24CollectiveEpilogueBwdGQAISC_fSF_Li256ELb1ELb1EEENS1_19SingleTileSchedulerILb1ELb0ELb0ELi128EEEEEEEEEvNT_6ParamsE:
	.zero		2560


//--------------------- .nv.constant0._ZN7cutlass13device_kernelIN5flash11enable_sm90INS1_16FlashAttnBwdSm90INS1_25CollectiveMainloopBwdSm90ILi2ELi2ELi2EN4cute5tupleIJNS5_1CILi1EEES8_S8_EEENS6_IJNS7_ILi128EEESA_NS7_ILi64EEEEEENS_6half_tEfNS_4arch4Sm90ELb0ELb1ELb1ELb0ELb0ELb1ELb0ELb0ELi2ELi1ELi2ELi2ELb0EEENS1_21CollectiveEpilogueBwdISC_SD_SF_Li256ELb0ELb0ELi1EEENS1_19SingleTileSchedulerILb0ELb0ELb0ELi128EEEEEEEEEvNT_6ParamsE --------------------------
	.section	.nv.constant0._ZN7cutlass13device_kernelIN5flash11enable_sm90INS1_16FlashAttnBwdSm90INS1_25CollectiveMainloopBwdSm90ILi2ELi2ELi2EN4cute5tupleIJNS5_1CILi1EEES8_S8_EEENS6_IJNS7_ILi128EEESA_NS7_ILi64EEEEEENS_6half_tEfNS_4arch4Sm90ELb0ELb1ELb1ELb0ELb0ELb1ELb0ELb0ELi2ELi1ELi2ELi2ELb0EEENS1_21CollectiveEpilogueBwdISC_SD_SF_Li256ELb0ELb0ELi1EEENS1_19SingleTileSchedulerILb0ELb0ELb0ELi128EEEEEEEEEvNT_6ParamsE,"a",@progbits
	.sectionflags	@""
	.align	4
.nv.constant0._ZN7cutlass13device_kernelIN5flash11enable_sm90INS1_16FlashAttnBwdSm90INS1_25CollectiveMainloopBwdSm90ILi2ELi2ELi2EN4cute5tupleIJNS5_1CILi1EEES8_S8_EEENS6_IJNS7_ILi128EEESA_NS7_ILi64EEEEEENS_6half_tEfNS_4arch4Sm90ELb0ELb1ELb1ELb0ELb0ELb1ELb0ELb0ELi2ELi1ELi2ELi2ELb0EEENS1_21CollectiveEpilogueBwdISC_SD_SF_Li256ELb0ELb0ELi1EEENS1_19SingleTileSchedulerILb0ELb0ELb0ELi128EEEEEEEEEvNT_6ParamsE:
	.zero		3200


//--------------------- .nv.constant0._ZN7cutlass13device_kernelIN5flash11enable_sm90INS1_16FlashAttnBwdSm90INS1_25CollectiveMainloopBwdSm90ILi2ELi2ELi2EN4cute5tupleIJNS5_1CILi1EEES8_S8_EEENS6_IJNS7_ILi128EEESA_NS7_ILi64EEEEEENS_6half_tEfNS_4arch4Sm90ELb0ELb1ELb1ELb0ELb1ELb1ELb0ELb0ELi2ELi1ELi2ELi2ELb0EEENS1_21CollectiveEpilogueBwdISC_SD_SF_Li256ELb0ELb0ELi1EEENS1_19SingleTileSchedulerILb0ELb0ELb0ELi128EEEEEEEEEvNT_6ParamsE --------------------------
	.section	.nv.constant0._ZN7cutlass13device_kernelIN5flash11enable_sm90INS1_16FlashAttnBwdSm90INS1_25CollectiveMainloopBwdSm90ILi2ELi2ELi2EN4cute5tupleIJNS5_1CILi1EEES8_S8_EEENS6_IJNS7_ILi128EEESA_NS7_ILi64EEEEEENS_6half_tEfNS_4arch4Sm90ELb0ELb1ELb1ELb0ELb1ELb1ELb0ELb0ELi2ELi1ELi2ELi2ELb0EEENS1_21CollectiveEpilogueBwdISC_SD_SF_Li256ELb0ELb0ELi1EEENS1_19SingleTileSchedulerILb0ELb0ELb0ELi128EEEEEEEEEvNT_6ParamsE,"a",@progbits
	.sectionflags	@""
	.align	4
.nv.constant0._ZN7cutlass13device_kernelIN5flash11enable_sm90INS1_16FlashAttnBwdSm90INS1_25CollectiveMainloopBwdSm90ILi2ELi2ELi2EN4cute5tupleIJNS5_1CILi1EEES8_S8_EEENS6_IJNS7_ILi128EEESA_NS7_ILi64EEEEEENS_6half_tEfNS_4arch4Sm90ELb0ELb1ELb1ELb0ELb1ELb1ELb0ELb0ELi2ELi1ELi2ELi2ELb0EEENS1_21CollectiveEpilogueBwdISC_SD_SF_Li256ELb0ELb0ELi1EEENS1_19SingleTileSchedulerILb0ELb0ELb0ELi128EEEEEEEEEvNT_6ParamsE:
	.zero		3200


//--------------------- .nv.constant0._ZN7cutlass13device_kernelIN5flash11enable_sm90INS1_16FlashAttnBwdSm90INS1_25CollectiveMainloopBwdSm90ILi2ELi2ELi2EN4cute5tupleIJNS5_1CILi1EEES8_S8_EEENS6_IJNS7_ILi128EEESA_NS7_ILi64EEEEEENS_6half_tEfNS_4arch4Sm90ELb0ELb1ELb1ELb0ELb0ELb1ELb0ELb0ELi2ELi1ELi2ELi2ELb0EEENS1_24CollectiveEpilogueBwdGQAISC_fSF_Li256ELb0ELb0EEENS1_19SingleTileSchedulerILb0ELb0ELb0ELi128EEEEEEEEEvNT_6ParamsE --------------------------
	.section	.nv.constant0._ZN7cutlass13device_kernelIN5flash11enable_sm90INS1_16FlashAttnBwdSm90INS1_25CollectiveMainloopBwdSm90ILi2ELi2ELi2EN4cute5tupleIJNS5_1CILi1EEES8_S8_EEENS6_IJNS7_ILi128EEESA_NS7_ILi64EEEEEENS_6half_tEfNS_4arch4Sm90ELb0ELb1ELb1ELb0ELb0ELb1ELb0ELb0ELi2ELi1ELi2ELi2ELb0EEENS1_24CollectiveEpilogueBwdGQAISC_fSF_Li256ELb0ELb0EEENS1_19SingleTileSchedulerILb0ELb0ELb0ELi128EEEEEEEEEvNT_6ParamsE,"a",@progbits
	.sectionflags	@""
	.align	4
.nv.constant0._ZN7cutlass13device_kernelIN5flash11enable_sm90INS1_16FlashAttnBwdSm90INS1_25CollectiveMainloopBwdSm90ILi2ELi2ELi2EN4cute5tupleIJNS5_1CILi1EEES8_S8_EEENS6_IJNS7_ILi128EEESA_NS7_ILi64EEEEEENS_6half_tEfNS_4arch4Sm90ELb0ELb1ELb1ELb0ELb0ELb1ELb0ELb0ELi2ELi1ELi2ELi2ELb0EEENS1_24CollectiveEpilogueBwdGQAISC_fSF_Li256ELb0ELb0EEENS1_19SingleTileSchedulerILb0ELb0ELb0ELi128EEEEEEEEEvNT_6ParamsE:
	.zero		2560


//--------------------- .nv.constant0._ZN7cutlass13device_kernelIN5flash11enable_sm90INS1_16FlashAttnBwdSm90INS1_25CollectiveMainloopBwdSm90ILi2ELi2ELi2EN4cute5tupleIJNS5_1CILi1EEES8_S8_EEENS6_IJNS7_ILi128EEESA_NS7_ILi64EEEEEENS_6half_tEfNS_4arch4Sm90ELb0ELb1ELb1ELb0ELb1ELb1ELb0ELb0ELi2ELi1ELi2ELi2ELb0EEENS1_24CollectiveEpilogueBwdGQAISC_fSF_Li256ELb0ELb1EEENS1_19SingleTileSchedulerILb0ELb0ELb0ELi128EEEEEEEEEvNT_6ParamsE --------------------------
	.section	.nv.constant0._ZN7cutlass13device_kernelIN5flash11enable_sm90INS1_16FlashAttnBwdSm90INS1_25CollectiveMainloopBwdSm90ILi2ELi2ELi2EN4cute5tupleIJNS5_1CILi1EEES8_S8_EEENS6_IJNS7_ILi128EEESA_NS7_ILi64EEEEEENS_6half_tEfNS_4arch4Sm90ELb0ELb1ELb1ELb0ELb1ELb1ELb0ELb0ELi2ELi1ELi2ELi2ELb0EEENS1_24CollectiveEpilogueBwdGQAISC_fSF_Li256ELb0ELb1EEENS1_19SingleTileSchedulerILb0ELb0ELb0ELi128EEEEEEEEEvNT_6ParamsE,"a",@progbits
	.sectionflags	@""
	.align	4
.nv.constant0._ZN7cutlass13device_kernelIN5flash11enable_sm90INS1_16FlashAttnBwdSm90INS1_25CollectiveMainloopBwdSm90ILi2ELi2ELi2EN4cute5tupleIJNS5_1CILi1EEES8_S8_EEENS6_IJNS7_ILi128EEESA_NS7_ILi64EEEEEENS_6half_tEfNS_4arch4Sm90ELb0ELb1ELb1ELb0ELb1ELb1ELb0ELb0ELi2ELi1ELi2ELi2ELb0EEENS1_24CollectiveEpilogueBwdGQAISC_fSF_Li256ELb0ELb1EEENS1_19SingleTileSchedulerILb0ELb0ELb0ELi128EEEEEEEEEvNT_6ParamsE:
	.zero		2560


//--------------------- .nv.constant0._ZN7cutlass13device_kernelIN5flash11enable_sm90INS1_16FlashAttnBwdSm90INS1_25CollectiveMainloopBwdSm90ILi2ELi2ELi2EN4cute5tupleIJNS5_1CILi1EEES8_S8_EEENS6_IJNS7_ILi128EEESA_NS7_ILi64EEEEEENS_6half_tEfNS_4arch4Sm90ELb0ELb1ELb1ELb1ELb0ELb1ELb0ELb0ELi2ELi1ELi2ELi2ELb0EEENS1_21CollectiveEpilogueBwdISC_SD_SF_Li256ELb1ELb0ELi1EEENS1_19SingleTileSchedulerILb1ELb0ELb0ELi128EEEEEEEEEvNT_6ParamsE --------------------------
	.section	.nv.constant0._ZN7cutlass13device_kernelIN5flash11enable_sm90INS1_16FlashAttnBwdSm90INS1_25CollectiveMainloopBwdSm90ILi2ELi2ELi2EN4cute5tupleIJNS5_1CILi1EEES8_S8_EEENS6_IJNS7_ILi128EEESA_NS7_ILi64EEEEEENS_6half_tEfNS_4arch4Sm90ELb0ELb1ELb1ELb1ELb0ELb1ELb0ELb0ELi2ELi1ELi2ELi2ELb0EEENS1_21CollectiveEpilogueBwdISC_SD_SF_Li256ELb1ELb0ELi1EEENS1_19SingleTileSchedulerILb1ELb0ELb0ELi128EEEEEEEEEvNT_6ParamsE,"a",@progbits
	.sectionflags	@""
	.align	4
.nv.constant0._ZN7cutlass13device_kernelIN5flash11enable_sm90INS1_16FlashAttnBwdSm90INS1_25CollectiveMainloopBwdSm90ILi2ELi2ELi2EN4cute5tupleIJNS5_1CILi1EEES8_S8_EEENS6_IJNS7_ILi128EEESA_NS7_ILi64EEEEEENS_6half_tEfNS_4arch4Sm90ELb0ELb1ELb1ELb1ELb0ELb1ELb0ELb0ELi2ELi1ELi2ELi2ELb0EEENS1_21CollectiveEpilogueBwdISC_SD_SF_Li256ELb1ELb0ELi1EEENS1_19SingleTileSchedulerILb1ELb0ELb0ELi128EEEEEEEEEvNT_6ParamsE:
	.zero		2560


//--------------------- .nv.constant0._ZN7cutlass13device_kernelIN5flash11enable_sm90INS1_16FlashAttnBwdSm90INS1_25CollectiveMainloopBwdSm90ILi2ELi2ELi2EN4cute5tupleIJNS5_1CILi1EEES8_S8_EEENS6_IJNS7_ILi128EEESA_NS7_ILi64EEEEEENS_6half_tEfNS_4arch4Sm90ELb0ELb1ELb1ELb1ELb1ELb1ELb0ELb0ELi2ELi1ELi2ELi2ELb0EEENS1_21CollectiveEpilogueBwdISC_SD_SF_Li256ELb1ELb0ELi1EEENS1_19SingleTileSchedulerILb1ELb0ELb0ELi128EEEEEEEEEvNT_6ParamsE --------------------------
	.section	.nv.constant0._ZN7cutlass13device_kernelIN5flash11enable_sm90INS1_16FlashAttnBwdSm90INS1_25CollectiveMainloopBwdSm90ILi2ELi2ELi2EN4cute5tupleIJNS5_1CILi1EEES8_S8_EEENS6_IJNS7_ILi128EEESA_NS7_ILi64EEEEEENS_6half_tEfNS_4arch4Sm90ELb0ELb1ELb1ELb1ELb1ELb1ELb0ELb0ELi2ELi1ELi2ELi2ELb0EEENS1_21CollectiveEpilogueBwdISC_SD_SF_Li256ELb1ELb0ELi1EEENS1_19SingleTileSchedulerILb1ELb0ELb0ELi128EEEEEEEEEvNT_6ParamsE,"a",@progbits
	.sectionflags	@""
	.align	4
.nv.constant0._ZN7cutlass13device_kernelIN5flash11enable_sm90INS1_16FlashAttnBwdSm90INS1_25CollectiveMainloopBwdSm90ILi2ELi2ELi2EN4cute5tupleIJNS5_1CILi1EEES8_S8_EEENS6_IJNS7_ILi128EEESA_NS7_ILi64EEEEEENS_6half_tEfNS_4arch4Sm90ELb0ELb1ELb1ELb1ELb1ELb1ELb0ELb0ELi2ELi1ELi2ELi2ELb0EEENS1_21CollectiveEpilogueBwdISC_SD_SF_Li256ELb1ELb0ELi1EEENS1_19SingleTileSchedulerILb1ELb0ELb0ELi128EEEEEEEEEvNT_6ParamsE:
	.zero		2560


//--------------------- .nv.constant0._ZN7cutlass13device_kernelIN5flash11enable_sm90INS1_16FlashAttnBwdSm90INS1_25CollectiveMainloopBwdSm90ILi2ELi2ELi2EN4cute5tupleIJNS5_1CILi1EEES8_S8_EEENS6_IJNS7_ILi128EEESA_NS7_ILi64EEEEEENS_6half_tEfNS_4arch4Sm90ELb0ELb1ELb1ELb1ELb0ELb1ELb0ELb0ELi2ELi1ELi2ELi2ELb0EEENS1_24CollectiveEpilogueBwdGQAISC_fSF_Li256ELb1ELb0EEENS1_19SingleTileSchedulerILb1ELb0ELb0ELi128EEEEEEEEEvNT_6ParamsE --------------------------
	.section	.nv.constant0._ZN7cutlass13device_kernelIN5flash11enable_sm90INS1_16FlashAttnBwdSm90INS1_25CollectiveMainloopBwdSm90ILi2ELi2ELi2EN4cute5tupleIJNS5_1CILi1EEES8_S8_EEENS6_IJNS7_ILi128EEESA_NS7_ILi64EEEEEENS_6half_tEfNS_4arch4Sm90ELb0ELb1ELb1ELb1ELb0ELb1ELb0ELb0ELi2ELi1ELi2ELi2ELb0EEENS1_24CollectiveEpilogueBwdGQAISC_fSF_Li256ELb1ELb0EEENS1_19SingleTileSchedulerILb1ELb0ELb0ELi128EEEEEEEEEvNT_6ParamsE,"a",@progbits
	.sectionflags	@""
	.align	4
.nv.constant0._ZN7cutlass13device_kernelIN5flash11enable_sm90INS1_16FlashAttnBwdSm90INS1_25CollectiveMainloopBwdSm90ILi2ELi2ELi2EN4cute5tupleIJNS5_1CILi1EEES8_S8_EEENS6_IJNS7_ILi128EEESA_NS7_ILi64EEEEEENS_6half_tEfNS_4arch4Sm90ELb0ELb1ELb1ELb1ELb0ELb1ELb0ELb0ELi2ELi1ELi2ELi2ELb0EEENS1_24CollectiveEpilogueBwdGQAISC_fSF_Li256ELb1ELb0EEENS1_19SingleTileSchedulerILb1ELb0ELb0ELi128EEEEEEEEEvNT_6ParamsE:
	.zero		2560


//--------------------- .nv.constant0._ZN7cutlass13device_kernelIN5flash11enable_sm90INS1_16FlashAttnBwdSm90INS1_25CollectiveMainloopBwdSm90ILi2ELi2ELi2EN4cute5tupleIJNS5_1CILi1EEES8_S8_EEENS6_IJNS7_ILi128EEESA_NS7_ILi64EEEEEENS_6half_tEfNS_4arch4Sm90ELb0ELb1ELb1ELb1ELb1ELb1ELb0ELb0ELi2ELi1ELi2ELi2ELb0EEENS1_24CollectiveEpilogueBwdGQAISC_fSF_Li256ELb1ELb1EEENS1_19SingleTileSchedulerILb1ELb0ELb0ELi128EEEEEEEEEvNT_6ParamsE --------------------------
	.section	.nv.constant0._ZN7cutlass13device_kernelIN5flash11enable_sm90INS1_16FlashAttnBwdSm90INS1_25CollectiveMainloopBwdSm90ILi2ELi2ELi2EN4cute5tupleIJNS5_1CILi1EEES8_S8_EEENS6_IJNS7_ILi128EEESA_NS7_ILi64EEEEEENS_6half_tEfNS_4arch4Sm90ELb0ELb1ELb1ELb1ELb1ELb1ELb0ELb0ELi2ELi1ELi2ELi2ELb0EEENS1_24CollectiveEpilogueBwdGQAISC_fSF_Li256ELb1ELb1EEENS1_19SingleTileSchedulerILb1ELb0ELb0ELi128EEEEEEEEEvNT_6ParamsE,"a",@progbits
	.sectionflags	@""
	.align	4
.nv.constant0._ZN7cutlass13device_kernelIN5flash11enable_sm90INS1_16FlashAttnBwdSm90INS1_25CollectiveMainloopBwdSm90ILi2ELi2ELi2EN4cute5tupleIJNS5_1CILi1EEES8_S8_EEENS6_IJNS7_ILi128EEESA_NS7_ILi64EEEEEENS_6half_tEfNS_4arch4Sm90ELb0ELb1ELb1ELb1ELb1ELb1ELb0ELb0ELi2ELi1ELi2ELi2ELb0EEENS1_24CollectiveEpilogueBwdGQAISC_fSF_Li256ELb1ELb1EEENS1_19SingleTileSchedulerILb1ELb0ELb0ELi128EEEEEEEEEvNT_6ParamsE:
	.zero		2560


//--------------------- .nv.constant0._ZN7cutlass13device_kernelIN5flash11enable_sm90INS1_16FlashAttnBwdSm90INS1_25CollectiveMainloopBwdSm90ILi2ELi2ELi2EN4cute5tupleIJNS5_1CILi1EEES8_S8_EEENS6_IJNS7_ILi96EEENS7_ILi128EEENS7_ILi64EEEEEENS_6half_tEfNS_4arch4Sm90ELb1ELb0ELb1ELb0ELb0ELb1ELb0ELb1ELi2ELi1ELi2ELi2ELb0EEENS1_21CollectiveEpilogueBwdISD_SE_SG_Li256ELb0ELb0ELi1EEENS1_25SingleTileBwdLPTSchedulerILb0ELi128ELb0EEEEEEEEEvNT_6ParamsE --------------------------
	.section	.nv.constant0._ZN7cutlass13device_kernelIN5flash11enable_sm90INS1_16FlashAttnBwdSm90INS1_25CollectiveMainloopBwdSm90ILi2ELi2ELi2EN4cute5tupleIJNS5_1CILi1EEES8_S8_EEENS6_IJNS7_ILi96EEENS7_ILi128EEENS7_ILi64EEEEEENS_6half_tEfNS_4arch4Sm90ELb1ELb0ELb1ELb0ELb0ELb1ELb0ELb1ELi2ELi1ELi2ELi2ELb0EEENS1_21CollectiveEpilogueBwdISD_SE_SG_Li256ELb0ELb0ELi1EEENS1_25SingleTileBwdLPTSchedulerILb0ELi128ELb0EEEEEEEEEvNT_6ParamsE,"a",@progbits
	.sectionflags	@""
	.align	4
.nv.constant0._ZN7cutlass13device_kernelIN5flash11enable_sm90INS1_16FlashAttnBwdSm90INS1_25CollectiveMainloopBwdSm90ILi2ELi2ELi2EN4cute5tupleIJNS5_1CILi1EEES8_S8_EEENS6_IJNS7_ILi96EEENS7_ILi128EEENS7_ILi64EEEEEENS_6half_tEfNS_4arch4Sm90ELb1ELb0ELb1ELb0ELb0ELb1ELb0ELb1ELi2ELi1ELi2ELi2ELb0EEENS1_21CollectiveEpilogueBwdISD_SE_SG_Li256ELb0ELb0ELi1EEENS1_25SingleTileBwdLPTSchedulerILb0ELi128ELb0EEEEEEEEEvNT_6ParamsE:
	.zero		3200


//--------------------- .nv.constant0._ZN7cutlass13device_kernelIN5flash11enable_sm90INS1_16FlashAttnBwdSm90INS1_25CollectiveMainloopBwdSm90ILi2ELi2ELi2EN4cute5tupleIJNS5_1CILi1EEES8_S8_EEENS6_IJNS7_ILi96EEENS7_ILi128EEENS7_ILi64EEEEEENS_6half_tEfNS_4arch4Sm90ELb1ELb0ELb1ELb0ELb1ELb1ELb0ELb1ELi2ELi1ELi2ELi2ELb0EEENS1_21CollectiveEpilogueBwdISD_SE_SG_Li256ELb0ELb0ELi1EEENS1_25SingleTileBwdLPTSchedulerILb0ELi128ELb1EEEEEEEEEvNT_6ParamsE --------------------------
	.section	.nv.constant0._ZN7cutlass13device_kernelIN5flash11enable_sm90INS1_16FlashAttnBwdSm90INS1_25CollectiveMainloopBwdSm90ILi2ELi2ELi2EN4cute5tupleIJNS5_1CILi1EEES8_S8_EEENS6_IJNS7_ILi96EEENS7_ILi128EEENS7_ILi64EEEEEENS_6half_tEfNS_4arch4Sm90ELb1ELb0ELb1ELb0ELb1ELb1ELb0ELb1ELi2ELi1ELi2ELi2ELb0EEENS1_21CollectiveEpilogueBwdISD_SE_SG_Li256ELb0ELb0ELi1EEENS1_25SingleTileBwdLPTSchedulerILb0ELi128ELb1EEEEEEEEEvNT_6ParamsE,"a",@progbits
	.sectionflags	@""
	.align	4
.nv.constant0._ZN7cutlass13device_kernelIN5flash11enable_sm90INS1_16FlashAttnBwdSm90INS1_25CollectiveMainloopBwdSm90ILi2ELi2ELi2EN4cute5tupleIJNS5_1CILi1EEES8_S8_EEENS6_IJNS7_ILi96EEENS7_ILi128EEENS7_ILi64EEEEEENS_6half_tEfNS_4arch4Sm90ELb1ELb0ELb1ELb0ELb1ELb1ELb0ELb1ELi2ELi1ELi2ELi2ELb0EEENS1_21CollectiveEpilogueBwdISD_SE_SG_Li256ELb0ELb0ELi1EEENS1_25SingleTileBwdLPTSchedulerILb0ELi128ELb1EEEEEEEEEvNT_6ParamsE:
	.zero		3200


//--------------------- .nv.constant0._ZN7cutlass13device_kernelIN5flash11enable_sm90INS1_16FlashAttnBwdSm90INS1_25CollectiveMainloopBwdSm90ILi2ELi2ELi2EN4cute5tupleIJNS5_1CILi1EEES8_S8_EEENS6_IJNS7_ILi96EEENS7_ILi128EEENS7_ILi64EEEEEENS_6half_tEfNS_4arch4Sm90ELb1ELb0ELb1ELb0ELb0ELb1ELb0ELb1ELi2ELi1ELi2ELi2ELb0EEENS1_24CollectiveEpilogueBwdGQAISD_fSG_Li256ELb0ELb0EEENS1_25SingleTileBwdLPTSchedulerILb0ELi128ELb0EEEEEEEEEvNT_6ParamsE --------------------------
	.section	.nv.constant0._ZN7cutlass13device_kernelIN5flash11enable_sm90INS1_16FlashAttnBwdSm90INS1_25CollectiveMainloopBwdSm90ILi2ELi2ELi2EN4cute5tupleIJNS5_1CILi1EEES8_S8_EEENS6_IJNS7_ILi96EEENS7_ILi128EEENS7_ILi64EEEEEENS_6half_tEfNS_4arch4Sm90ELb1ELb0ELb1ELb0ELb0ELb1ELb0ELb1ELi2ELi1ELi2ELi2ELb0EEENS1_24CollectiveEpilogueBwdGQAISD_fSG_Li256ELb0ELb0EEENS1_25SingleTileBwdLPTSchedulerILb0ELi128ELb0EEEEEEEEEvNT_6ParamsE,"a",@progbits
	.sectionflags	@""
	.align	4
.nv.constant0._ZN7cutlass13device_kernelIN5flash11enable_sm90INS1_16FlashAttnBwdSm90INS1_25CollectiveMainloopBwdSm90ILi2ELi2ELi2EN4cute5tupleIJNS5_1CILi1EEES8_S8_EEENS6_IJNS7_ILi96EEENS7_ILi128EEENS7_ILi64EEEEEENS_6half_tEfNS_4arch4Sm90ELb1ELb0ELb1ELb0ELb0ELb1ELb0ELb1ELi2ELi1ELi2ELi2ELb0EEENS1_24CollectiveEpilogueBwdGQAISD_fSG_Li256ELb0ELb0EEENS1_25SingleTileBwdLPTSchedulerILb0ELi128ELb0EEEEEEEEEvNT_6ParamsE:
	.zero		2688


//--------------------- .nv.constant0._ZN7cutlass13device_kernelIN5flash11enable_sm90INS1_16FlashAttnBwdSm90INS1_25CollectiveMainloopBwdSm90ILi2ELi2ELi2EN4cute5tupleIJNS5_1CILi1EEES8_S8_EEENS6_IJNS7_ILi96EEENS7_ILi128EEENS7_ILi64EEEEEENS_6half_tEfNS_4arch4Sm90ELb1ELb0ELb1ELb0ELb1ELb1ELb0ELb1ELi2ELi1ELi2ELi2ELb0EEENS1_24CollectiveEpilogueBwdGQAISD_fSG_Li256ELb0ELb1EEENS1_25SingleTileBwdLPTSchedulerILb0ELi128ELb1EEEEEEEEEvNT_6ParamsE --------------------------
	.section	.nv.constant0._ZN7cutlass13device_kernelIN5flash11enable_sm90INS1_16FlashAttnBwdSm90INS1_25CollectiveMainloopBwdSm90ILi2ELi2ELi2EN4cute5tupleIJNS5_1CILi1EEES8_S8_EEENS6_IJNS7_ILi96EEENS7_ILi128EEENS7_ILi64EEEEEENS_6half_tEfNS_4arch4Sm90ELb1ELb0ELb1ELb0ELb1ELb1ELb0ELb1ELi2ELi1ELi2ELi2ELb0EEENS1_24CollectiveEpilogueBwdGQAISD_fSG_Li256ELb0ELb1EEENS1_25SingleTileBwdLPTSchedulerILb0ELi128ELb1EEEEEEEEEvNT_6ParamsE,"a",@progbits
	.sectionflags	@""
	.align	4
.nv.constant0._ZN7cutlass13device_kernelIN5flash11enable_sm90INS1_16FlashAttnBwdSm90INS1_25CollectiveMainloopBwdSm90ILi2ELi2ELi2EN4cute5tupleIJNS5_1CILi1EEES8_S8_EEENS6_IJNS7_ILi96EEENS7_ILi128EEENS7_ILi64EEEEEENS_6half_tEfNS_4arch4Sm90ELb1ELb0ELb1ELb0ELb1ELb1ELb0ELb1ELi2ELi1ELi2ELi2ELb0EEENS1_24CollectiveEpilogueBwdGQAISD_fSG_Li256ELb0ELb1EEENS1_25SingleTileBwdLPTSchedulerILb0ELi128ELb1EEEEEEEEEvNT_6ParamsE:
	.zero		2688


//--------------------- .nv.constant0._ZN7cutlass13device_kernelIN5flash22FlashAttnBwdPreprocessIN4cute5tupleIJNS3_1CILi96EEENS5_ILi64EEEEEENS_6half_tEfNS_4arch4Sm90ELb1ELb0EEEEEvNT_6ParamsE --------------------------
	.section	.nv.constant0._ZN7cutlass13device_kernelIN5flash22FlashAttnBwdPreprocessIN4cute5tupleIJNS3_1CILi96EEENS5_ILi64EEEEEENS_6half_tEfNS_4arch4Sm90ELb1ELb0EEEEEvNT_6ParamsE,"a",@progbits
	.sectionflags	@""
	.align	4
.nv.constant0._ZN7cutlass13device_kernelIN5flash22FlashAttnBwdPreprocessIN4cute5tupleIJNS3_1CILi96EEENS5_ILi64EEEEEENS_6half_tEfNS_4arch4Sm90ELb1ELb0EEEEEvNT_6ParamsE:
	.zero		1136


//--------------------- .nv.constant0._ZN7cutlass13device_kernelIN5flash11enable_sm90INS1_16FlashAttnBwdSm90INS1_25CollectiveMainloopBwdSm90ILi2ELi2ELi2EN4cute5tupleIJNS5_1CILi1EEES8_S8_EEENS6_IJNS7_ILi96EEENS7_ILi128EEENS7_ILi64EEEEEENS_6half_tEfNS_4arch4Sm90ELb1ELb0ELb1ELb1ELb0ELb1ELb0ELb1ELi2ELi1ELi2ELi2ELb0EEENS1_21CollectiveEpilogueBwdISD_SE_SG_Li256ELb1ELb0ELi1EEENS1_25SingleTileBwdLPTSchedulerILb1ELi128ELb0EEEEEEEEEvNT_6ParamsE --------------------------
	.section	.nv.constant0._ZN7cutlass13device_kernelIN5flash11enable_sm90INS1_16FlashAttnBwdSm90INS1_25CollectiveMainloopBwdSm90ILi2ELi2ELi2EN4cute5tupleIJNS5_1CILi1EEES8_S8_EEENS6_IJNS7_ILi96EEENS7_ILi128EEENS7_ILi64EEEEEENS_6half_tEfNS_4arch4Sm90ELb1ELb0ELb1ELb1ELb0ELb1ELb0ELb1ELi2ELi1ELi2ELi2ELb0EEENS1_21CollectiveEpilogueBwdISD_SE_SG_Li256ELb1ELb0ELi1EEENS1_25SingleTileBwdLPTSchedulerILb1ELi128ELb0EEEEEEEEEvNT_6ParamsE,"a",@progbits
	.sectionflags	@""
	.align	4
.nv.constant0._ZN7cutlass13device_kernelIN5flash11enable_sm90INS1_16FlashAttnBwdSm90INS1_25CollectiveMainloopBwdSm90ILi2ELi2ELi2EN4cute5tupleIJNS5_1CILi1EEES8_S8_EEENS6_IJNS7_ILi96EEENS7_ILi128EEENS7_ILi64EEEEEENS_6half_tEfNS_4arch4Sm90ELb1ELb0ELb1ELb1ELb0ELb1ELb0ELb1ELi2ELi1ELi2ELi2ELb0EEENS1_21CollectiveEpilogueBwdISD_SE_SG_Li256ELb1ELb0ELi1EEENS1_25SingleTileBwdLPTSchedulerILb1ELi128ELb0EEEEEEEEEvNT_6ParamsE:
	.zero		2560


//--------------------- .nv.constant0._ZN7cutlass13device_kernelIN5flash11enable_sm90INS1_16FlashAttnBwdSm90INS1_25CollectiveMainloopBwdSm90ILi2ELi2ELi2EN4cute5tupleIJNS5_1CILi1EEES8_S8_EEENS6_IJNS7_ILi96EEENS7_ILi128EEENS7_ILi64EEEEEENS_6half_tEfNS_4arch4Sm90ELb1ELb0ELb1ELb1ELb1ELb1ELb0ELb1ELi2ELi1ELi2ELi2ELb0EEENS1_21CollectiveEpilogueBwdISD_SE_SG_Li256ELb1ELb0ELi1EEENS1_25SingleTileBwdLPTSchedulerILb1ELi128ELb1EEEEEEEEEvNT_6ParamsE --------------------------
	.section	.nv.constant0._ZN7cutlass13device_kernelIN5flash11enable_sm90INS1_16FlashAttnBwdSm90INS1_25CollectiveMainloopBwdSm90ILi2ELi2ELi2EN4cute5tupleIJNS5_1CILi1EEES8_S8_EEENS6_IJNS7_ILi96EEENS7_ILi128EEENS7_ILi64EEEEEENS_6half_tEfNS_4arch4Sm90ELb1ELb0ELb1ELb1ELb1ELb1ELb0ELb1ELi2ELi1ELi2ELi2ELb0EEENS1_21CollectiveEpilogueBwdISD_SE_SG_Li256ELb1ELb0ELi1EEENS1_25SingleTileBwdLPTSchedulerILb1ELi128ELb1EEEEEEEEEvNT_6ParamsE,"a",@progbits
	.sectionflags	@""
	.align	4
.nv.constant0._ZN7cutlass13device_kernelIN5flash11enable_sm90INS1_16FlashAttnBwdSm90INS1_25CollectiveMainloopBwdSm90ILi2ELi2ELi2EN4cute5tupleIJNS5_1CILi1EEES8_S8_EEENS6_IJNS7_ILi96EEENS7_ILi128EEENS7_ILi64EEEEEENS_6half_tEfNS_4arch4Sm90ELb1ELb0ELb1ELb1ELb1ELb1ELb0ELb1ELi2ELi1ELi2ELi2ELb0EEENS1_21CollectiveEpilogueBwdISD_SE_SG_Li256ELb1ELb0ELi1EEENS1_25SingleTileBwdLPTSchedulerILb1ELi128ELb1EEEEEEEEEvNT_6ParamsE:
	.zero		2560


//--------------------- .nv.constant0._ZN7cutlass13device_kernelIN5flash11enable_sm90INS1_16FlashAttnBwdSm90INS1_25CollectiveMainloopBwdSm90ILi2ELi2ELi2EN4cute5tupleIJNS5_1CILi1EEES8_S8_EEENS6_IJNS7_ILi96EEENS7_ILi128EEENS7_ILi64EEEEEENS_6half_tEfNS_4arch4Sm90ELb1ELb0ELb1ELb1ELb0ELb1ELb0ELb1ELi2ELi1ELi2ELi2ELb0EEENS1_24CollectiveEpilogueBwdGQAISD_fSG_Li256ELb1ELb0EEENS1_25SingleTileBwdLPTSchedulerILb1ELi128ELb0EEEEEEEEEvNT_6ParamsE --------------------------
	.section	.nv.constant0._ZN7cutlass13device_kernelIN5flash11enable_sm90INS1_16FlashAttnBwdSm90INS1_25CollectiveMainloopBwdSm90ILi2ELi2ELi2EN4cute5tupleIJNS5_1CILi1EEES8_S8_EEENS6_IJNS7_ILi96EEENS7_ILi128EEENS7_ILi64EEEEEENS_6half_tEfNS_4arch4Sm90ELb1ELb0ELb1ELb1ELb0ELb1ELb0ELb1ELi2ELi1ELi2ELi2ELb0EEENS1_24CollectiveEpilogueBwdGQAISD_fSG_Li256ELb1ELb0EEENS1_25SingleTileBwdLPTSchedulerILb1ELi128ELb0EEEEEEEEEvNT_6ParamsE,"a",@progbits
	.sectionflags	@""
	.align	4
.nv.constant0._ZN7cutlass13device_kernelIN5flash11enable_sm90INS1_16FlashAttnBwdSm90INS1_25CollectiveMainloopBwdSm90ILi2ELi2ELi2EN4cute5tupleIJNS5_1CILi1EEES8_S8_EEENS6_IJNS7_ILi96EEENS7_ILi128EEENS7_ILi64EEEEEENS_6half_tEfNS_4arch4Sm90ELb1ELb0ELb1ELb1ELb0ELb1ELb0ELb1ELi2ELi1ELi2ELi2ELb0EEENS1_24CollectiveEpilogueBwdGQAISD_fSG_Li256ELb1ELb0EEENS1_25SingleTileBwdLPTSchedulerILb1ELi128ELb0EEEEEEEEEvNT_6ParamsE:
	.zero		2688


//--------------------- .nv.constant0._ZN7cutlass13device_kernelIN5flash32FlashAttnBwdPostprocessConvertdQIN4cute5tupleIJNS3_1CILi96EEENS5_ILi64EEEEEENS_6half_tEfNS_4arch4Sm90ELi256ENS3_8TiledMMAINS3_8MMA_AtomIJNS3_4SM904GMMA25MMA_64x16x16_F32F16F16_SSILNSF_5MajorE1ELSH_0ELNSF_7ScaleInE1ELSI_1EEEEEENS3_6LayoutINS4_IJNS5_ILi1EEENS5_ILi2EEESM_EEENS4_IJNS5_ILi0EEESM_SP_EEEEENS4_IJNS3_10UnderscoreESS_SS_EEEEELb1EEEEEvNT_6ParamsE --------------------------
	.section	.nv.constant0._ZN7cutlass13device_kernelIN5flash32FlashAttnBwdPostprocessConvertdQIN4cute5tupleIJNS3_1CILi96EEENS5_ILi64EEEEEENS_6half_tEfNS_4arch4Sm90ELi256ENS3_8TiledMMAINS3_8MMA_AtomIJNS3_4SM904GMMA25MMA_64x16x16_F32F16F16_SSILNSF_5MajorE1ELSH_0ELNSF_7ScaleInE1ELSI_1EEEEEENS3_6LayoutINS4_IJNS5_ILi1EEENS5_ILi2EEESM_EEENS4_IJNS5_ILi0EEESM_SP_EEEEENS4_IJNS3_10UnderscoreESS_SS_EEEEELb1EEEEEvNT_6ParamsE,"a",@progbits
	.sectionflags	@""
	.align	4
.nv.constant0._ZN7cutlass13device_kernelIN5flash32FlashAttnBwdPostprocessConvertdQIN4cute5tupleIJNS3_1CILi96EEENS5_ILi64EEEEEENS_6half_tEfNS_4arch4Sm90ELi256ENS3_8TiledMMAINS3_8MMA_AtomIJNS3_4SM904GMMA25MMA_64x16x16_F32F16F16_SSILNSF_5MajorE1ELSH_0ELNSF_7ScaleInE1ELSI_1EEEEEENS3_6LayoutINS4_IJNS5_ILi1EEENS5_ILi2EEESM_EEENS4_IJNS5_ILi0EEESM_SP_EEEEENS4_IJNS3_10UnderscoreESS_SS_EEEEELb1EEEEEvNT_6ParamsE:
	.zero		1008


//--------------------- .nv.constant0._ZN7cutlass13device_kernelIN5flash11enable_sm90INS1_16FlashAttnBwdSm90INS1_25CollectiveMainloopBwdSm90ILi2ELi2ELi2EN4cute5tupleIJNS5_1CILi1EEES8_S8_EEENS6_IJNS7_ILi96EEENS7_ILi128EEENS7_ILi64EEEEEENS_6half_tEfNS_4arch4Sm90ELb1ELb0ELb1ELb1ELb1ELb1ELb0ELb1ELi2ELi1ELi2ELi2ELb0EEENS1_24CollectiveEpilogueBwdGQAISD_fSG_Li256ELb1ELb1EEENS1_25SingleTileBwdLPTSchedulerILb1ELi128ELb1EEEEEEEEEvNT_6ParamsE --------------------------
	.section	.nv.constant0._ZN7cutlass13device_kernelIN5flash11enable_sm90INS1_16FlashAttnBwdSm90INS1_25CollectiveMainloopBwdSm90ILi2ELi2ELi2EN4cute5tupleIJNS5_1CILi1EEES8_S8_EEENS6_IJNS7_ILi96EEENS7_ILi128EEENS7_ILi64EEEEEENS_6half_tEfNS_4arch4Sm90ELb1ELb0ELb1ELb1ELb1ELb1ELb0ELb1ELi2ELi1ELi2ELi2ELb0EEENS1_24CollectiveEpilogueBwdGQAISD_fSG_Li256ELb1ELb1EEENS1_25SingleTileBwdLPTSchedulerILb1ELi128ELb1EEEEEEEEEvNT_6ParamsE,"a",@progbits
	.sectionflags	@""
	.align	4
.nv.constant0._ZN7cutlass13device_kernelIN5flash11enable_sm90INS1_16FlashAttnBwdSm90INS1_25CollectiveMainloopBwdSm90ILi2ELi2ELi2EN4cute5tupleIJNS5_1CILi1EEES8_S8_EEENS6_IJNS7_ILi96EEENS7_ILi128EEENS7_ILi64EEEEEENS_6half_tEfNS_4arch4Sm90ELb1ELb0ELb1ELb1ELb1ELb1ELb0ELb1ELi2ELi1ELi2ELi2ELb0EEENS1_24CollectiveEpilogueBwdGQAISD_fSG_Li256ELb1ELb1EEENS1_25SingleTileBwdLPTSchedulerILb1ELi128ELb1EEEEEEEEEvNT_6ParamsE:
	.zero		2688


//--------------------- .nv.constant0._ZN7cutlass13device_kernelIN5flash22FlashAttnBwdPreprocessIN4cute5tupleIJNS3_1CILi96EEENS5_ILi64EEEEEENS_6half_tEfNS_4arch4Sm90ELb1ELb1EEEEEvNT_6ParamsE --------------------------
	.section	.nv.constant0._ZN7cutlass13device_kernelIN5flash22FlashAttnBwdPreprocessIN4cute5tupleIJNS3_1CILi96EEENS5_ILi64EEEEEENS_6half_tEfNS_4arch4Sm90ELb1ELb1EEEEEvNT_6ParamsE,"a",@progbits
	.sectionflags	@""
	.align	4
.nv.constant0._ZN7cutlass13device_kernelIN5flash22FlashAttnBwdPreprocessIN4cute5tupleIJNS3_1CILi96EEENS5_ILi64EEEEEENS_6half_tEfNS_4arch4Sm90ELb1ELb1EEEEEvNT_6ParamsE:
	.zero		1136


//--------------------- .nv.constant0._ZN7cutlass13device_kernelIN5flash11enable_sm90INS1_16FlashAttnBwdSm90INS1_25CollectiveMainloopBwdSm90ILi2ELi2ELi2EN4cute5tupleIJNS5_1CILi1EEES8_S8_EEENS6_IJNS7_ILi128EEESA_NS7_ILi64EEEEEENS_6half_tEfNS_4arch4Sm90ELb0ELb0ELb0ELb0ELb0ELb1ELb0ELb0ELi2ELi1ELi2ELi2ELb0EEENS1_21CollectiveEpilogueBwdISC_SD_SF_Li256ELb0ELb0ELi1EEENS1_19SingleTileSchedulerILb0ELb0ELb0ELi128EEEEEEEEEvNT_6ParamsE --------------------------
	.section	.nv.constant0._ZN7cutlass13device_kernelIN5flash11enable_sm90INS1_16FlashAttnBwdSm90INS1_25CollectiveMainloopBwdSm90ILi2ELi2ELi2EN4cute5tupleIJNS5_1CILi1EEES8_S8_EEENS6_IJNS7_ILi128EEESA_NS7_ILi64EEEEEENS_6half_tEfNS_4arch4Sm90ELb0ELb0ELb0ELb0ELb0ELb1ELb0ELb0ELi2ELi1ELi2ELi2ELb0EEENS1_21CollectiveEpilogueBwdISC_SD_SF_Li256ELb0ELb0ELi1EEENS1_19SingleTileSchedulerILb0ELb0ELb0ELi128EEEEEEEEEvNT_6ParamsE,"a",@progbits
	.sectionflags	@""
	.align	4
.nv.constant0._ZN7cutlass13device_kernelIN5flash11enable_sm90INS1_16FlashAttnBwdSm90INS1_25CollectiveMainloopBwdSm90ILi2ELi2ELi2EN4cute5tupleIJNS5_1CILi1EEES8_S8_EEENS6_IJNS7_ILi128EEESA_NS7_ILi64EEEEEENS_6half_tEfNS_4arch4Sm90ELb0ELb0ELb0ELb0ELb0ELb1ELb0ELb0ELi2ELi1ELi2ELi2ELb0EEENS1_21CollectiveEpilogueBwdISC_SD_SF_Li256ELb0ELb0ELi1EEENS1_19SingleTileSchedulerILb0ELb0ELb0ELi128EEEEEEEEEvNT_6ParamsE:
	.zero		3200


//--------------------- .nv.constant0._ZN7cutlass13device_kernelIN5flash11enable_sm90INS1_16FlashAttnBwdSm90INS1_25CollectiveMainloopBwdSm90ILi2ELi2ELi2EN4cute5tupleIJNS5_1CILi1EEES8_S8_EEENS6_IJNS7_ILi128EEESA_NS7_ILi64EEEEEENS_6half_tEfNS_4arch4Sm90ELb0ELb0ELb0ELb0ELb1ELb1ELb0ELb0ELi2ELi1ELi2ELi2ELb0EEENS1_21CollectiveEpilogueBwdISC_SD_SF_Li256ELb0ELb0ELi1EEENS1_19SingleTileSchedulerILb0ELb0ELb0ELi128EEEEEEEEEvNT_6ParamsE --------------------------
	.section	.nv.constant0._ZN7cutlass13device_kernelIN5flash11enable_sm90INS1_16FlashAttnBwdSm90INS1_25CollectiveMainloopBwdSm90ILi2ELi2ELi2EN4cute5tupleIJNS5_1CILi1EEES8_S8_EEENS6_IJNS7_ILi128EEESA_NS7_ILi64EEEEEENS_6half_tEfNS_4arch4Sm90ELb0ELb0ELb0ELb0ELb1ELb1ELb0ELb0ELi2ELi1ELi2ELi2ELb0EEENS1_21CollectiveEpilogueBwdISC_SD_SF_Li256ELb0ELb0ELi1EEENS1_19SingleTileSchedulerILb0ELb0ELb0ELi128EEEEEEEEEvNT_6ParamsE,"a",@progbits
	.sectionflags	@""
	.align	4
.nv.constant0._ZN7cutlass13device_kernelIN5flash11enable_sm90INS1_16FlashAttnBwdSm90INS1_25CollectiveMainloopBwdSm90ILi2ELi2ELi2EN4cute5tupleIJNS5_1CILi1EEES8_S8_EEENS6_IJNS7_ILi128EEESA_NS7_ILi64EEEEEENS_6half_tEfNS_4arch4Sm90ELb0ELb0ELb0ELb0ELb1ELb1ELb0ELb0ELi2ELi1ELi2ELi2ELb0EEENS1_21CollectiveEpilogueBwdISC_SD_SF_Li256ELb0ELb0ELi1EEENS1_19SingleTileSchedulerILb0ELb0ELb0ELi128EEEEEEEEEvNT_6ParamsE:
	.zero		3200


//--------------------- .nv.constant0._ZN7cutlass13device_kernelIN5flash11enable_sm90INS1_16FlashAttnBwdSm90INS1_25CollectiveMainloopBwdSm90ILi2ELi2ELi2EN4cute5tupleIJNS5_1CILi1EEES8_S8_EEENS6_IJNS7_ILi128EEESA_NS7_ILi64EEEEEENS_6half_tEfNS_4arch4Sm90ELb0ELb0ELb0ELb0ELb0ELb1ELb0ELb0ELi2ELi1ELi2ELi2ELb0EEENS1_24CollectiveEpilogueBwdGQAISC_fSF_Li256ELb0ELb0EEENS1_19SingleTileSchedulerILb0ELb0ELb0ELi128EEEEEEEEEvNT_6ParamsE --------------------------
	.section	.nv.constant0._ZN7cutlass13device_kernelIN5flash11enable_sm90INS1_16FlashAttnBwdSm90INS1_25CollectiveMainloopBwdSm90ILi2ELi2ELi2EN4cute5tupleIJNS5_1CILi1EEES8_S8_EEENS6_IJNS7_ILi128EEESA_NS7_ILi64EEEEEENS_6half_tEfNS_4arch4Sm90ELb0ELb0ELb0ELb0ELb0ELb1ELb0ELb0ELi2ELi1ELi2ELi2ELb0EEENS1_24CollectiveEpilogueBwdGQAISC_fSF_Li256ELb0ELb0EEENS1_19SingleTileSchedulerILb0ELb0ELb0ELi128EEEEEEEEEvNT_6ParamsE,"a",@progbits
	.sectionflags	@""
	.align	4
.nv.constant0._ZN7cutlass13device_kernelIN5flash11enable_sm90INS1_16FlashAttnBwdSm90INS1_25CollectiveMainloopBwdSm90ILi2ELi2ELi2EN4cute5tupleIJNS5_1CILi1EEES8_S8_EEENS6_IJNS7_ILi128EEESA_NS7_ILi64EEEEEENS_6half_tEfNS_4arch4Sm90ELb0ELb0ELb0ELb0ELb0ELb1ELb0ELb0ELi2ELi1ELi2ELi2ELb0EEENS1_24CollectiveEpilogueBwdGQAISC_fSF_Li256ELb0ELb0EEENS1_19SingleTileSchedulerILb0ELb0ELb0ELi128EEEEEEEEEvNT_6ParamsE:
	.zero		2560


//--------------------- .nv.constant0._ZN7cutlass13device_kernelIN5flash11enable_sm90INS1_16FlashAttnBwdSm90INS1_25CollectiveMainloopBwdSm90ILi2ELi2ELi2EN4cute5tupleIJNS5_1CILi1EEES8_S8_EEENS6_IJNS7_ILi128EEESA_NS7_ILi64EEEEEENS_6half_tEfNS_4arch4Sm90ELb0ELb0ELb0ELb0ELb1ELb1ELb0ELb0ELi2ELi1ELi2ELi2ELb0EEENS1_24CollectiveEpilogueBwdGQAISC_fSF_Li256ELb0ELb1EEENS1_19SingleTileSchedulerILb0ELb0ELb0ELi128EEEEEEEEEvNT_6ParamsE --------------------------
	.section	.nv.constant0._ZN7cutlass13device_kernelIN5flash11enable_sm90INS1_16FlashAttnBwdSm90INS1_25CollectiveMainloopBwdSm90ILi2ELi2ELi2EN4cute5tupleIJNS5_1CILi1EEES8_S8_EEENS6_IJNS7_ILi128EEESA_NS7_ILi64EEEEEENS_6half_tEfNS_4arch4Sm90ELb0ELb0ELb0ELb0ELb1ELb1ELb0ELb0ELi2ELi1ELi2ELi2ELb0EEENS1_24CollectiveEpilogueBwdGQAISC_fSF_Li256ELb0ELb1EEENS1_19SingleTileSchedulerILb0ELb0ELb0ELi128EEEEEEEEEvNT_6ParamsE,"a",@progbits
	.sectionflags	@""
	.align	4
.nv.constant0._ZN7cutlass13device_kernelIN5flash11enable_sm90INS1_16FlashAttnBwdSm90INS1_25CollectiveMainloopBwdSm90ILi2ELi2ELi2EN4cute5tupleIJNS5_1CILi1EEES8_S8_EEENS6_IJNS7_ILi128EEESA_NS7_ILi64EEEEEENS_6half_tEfNS_4arch4Sm90ELb0ELb0ELb0ELb0ELb1ELb1ELb0ELb0ELi2ELi1ELi2ELi2ELb0EEENS1_24CollectiveEpilogueBwdGQAISC_fSF_Li256ELb0ELb1EEENS1_19SingleTileSchedulerILb0ELb0ELb0ELi128EEEEEEEEEvNT_6ParamsE:
	.zero		2560


//--------------------- .nv.constant0._ZN7cutlass13device_kernelIN5flash11enable_sm90INS1_16FlashAttnBwdSm90INS1_25CollectiveMainloopBwdSm90ILi2ELi2ELi2EN4cute5tupleIJNS5_1CILi1EEES8_S8_EEENS6_IJNS7_ILi128EEESA_NS7_ILi64EEEEEENS_6half_tEfNS_4arch4Sm90ELb0ELb0ELb0ELb1ELb0ELb1ELb0ELb0ELi2ELi1ELi2ELi2ELb0EEENS1_21CollectiveEpilogueBwdISC_SD_SF_Li256ELb1ELb0ELi1EEENS1_19SingleTileSchedulerILb1ELb0ELb0ELi128EEEEEEEEEvNT_6ParamsE --------------------------
	.section	.nv.constant0._ZN7cutlass13device_kernelIN5flash11enable_sm90INS1_16FlashAttnBwdSm90INS1_25CollectiveMainloopBwdSm90ILi2ELi2ELi2EN4cute5tupleIJNS5_1CILi1EEES8_S8_EEENS6_IJNS7_ILi128EEESA_NS7_ILi64EEEEEENS_6half_tEfNS_4arch4Sm90ELb0ELb0ELb0ELb1ELb0ELb1ELb0ELb0ELi2ELi1ELi2ELi2ELb0EEENS1_21CollectiveEpilogueBwdISC_SD_SF_Li256ELb1ELb0ELi1EEENS1_19SingleTileSchedulerILb1ELb0ELb0ELi128EEEEEEEEEvNT_6ParamsE,"a",@progbits
	.sectionflags	@""
	.align	4
.nv.constant0._ZN7cutlass13device_kernelIN5flash11enable_sm90INS1_16FlashAttnBwdSm90INS1_25CollectiveMainloopBwdSm90ILi2ELi2ELi2EN4cute5tupleIJNS5_1CILi1EEES8_S8_EEENS6_IJNS7_ILi128EEESA_NS7_ILi64EEEEEENS_6half_tEfNS_4arch4Sm90ELb0ELb0ELb0ELb1ELb0ELb1ELb0ELb0ELi2ELi1ELi2ELi2ELb0EEENS1_21CollectiveEpilogueBwdISC_SD_SF_Li256ELb1ELb0ELi1EEENS1_19SingleTileSchedulerILb1ELb0ELb0ELi128EEEEEEEEEvNT_6ParamsE:
	.zero		2560


//--------------------- .nv.constant0._ZN7cutlass13device_kernelIN5flash11enable_sm90INS1_16FlashAttnBwdSm90INS1_25CollectiveMainloopBwdSm90ILi2ELi2ELi2EN4cute5tupleIJNS5_1CILi1EEES8_S8_EEENS6_IJNS7_ILi128EEESA_NS7_ILi64EEEEEENS_6half_tEfNS_4arch4Sm90ELb0ELb0ELb0ELb1ELb1ELb1ELb0ELb0ELi2ELi1ELi2ELi2ELb0EEENS1_21CollectiveEpilogueBwdISC_SD_SF_Li256ELb1ELb0ELi1EEENS1_19SingleTileSchedulerILb1ELb0ELb0ELi128EEEEEEEEEvNT_6ParamsE --------------------------
	.section	.nv.constant0._ZN7cutlass13device_kernelIN5flash11enable_sm90INS1_16FlashAttnBwdSm90INS1_25CollectiveMainloopBwdSm90ILi2ELi2ELi2EN4cute5tupleIJNS5_1CILi1EEES8_S8_EEENS6_IJNS7_ILi128EEESA_NS7_ILi64EEEEEENS_6half_tEfNS_4arch4Sm90ELb0ELb0ELb0ELb1ELb1ELb1ELb0ELb0ELi2ELi1ELi2ELi2ELb0EEENS1_21CollectiveEpilogueBwdISC_SD_SF_Li256ELb1ELb0ELi1EEENS1_19SingleTileSchedulerILb1ELb0ELb0ELi128EEEEEEEEEvNT_6ParamsE,"a",@progbits
	.sectionflags	@""
	.align	4
.nv.constant0._ZN7cutlass13device_kernelIN5flash11enable_sm90INS1_16FlashAttnBwdSm90INS1_25CollectiveMainloopBwdSm90ILi2ELi2ELi2EN4cute5tupleIJNS5_1CILi1EEES8_S8_EEENS6_IJNS7_ILi128EEESA_NS7_ILi64EEEEEENS_6half_tEfNS_4arch4Sm90ELb0ELb0ELb0ELb1ELb1ELb1ELb0ELb0ELi2ELi1ELi2ELi2ELb0EEENS1_21CollectiveEpilogueBwdISC_SD_SF_Li256ELb1ELb0ELi1EEENS1_19SingleTileSchedulerILb1ELb0ELb0ELi128EEEEEEEEEvNT_6ParamsE:
	.zero		2560


//--------------------- .nv.constant0._ZN7cutlass13device_kernelIN5flash11enable_sm90INS1_16FlashAttnBwdSm90INS1_25CollectiveMainloopBwdSm90ILi2ELi2ELi2EN4cute5tupleIJNS5_1CILi1EEES8_S8_EEENS6_IJNS7_ILi128EEESA_NS7_ILi64EEEEEENS_6half_tEfNS_4arch4Sm90ELb0ELb0ELb0ELb1ELb0ELb1ELb0ELb0ELi2ELi1ELi2ELi2ELb0EEENS1_24CollectiveEpilogueBwdGQAISC_fSF_Li256ELb1ELb0EEENS1_19SingleTileSchedulerILb1ELb0ELb0ELi128EEEEEEEEEvNT_6ParamsE --------------------------
	.section	.nv.constant0._ZN7cutlass13device_kernelIN5flash11enable_sm90INS1_16FlashAttnBwdSm90INS1_25CollectiveMainloopBwdSm90ILi2ELi2ELi2EN4cute5tupleIJNS5_1CILi1EEES8_S8_EEENS6_IJNS7_ILi128EEESA_NS7_ILi64EEEEEENS_6half_tEfNS_4arch4Sm90ELb0ELb0ELb0ELb1ELb0ELb1ELb0ELb0ELi2ELi1ELi2ELi2ELb0EEENS1_24CollectiveEpilogueBwdGQAISC_fSF_Li256ELb1ELb0EEENS1_19SingleTileSchedulerILb1ELb0ELb0ELi128EEEEEEEEEvNT_6ParamsE,"a",@progbits
	.sectionflags	@""
	.align	4
.nv.constant0._ZN7cutlass13device_kernelIN5flash11enable_sm90INS1_16FlashAttnBwdSm90INS1_25CollectiveMainloopBwdSm90ILi2ELi2ELi2EN4cute5tupleIJNS5_1CILi1EEES8_S8_EEENS6_IJNS7_ILi128EEESA_NS7_ILi64EEEEEENS_6half_tEfNS_4arch4Sm90ELb0ELb0ELb0ELb1ELb0ELb1ELb0ELb0ELi2ELi1ELi2ELi2ELb0EEENS1_24CollectiveEpilogueBwdGQAISC_fSF_Li256ELb1ELb0EEENS1_19SingleTileSchedulerILb1ELb0ELb0ELi128EEEEEEEEEvNT_6ParamsE:
	.zero		2560


//--------------------- .nv.constant0._ZN7cutlass13device_kernelIN5flash11enable_sm90INS1_16FlashAttnBwdSm90INS1_25CollectiveMainloopBwdSm90ILi2ELi2ELi2EN4cute5tupleIJNS5_1CILi1EEES8_S8_EEENS6_IJNS7_ILi128EEESA_NS7_ILi64EEEEEENS_6half_tEfNS_4arch4Sm90ELb0ELb0ELb0ELb1ELb1ELb1ELb0ELb0ELi2ELi1ELi2ELi2ELb0EEENS1_24CollectiveEpilogueBwdGQAISC_fSF_Li256ELb1ELb1EEENS1_19SingleTileSchedulerILb1ELb0ELb0ELi128EEEEEEEEEvNT_6ParamsE --------------------------
	.section	.nv.constant0._ZN7cutlass13device_kernelIN5flash11enable_sm90INS1_16FlashAttnBwdSm90INS1_25CollectiveMainloopBwdSm90ILi2ELi2ELi2EN4cute5tupleIJNS5_1CILi1EEES8_S8_EEENS6_IJNS7_ILi128EEESA_NS7_ILi64EEEEEENS_6half_tEfNS_4arch4Sm90ELb0ELb0ELb0ELb1ELb1ELb1ELb0ELb0ELi2ELi1ELi2ELi2ELb0EEENS1_24CollectiveEpilogueBwdGQAISC_fSF_Li256ELb1ELb1EEENS1_19SingleTileSchedulerILb1ELb0ELb0ELi128EEEEEEEEEvNT_6ParamsE,"a",@progbits
	.sectionflags	@""
	.align	4
.nv.constant0._ZN7cutlass13device_kernelIN5flash11enable_sm90INS1_16FlashAttnBwdSm90INS1_25CollectiveMainloopBwdSm90ILi2ELi2ELi2EN4cute5tupleIJNS5_1CILi1EEES8_S8_EEENS6_IJNS7_ILi128EEESA_NS7_ILi64EEEEEENS_6half_tEfNS_4arch4Sm90ELb0ELb0ELb0ELb1ELb1ELb1ELb0ELb0ELi2ELi1ELi2ELi2ELb0EEENS1_24CollectiveEpilogueBwdGQAISC_fSF_Li256ELb1ELb1EEENS1_19SingleTileSchedulerILb1ELb0ELb0ELi128EEEEEEEEEvNT_6ParamsE:
	.zero		2560


//--------------------- .nv.constant0._ZN7cutlass13device_kernelIN5flash11enable_sm90INS1_16FlashAttnBwdSm90INS1_25CollectiveMainloopBwdSm90ILi2ELi2ELi2EN4cute5tupleIJNS5_1CILi1EEES8_S8_EEENS6_IJNS7_ILi128EEESA_NS7_ILi64EEEEEENS_6half_tEfNS_4arch4Sm90ELb0ELb1ELb0ELb0ELb0ELb1ELb0ELb0ELi2ELi1ELi2ELi2ELb0EEENS1_21CollectiveEpilogueBwdISC_SD_SF_Li256ELb0ELb0ELi1EEENS1_19SingleTileSchedulerILb0ELb0ELb0ELi128EEEEEEEEEvNT_6ParamsE --------------------------
	.section	.nv.constant0._ZN7cutlass13device_kernelIN5flash11enable_sm90INS1_16FlashAttnBwdSm90INS1_25CollectiveMainloopBwdSm90ILi2ELi2ELi2EN4cute5tupleIJNS5_1CILi1EEES8_S8_EEENS6_IJNS7_ILi128EEESA_NS7_ILi64EEEEEENS_6half_tEfNS_4arch4Sm90ELb0ELb1ELb0ELb0ELb0ELb1ELb0ELb0ELi2ELi1ELi2ELi2ELb0EEENS1_21CollectiveEpilogueBwdISC_SD_SF_Li256ELb0ELb0ELi1EEENS1_19SingleTileSchedulerILb0ELb0ELb0ELi128EEEEEEEEEvNT_6ParamsE,"a",@progbits
	.sectionflags	@""
	.align	4
.nv.constant0._ZN7cutlass13device_kernelIN5flash11enable_sm90INS1_16FlashAttnBwdSm90INS1_25CollectiveMainloopBwdSm90ILi2ELi2ELi2EN4cute5tupleIJNS5_1CILi1EEES8_S8_EEENS6_IJNS7_ILi128EEESA_NS7_ILi64EEEEEENS_6half_tEfNS_4arch4Sm90ELb0ELb1ELb0ELb0ELb0ELb1ELb0ELb0ELi2ELi1ELi2ELi2ELb0EEENS1_21CollectiveEpilogueBwdISC_SD_SF_Li256ELb0ELb0ELi1EEENS1_19SingleTileSchedulerILb0ELb0ELb0ELi128EEEEEEEEEvNT_6ParamsE:
	.zero		3200


//--------------------- .nv.constant0._ZN7cutlass13device_kernelIN5flash11enable_sm90INS1_16FlashAttnBwdSm90INS1_25CollectiveMainloopBwdSm90ILi2ELi2ELi2EN4cute5tupleIJNS5_1CILi1EEES8_S8_EEENS6_IJNS7_ILi128EEESA_NS7_ILi64EEEEEENS_6half_tEfNS_4arch4Sm90ELb0ELb1ELb0ELb0ELb1ELb1ELb0ELb0ELi2ELi1ELi2ELi2ELb0EEENS1_21CollectiveEpilogueBwdISC_SD_SF_Li256ELb0ELb0ELi1EEENS1_19SingleTileSchedulerILb0ELb0ELb0ELi128EEEEEEEEEvNT_6ParamsE --------------------------
	.section	.nv.constant0._ZN7cutlass13device_kernelIN5flash11enable_sm90INS1_16FlashAttnBwdSm90INS1_25CollectiveMainloopBwdSm90ILi2ELi2ELi2EN4cute5tupleIJNS5_1CILi1EEES8_S8_EEENS6_IJNS7_ILi128EEESA_NS7_ILi64EEEEEENS_6half_tEfNS_4arch4Sm90ELb0ELb1ELb0ELb0ELb1ELb1ELb0ELb0ELi2ELi1ELi2ELi2ELb0EEENS1_21CollectiveEpilogueBwdISC_SD_SF_Li256ELb0ELb0ELi1EEENS1_19SingleTileSchedulerILb0ELb0ELb0ELi128EEEEEEEEEvNT_6ParamsE,"a",@progbits
	.sectionflags	@""
	.align	4
.nv.constant0._ZN7cutlass13device_kernelIN5flash11enable_sm90INS1_16FlashAttnBwdSm90INS1_25CollectiveMainloopBwdSm90ILi2ELi2ELi2EN4cute5tupleIJNS5_1CILi1EEES8_S8_EEENS6_IJNS7_ILi128EEESA_NS7_ILi64EEEEEENS_6half_tEfNS_4arch4Sm90ELb0ELb1ELb0ELb0ELb1ELb1ELb0ELb0ELi2ELi1ELi2ELi2ELb0EEENS1_21CollectiveEpilogueBwdISC_SD_SF_Li256ELb0ELb0ELi1EEENS1_19SingleTileSchedulerILb0ELb0ELb0ELi128EEEEEEEEEvNT_6ParamsE:
	.zero		3200


//--------------------- .nv.constant0._ZN7cutlass13device_kernelIN5flash11enable_sm90INS1_16FlashAttnBwdSm90INS1_25CollectiveMainloopBwdSm90ILi2ELi2ELi2EN4cute5tupleIJNS5_1CILi1EEES8_S8_EEENS6_IJNS7_ILi128EEESA_NS7_ILi64EEEEEENS_6half_tEfNS_4arch4Sm90ELb0ELb1ELb0ELb0ELb0ELb1ELb0ELb0ELi2ELi1ELi2ELi2ELb0EEENS1_24CollectiveEpilogueBwdGQAISC_fSF_Li256ELb0ELb0EEENS1_19SingleTileSchedulerILb0ELb0ELb0ELi128EEEEEEEEEvNT_6ParamsE --------------------------
	.section	.nv.constant0._ZN7cutlass13device_kernelIN5flash11enable_sm90INS1_16FlashAttnBwdSm90INS1_25CollectiveMainloopBwdSm90ILi2ELi2ELi2EN4cute5tupleIJNS5_1CILi1EEES8_S8_EEENS6_IJNS7_ILi128EEESA_NS7_ILi64EEEEEENS_6half_tEfNS_4arch4Sm90ELb0ELb1ELb0ELb0ELb0ELb1ELb0ELb0ELi2ELi1ELi2ELi2ELb0EEENS1_24CollectiveEpilogueBwdGQAISC_fSF_Li256ELb0ELb0EEENS1_19SingleTileSchedulerILb0ELb0ELb0ELi128EEEEEEEEEvNT_6ParamsE,"a",@progbits
	.sectionflags	@""
	.align	4
.nv.constant0._ZN7cutlass13device_kernelIN5flash11enable_sm90INS1_16FlashAttnBwdSm90INS1_25CollectiveMainloopBwdSm90ILi2ELi2ELi2EN4cute5tupleIJNS5_1CILi1EEES8_S8_EEENS6_IJNS7_ILi128EEESA_NS7_ILi64EEEEEENS_6half_tEfNS_4arch4Sm90ELb0ELb1ELb0ELb0ELb0ELb1ELb0ELb0ELi2ELi1ELi2ELi2ELb0EEENS1_24CollectiveEpilogueBwdGQAISC_fSF_Li256ELb0ELb0EEENS1_19SingleTileSchedulerILb0ELb0ELb0ELi128EEEEEEEEEvNT_6ParamsE:
	.zero		2560


//--------------------- .nv.constant0._ZN7cutlass13device_kernelIN5flash11enable_sm90INS1_16FlashAttnBwdSm90INS1_25CollectiveMainloopBwdSm90ILi2ELi2ELi2EN4cute5tupleIJNS5_1CILi1EEES8_S8_EEENS6_IJNS7_ILi128EEESA_NS7_ILi64EEEEEENS_6half_tEfNS_4arch4Sm90ELb0ELb1ELb0ELb0ELb1ELb1ELb0ELb0ELi2ELi1ELi2ELi2ELb0EEENS1_24CollectiveEpilogueBwdGQAISC_fSF_Li256ELb0ELb1EEENS1_19SingleTileSchedulerILb0ELb0ELb0ELi128EEEEEEEEEvNT_6ParamsE --------------------------
	.section	.nv.constant0._ZN7cutlass13device_kernelIN5flash11enable_sm90INS1_16FlashAttnBwdSm90INS1_25CollectiveMainloopBwdSm90ILi2ELi2ELi2EN4cute5tupleIJNS5_1CILi1EEES8_S8_EEENS6_IJNS7_ILi128EEESA_NS7_ILi64EEEEEENS_6half_tEfNS_4arch4Sm90ELb0ELb1ELb0ELb0ELb1ELb1ELb0ELb0ELi2ELi1ELi2ELi2ELb0EEENS1_24CollectiveEpilogueBwdGQAISC_fSF_Li256ELb0ELb1EEENS1_19SingleTileSchedulerILb0ELb0ELb0ELi128EEEEEEEEEvNT_6ParamsE,"a",@progbits
	.sectionflags	@""
	.align	4
.nv.constant0._ZN7cutlass13device_kernelIN5flash11enable_sm90INS1_16FlashAttnBwdSm90INS1_25CollectiveMainloopBwdSm90ILi2ELi2ELi2EN4cute5tupleIJNS5_1CILi1EEES8_S8_EEENS6_IJNS7_ILi128EEESA_NS7_ILi64EEEEEENS_6half_tEfNS_4arch4Sm90ELb0ELb1ELb0ELb0ELb1ELb1ELb0ELb0ELi2ELi1ELi2ELi2ELb0EEENS1_24CollectiveEpilogueBwdGQAISC_fSF_Li256ELb0ELb1EEENS1_19SingleTileSchedulerILb0ELb0ELb0ELi128EEEEEEEEEvNT_6ParamsE:
	.zero		2560


//--------------------- .nv.constant0._ZN7cutlass13device_kernelIN5flash11enable_sm90INS1_16FlashAttnBwdSm90INS1_25CollectiveMainloopBwdSm90ILi2ELi2ELi2EN4cute5tupleIJNS5_1CILi1EEES8_S8_EEENS6_IJNS7_ILi128EEESA_NS7_ILi64EEEEEENS_6half_tEfNS_4arch4Sm90ELb0ELb1ELb0ELb1ELb0ELb1ELb0ELb0ELi2ELi1ELi2ELi2ELb0EEENS1_21CollectiveEpilogueBwdISC_SD_SF_Li256ELb1ELb0ELi1EEENS1_19SingleTileSchedulerILb1ELb0ELb0ELi128EEEEEEEEEvNT_6ParamsE --------------------------
	.section	.nv.constant0._ZN7cutlass13device_kernelIN5flash11enable_sm90INS1_16FlashAttnBwdSm90INS1_25CollectiveMainloopBwdSm90ILi2ELi2ELi2EN4cute5tupleIJNS5_1CILi1EEES8_S8_EEENS6_IJNS7_ILi128EEESA_NS7_ILi64EEEEEENS_6half_tEfNS_4arch4Sm90ELb0ELb1ELb0ELb1ELb0ELb1ELb0ELb0ELi2ELi1ELi2ELi2ELb0EEENS1_21CollectiveEpilogueBwdISC_SD_SF_Li256ELb1ELb0ELi1EEENS1_19SingleTileSchedulerILb1ELb0ELb0ELi128EEEEEEEEEvNT_6ParamsE,"a",@progbits
	.sectionflags	@""
	.align	4
.nv.constant0._ZN7cutlass13device_kernelIN5flash11enable_sm90INS1_16FlashAttnBwdSm90INS1_25CollectiveMainloopBwdSm90ILi2ELi2ELi2EN4cute5tupleIJNS5_1CILi1EEES8_S8_EEENS6_IJNS7_ILi128EEESA_NS7_ILi64EEEEEENS_6half_tEfNS_4arch4Sm90ELb0ELb1ELb0ELb1ELb0ELb1ELb0ELb0ELi2ELi1ELi2ELi2ELb0EEENS1_21CollectiveEpilogueBwdISC_SD_SF_Li256ELb1ELb0ELi1EEENS1_19SingleTileSchedulerILb1ELb0ELb0ELi128EEEEEEEEEvNT_6ParamsE:
	.zero		2560


//--------------------- .nv.constant0._ZN7cutlass13device_kernelIN5flash11enable_sm90INS1_16FlashAttnBwdSm90INS1_25CollectiveMainloopBwdSm90ILi2ELi2ELi2EN4cute5tupleIJNS5_1CILi1EEES8_S8_EEENS6_IJNS7_ILi128EEESA_NS7_ILi64EEEEEENS_6half_tEfNS_4arch4Sm90ELb0ELb1ELb0ELb1ELb1ELb1ELb0ELb0ELi2ELi1ELi2ELi2ELb0EEENS1_21CollectiveEpilogueBwdISC_SD_SF_Li256ELb1ELb0ELi1EEENS1_19SingleTileSchedulerILb1ELb0ELb0ELi128EEEEEEEEEvNT_6ParamsE --------------------------
	.section	.nv.constant0._ZN7cutlass13device_kernelIN5flash11enable_sm90INS1_16FlashAttnBwdSm90INS1_25CollectiveMainloopBwdSm90ILi2ELi2ELi2EN4cute5tupleIJNS5_1CILi1EEES8_S8_EEENS6_IJNS7_ILi128EEESA_NS7_ILi64EEEEEENS_6half_tEfNS_4arch4Sm90ELb0ELb1ELb0ELb1ELb1ELb1ELb0ELb0ELi2ELi1ELi2ELi2ELb0EEENS1_21CollectiveEpilogueBwdISC_SD_SF_Li256ELb1ELb0ELi1EEENS1_19SingleTileSchedulerILb1ELb0ELb0ELi128EEEEEEEEEvNT_6ParamsE,"a",@progbits
	.sectionflags	@""
	.align	4
.nv.constant0._ZN7cutlass13device_kernelIN5flash11enable_sm90INS1_16FlashAttnBwdSm90INS1_25CollectiveMainloopBwdSm90ILi2ELi2ELi2EN4cute5tupleIJNS5_1CILi1EEES8_S8_EEENS6_IJNS7_ILi128EEESA_NS7_ILi64EEEEEENS_6half_tEfNS_4arch4Sm90ELb0ELb1ELb0ELb1ELb1ELb1ELb0ELb0ELi2ELi1ELi2ELi2ELb0EEENS1_21CollectiveEpilogueBwdISC_SD_SF_Li256ELb1ELb0ELi1EEENS1_19SingleTileSchedulerILb1ELb0ELb0ELi128EEEEEEEEEvNT_6ParamsE:
	.zero		2560


//--------------------- .nv.constant0._ZN7cutlass13device_kernelIN5flash11enable_sm90INS1_16FlashAttnBwdSm90INS1_25CollectiveMainloopBwdSm90ILi2ELi2ELi2EN4cute5tupleIJNS5_1CILi1EEES8_S8_EEENS6_IJNS7_ILi128EEESA_NS7_ILi64EEEEEENS_6half_tEfNS_4arch4Sm90ELb0ELb1ELb0ELb1ELb0ELb1ELb0ELb0ELi2ELi1ELi2ELi2ELb0EEENS1_24CollectiveEpilogueBwdGQAISC_fSF_Li256ELb1ELb0EEENS1_19SingleTileSchedulerILb1ELb0ELb0ELi128EEEEEEEEEvNT_6ParamsE --------------------------
	.section	.nv.constant0._ZN7cutlass13device_kernelIN5flash11enable_sm90INS1_16FlashAttnBwdSm90INS1_25CollectiveMainloopBwdSm90ILi2ELi2ELi2EN4cute5tupleIJNS5_1CILi1EEES8_S8_EEENS6_IJNS7_ILi128EEESA_NS7_ILi64EEEEEENS_6half_tEfNS_4arch4Sm90ELb0ELb1ELb0ELb1ELb0ELb1ELb0ELb0ELi2ELi1ELi2ELi2ELb0EEENS1_24CollectiveEpilogueBwdGQAISC_fSF_Li256ELb1ELb0EEENS1_19SingleTileSchedulerILb1ELb0ELb0ELi128EEEEEEEEEvNT_6ParamsE,"a",@progbits
	.sectionflags	@""
	.align	4
.nv.constant0._ZN7cutlass13device_kernelIN5flash11enable_sm90INS1_16FlashAttnBwdSm90INS1_25CollectiveMainloopBwdSm90ILi2ELi2ELi2EN4cute5tupleIJNS5_1CILi1EEES8_S8_EEENS6_IJNS7_ILi128EEESA_NS7_ILi64EEEEEENS_6half_tEfNS_4arch4Sm90ELb0ELb1ELb0ELb1ELb0ELb1ELb0ELb0ELi2ELi1ELi2ELi2ELb0EEENS1_24CollectiveEpilogueBwdGQAISC_fSF_Li256ELb1ELb0EEENS1_19SingleTileSchedulerILb1ELb0ELb0ELi128EEEEEEEEEvNT_6ParamsE:
	.zero		2560


//--------------------- .nv.constant0._ZN7cutlass13device_kernelIN5flash11enable_sm90INS1_16FlashAttnBwdSm90INS1_25CollectiveMainloopBwdSm90ILi2ELi2ELi2EN4cute5tupleIJNS5_1CILi1EEES8_S8_EEENS6_IJNS7_ILi128EEESA_NS7_ILi64EEEEEENS_6half_tEfNS_4arch4Sm90ELb0ELb1ELb0ELb1ELb1ELb1ELb0ELb0ELi2ELi1ELi2ELi2ELb0EEENS1_24CollectiveEpilogueBwdGQAISC_fSF_Li256ELb1ELb1EEENS1_19SingleTileSchedulerILb1ELb0ELb0ELi128EEEEEEEEEvNT_6ParamsE --------------------------
	.section	.nv.constant0._ZN7cutlass13device_kernelIN5flash11enable_sm90INS1_16FlashAttnBwdSm90INS1_25CollectiveMainloopBwdSm90ILi2ELi2ELi2EN4cute5tupleIJNS5_1CILi1EEES8_S8_EEENS6_IJNS7_ILi128EEESA_NS7_ILi64EEEEEENS_6half_tEfNS_4arch4Sm90ELb0ELb1ELb0ELb1ELb1ELb1ELb0ELb0ELi2ELi1ELi2ELi2ELb0EEENS1_24CollectiveEpilogueBwdGQAISC_fSF_Li256ELb1ELb1EEENS1_19SingleTileSchedulerILb1ELb0ELb0ELi128EEEEEEEEEvNT_6ParamsE,"a",@progbits
	.sectionflags	@""
	.align	4
.nv.constant0._ZN7cutlass13device_kernelIN5flash11enable_sm90INS1_16FlashAttnBwdSm90INS1_25CollectiveMainloopBwdSm90ILi2ELi2ELi2EN4cute5tupleIJNS5_1CILi1EEES8_S8_EEENS6_IJNS7_ILi128EEESA_NS7_ILi64EEEEEENS_6half_tEfNS_4arch4Sm90ELb0ELb1ELb0ELb1ELb1ELb1ELb0ELb0ELi2ELi1ELi2ELi2ELb0EEENS1_24CollectiveEpilogueBwdGQAISC_fSF_Li256ELb1ELb1EEENS1_19SingleTileSchedulerILb1ELb0ELb0ELi128EEEEEEEEEvNT_6ParamsE:
	.zero		2560


//--------------------- .nv.constant0._ZN7cutlass13device_kernelIN5flash11enable_sm90INS1_16FlashAttnBwdSm90INS1_25CollectiveMainloopBwdSm90ILi2ELi2ELi2EN4cute5tupleIJNS5_1CILi1EEES8_S8_EEENS6_IJNS7_ILi128EEESA_NS7_ILi64EEEEEENS_6half_tEfNS_4arch4Sm90ELb1ELb0ELb0ELb0ELb0ELb1ELb0ELb0ELi2ELi1ELi2ELi2ELb0EEENS1_21CollectiveEpilogueBwdISC_SD_SF_Li256ELb0ELb0ELi1EEENS1_25SingleTileBwdLPTSchedulerILb0ELi128ELb0EEEEEEEEEvNT_6ParamsE --------------------------
	.section	.nv.constant0._ZN7cutlass13device_kernelIN5flash11enable_sm90INS1_16FlashAttnBwdSm90INS1_25CollectiveMainloopBwdSm90ILi2ELi2ELi2EN4cute5tupleIJNS5_1CILi1EEES8_S8_EEENS6_IJNS7_ILi128EEESA_NS7_ILi64EEEEEENS_6half_tEfNS_4arch4Sm90ELb1ELb0ELb0ELb0ELb0ELb1ELb0ELb0ELi2ELi1ELi2ELi2ELb0EEENS1_21CollectiveEpilogueBwdISC_SD_SF_Li256ELb0ELb0ELi1EEENS1_25SingleTileBwdLPTSchedulerILb0ELi128ELb0EEEEEEEEEvNT_6ParamsE,"a",@progbits
	.sectionflags	@""
	.align	4
.nv.constant0._ZN7cutlass13device_kernelIN5flash11enable_sm90INS1_16FlashAttnBwdSm90INS1_25CollectiveMainloopBwdSm90ILi2ELi2ELi2EN4cute5tupleIJNS5_1CILi1EEES8_S8_EEENS6_IJNS7_ILi128EEESA_NS7_ILi64EEEEEENS_6half_tEfNS_4arch4Sm90ELb1ELb0ELb0ELb0ELb0ELb1ELb0ELb0ELi2ELi1ELi2ELi2ELb0EEENS1_21CollectiveEpilogueBwdISC_SD_SF_Li256ELb0ELb0ELi1EEENS1_25SingleTileBwdLPTSchedulerILb0ELi128ELb0EEEEEEEEEvNT_6ParamsE:
	.zero		3200


//--------------------- .nv.constant0._ZN7cutlass13device_kernelIN5flash11enable_sm90INS1_16FlashAttnBwdSm90INS1_25CollectiveMainloopBwdSm90ILi2ELi2ELi2EN4cute5tupleIJNS5_1CILi1EEES8_S8_EEENS6_IJNS7_ILi128EEESA_NS7_ILi64EEEEEENS_6half_tEfNS_4arch4Sm90ELb1ELb0ELb0ELb0ELb1ELb1ELb0ELb0ELi2ELi1ELi2ELi2ELb0EEENS1_21CollectiveEpilogueBwdISC_SD_SF_Li256ELb0ELb0ELi1EEENS1_25SingleTileBwdLPTSchedulerILb0ELi128ELb1EEEEEEEEEvNT_6ParamsE --------------------------
	.section	.nv.constant0._ZN7cutlass13device_kernelIN5flash11enable_sm90INS1_16FlashAttnBwdSm90INS1_25CollectiveMainloopBwdSm90ILi2ELi2ELi2EN4cute5tupleIJNS5_1CILi1EEES8_S8_EEENS6_IJNS7_ILi128EEESA_NS7_ILi64EEEEEENS_6half_tEfNS_4arch4Sm90ELb1ELb0ELb0ELb0ELb1ELb1ELb0ELb0ELi2ELi1ELi2ELi2ELb0EEENS1_21CollectiveEpilogueBwdISC_SD_SF_Li256ELb0ELb0ELi1EEENS1_25SingleTileBwdLPTSchedulerILb0ELi128ELb1EEEEEEEEEvNT_6ParamsE,"a",@progbits
	.sectionflags	@""
	.align	4
.nv.constant0._ZN7cutlass13device_kernelIN5flash11enable_sm90INS1_16FlashAttnBwdSm90INS1_25CollectiveMainloopBwdSm90ILi2ELi2ELi2EN4cute5tupleIJNS5_1CILi1EEES8_S8_EEENS6_IJNS7_ILi128EEESA_NS7_ILi64EEEEEENS_6half_tEfNS_4arch4Sm90ELb1ELb0ELb0ELb0ELb1ELb1ELb0ELb0ELi2ELi1ELi2ELi2ELb0EEENS1_21CollectiveEpilogueBwdISC_SD_SF_Li256ELb0ELb0ELi1EEENS1_25SingleTileBwdLPTSchedulerILb0ELi128ELb1EEEEEEEEEvNT_6ParamsE:
	.zero		3200


//--------------------- .nv.constant0._ZN7cutlass13device_kernelIN5flash11enable_sm90INS1_16FlashAttnBwdSm90INS1_25CollectiveMainloopBwdSm90ILi2ELi2ELi2EN4cute5tupleIJNS5_1CILi1EEES8_S8_EEENS6_IJNS7_ILi128EEESA_NS7_ILi64EEEEEENS_6half_tEfNS_4arch4Sm90ELb1ELb0ELb0ELb0ELb0ELb1ELb0ELb0ELi2ELi1ELi2ELi2ELb0EEENS1_24CollectiveEpilogueBwdGQAISC_fSF_Li256ELb0ELb0EEENS1_25SingleTileBwdLPTSchedulerILb0ELi128ELb0EEEEEEEEEvNT_6ParamsE --------------------------
	.section	.nv.constant0._ZN7cutlass13device_kernelIN5flash11enable_sm90INS1_16FlashAttnBwdSm90INS1_25CollectiveMainloopBwdSm90ILi2ELi2ELi2EN4cute5tupleIJNS5_1CILi1EEES8_S8_EEENS6_IJNS7_ILi128EEESA_NS7_ILi64EEEEEENS_6half_tEfNS_4arch4Sm90ELb1ELb0ELb0ELb0ELb0ELb1ELb0ELb0ELi2ELi1ELi2ELi2ELb0EEENS1_24CollectiveEpilogueBwdGQAISC_fSF_Li256ELb0ELb0EEENS1_25SingleTileBwdLPTSchedulerILb0ELi128ELb0EEEEEEEEEvNT_6ParamsE,"a",@progbits
	.sectionflags	@""
	.align	4
.nv.constant0._ZN7cutlass13device_kernelIN5flash11enable_sm90INS1_16FlashAttnBwdSm90INS1_25CollectiveMainloopBwdSm90ILi2ELi2ELi2EN4cute5tupleIJNS5_1CILi1EEES8_S8_EEENS6_IJNS7_ILi128EEESA_NS7_ILi64EEEEEENS_6half_tEfNS_4arch4Sm90ELb1ELb0ELb0ELb0ELb0ELb1ELb0ELb0ELi2ELi1ELi2ELi2ELb0EEENS1_24CollectiveEpilogueBwdGQAISC_fSF_Li256ELb0ELb0EEENS1_25SingleTileBwdLPTSchedulerILb0ELi128ELb0EEEEEEEEEvNT_6ParamsE:
	.zero		2688


//--------------------- .nv.constant0._ZN7cutlass13device_kernelIN5flash11enable_sm90INS1_16FlashAttnBwdSm90INS1_25CollectiveMainloopBwdSm90ILi2ELi2ELi2EN4cute5tupleIJNS5_1CILi1EEES8_S8_EEENS6_IJNS7_ILi128EEESA_NS7_ILi64EEEEEENS_6half_tEfNS_4arch4Sm90ELb1ELb0ELb0ELb0ELb1ELb1ELb0ELb0ELi2ELi1ELi2ELi2ELb0EEENS1_24CollectiveEpilogueBwdGQAISC_fSF_Li256ELb0ELb1EEENS1_25SingleTileBwdLPTSchedulerILb0ELi128ELb1EEEEEEEEEvNT_6ParamsE --------------------------
	.section	.nv.constant0._ZN7cutlass13device_kernelIN5flash11enable_sm90INS1_16FlashAttnBwdSm90INS1_25CollectiveMainloopBwdSm90ILi2ELi2ELi2EN4cute5tupleIJNS5_1CILi1EEES8_S8_EEENS6_IJNS7_ILi128EEESA_NS7_ILi64EEEEEENS_6half_tEfNS_4arch4Sm90ELb1ELb0ELb0ELb0ELb1ELb1ELb0ELb0ELi2ELi1ELi2ELi2ELb0EEENS1_24CollectiveEpilogueBwdGQAISC_fSF_Li256ELb0ELb1EEENS1_25SingleTileBwdLPTSchedulerILb0ELi128ELb1EEEEEEEEEvNT_6ParamsE,"a",@progbits
	.sectionflags	@""
	.align	4
.nv.constant0._ZN7cutlass13device_kernelIN5flash11enable_sm90INS1_16FlashAttnBwdSm90INS1_25CollectiveMainloopBwdSm90ILi2ELi2ELi2EN4cute5tupleIJNS5_1CILi1EEES8_S8_EEENS6_IJNS7_ILi128EEESA_NS7_ILi64EEEEEENS_6half_tEfNS_4arch4Sm90ELb1ELb0ELb0ELb0ELb1ELb1ELb0ELb0ELi2ELi1ELi2ELi2ELb0EEENS1_24CollectiveEpilogueBwdGQAISC_fSF_Li256ELb0ELb1EEENS1_25SingleTileBwdLPTSchedulerILb0ELi128ELb1EEEEEEEEEvNT_6ParamsE:
	.zero		2688


//--------------------- .nv.constant0._ZN7cutlass13device_kernelIN5flash22FlashAttnBwdPreprocessIN4cute5tupleIJNS3_1CILi128EEENS5_ILi64EEEEEENS_6half_tEfNS_4arch4Sm90ELb1ELb0EEEEEvNT_6ParamsE --------------------------
	.section	.nv.constant0._ZN7cutlass13device_kernelIN5flash22FlashAttnBwdPreprocessIN4cute5tupleIJNS3_1CILi128EEENS5_ILi64EEEEEENS_6half_tEfNS_4arch4Sm90ELb1ELb0EEEEEvNT_6ParamsE,"a",@progbits
	.sectionflags	@""
	.align	4
.nv.constant0._ZN7cutlass13device_kernelIN5flash22FlashAttnBwdPreprocessIN4cute5tupleIJNS3_1CILi128EEENS5_ILi64EEEEEENS_6half_tEfNS_4arch4Sm90ELb1ELb0EEEEEvNT_6ParamsE:
	.zero		1136


//--------------------- .nv.constant0._ZN7cutlass13device_kernelIN5flash11enable_sm90INS1_16FlashAttnBwdSm90INS1_25CollectiveMainloopBwdSm90ILi2ELi2ELi2EN4cute5tupleIJNS5_1CILi1EEES8_S8_EEENS6_IJNS7_ILi128EEESA_NS7_ILi64EEEEEENS_6half_tEfNS_4arch4Sm90ELb1ELb0ELb0ELb1ELb0ELb1ELb0ELb0ELi2ELi1ELi2ELi2ELb0EEENS1_21CollectiveEpilogueBwdISC_SD_SF_Li256ELb1ELb0ELi1EEENS1_25SingleTileBwdLPTSchedulerILb1ELi128ELb0EEEEEEEEEvNT_6ParamsE --------------------------
	.section	.nv.constant0._ZN7cutlass13device_kernelIN5flash11enable_sm90INS1_16FlashAttnBwdSm90INS1_25CollectiveMainloopBwdSm90ILi2ELi2ELi2EN4cute5tupleIJNS5_1CILi1EEES8_S8_EEENS6_IJNS7_ILi128EEESA_NS7_ILi64EEEEEENS_6half_tEfNS_4arch4Sm90ELb1ELb0ELb0ELb1ELb0ELb1ELb0ELb0ELi2ELi1ELi2ELi2ELb0EEENS1_21CollectiveEpilogueBwdISC_SD_SF_Li256ELb1ELb0ELi1EEENS1_25SingleTileBwdLPTSchedulerILb1ELi128ELb0EEEEEEEEEvNT_6ParamsE,"a",@progbits
	.sectionflags	@""
	.align	4
.nv.constant0._ZN7cutlass13device_kernelIN5flash11enable_sm90INS1_16FlashAttnBwdSm90INS1_25CollectiveMainloopBwdSm90ILi2ELi2ELi2EN4cute5tupleIJNS5_1CILi1EEES8_S8_EEENS6_IJNS7_ILi128EEESA_NS7_ILi64EEEEEENS_6half_tEfNS_4arch4Sm90ELb1ELb0ELb0ELb1ELb0ELb1ELb0ELb0ELi2ELi1ELi2ELi2ELb0EEENS1_21CollectiveEpilogueBwdISC_SD_SF_Li256ELb1ELb0ELi1EEENS1_25SingleTileBwdLPTSchedulerILb1ELi128ELb0EEEEEEEEEvNT_6ParamsE:
	.zero		2560


//--------------------- .nv.constant0._ZN7cutlass13device_kernelIN5flash11enable_sm90INS1_16FlashAttnBwdSm90INS1_25CollectiveMainloopBwdSm90ILi2ELi2ELi2EN4cute5tupleIJNS5_1CILi1EEES8_S8_EEENS6_IJNS7_ILi128EEESA_NS7_ILi64EEEEEENS_6half_tEfNS_4arch4Sm90ELb1ELb0ELb0ELb1ELb1ELb1ELb0ELb0ELi2ELi1ELi2ELi2ELb0EEENS1_21CollectiveEpilogueBwdISC_SD_SF_Li256ELb1ELb0ELi1EEENS1_25SingleTileBwdLPTSchedulerILb1ELi128ELb1EEEEEEEEEvNT_6ParamsE --------------------------
	.section	.nv.constant0._ZN7cutlass13device_kernelIN5flash11enable_sm90INS1_16FlashAttnBwdSm90INS1_25CollectiveMainloopBwdSm90ILi2ELi2ELi2EN4cute5tupleIJNS5_1CILi1EEES8_S8_EEENS6_IJNS7_ILi128EEESA_NS7_ILi64EEEEEENS_6half_tEfNS_4arch4Sm90ELb1ELb0ELb0ELb1ELb1ELb1ELb0ELb0ELi2ELi1ELi2ELi2ELb0EEENS1_21CollectiveEpilogueBwdISC_SD_SF_Li256ELb1ELb0ELi1EEENS1_25SingleTileBwdLPTSchedulerILb1ELi128ELb1EEEEEEEEEvNT_6ParamsE,"a",@progbits
	.sectionflags	@""
	.align	4
.nv.constant0._ZN7cutlass13device_kernelIN5flash11enable_sm90INS1_16FlashAttnBwdSm90INS1_25CollectiveMainloopBwdSm90ILi2ELi2ELi2EN4cute5tupleIJNS5_1CILi1EEES8_S8_EEENS6_IJNS7_ILi128EEESA_NS7_ILi64EEEEEENS_6half_tEfNS_4arch4Sm90ELb1ELb0ELb0ELb1ELb1ELb1ELb0ELb0ELi2ELi1ELi2ELi2ELb0EEENS1_21CollectiveEpilogueBwdISC_SD_SF_Li256ELb1ELb0ELi1EEENS1_25SingleTileBwdLPTSchedulerILb1ELi128ELb1EEEEEEEEEvNT_6ParamsE:
	.zero		2560


//--------------------- .nv.constant0._ZN7cutlass13device_kernelIN5flash11enable_sm90INS1_16FlashAttnBwdSm90INS1_25CollectiveMainloopBwdSm90ILi2ELi2ELi2EN4cute5tupleIJNS5_1CILi1EEES8_S8_EEENS6_IJNS7_ILi128EEESA_NS7_ILi64EEEEEENS_6half_tEfNS_4arch4Sm90ELb1ELb0ELb0ELb1ELb0ELb1ELb0ELb0ELi2ELi1ELi2ELi2ELb0EEENS1_24CollectiveEpilogueBwdGQAISC_fSF_Li256ELb1ELb0EEENS1_25SingleTileBwdLPTSchedulerILb1ELi128ELb0EEEEEEEEEvNT_6ParamsE --------------------------
	.section	.nv.constant0._ZN7cutlass13device_kernelIN5flash11enable_sm90INS1_16FlashAttnBwdSm90INS1_25CollectiveMainloopBwdSm90ILi2ELi2ELi2EN4cute5tupleIJNS5_1CILi1EEES8_S8_EEENS6_IJNS7_ILi128EEESA_NS7_ILi64EEEEEENS_6half_tEfNS_4arch4Sm90ELb1ELb0ELb0ELb1ELb0ELb1ELb0ELb0ELi2ELi1ELi2ELi2ELb0EEENS1_24CollectiveEpilogueBwdGQAISC_fSF_Li256ELb1ELb0EEENS1_25SingleTileBwdLPTSchedulerILb1ELi128ELb0EEEEEEEEEvNT_6ParamsE,"a",@progbits
	.sectionflags	@""
	.align	4
.nv.constant0._ZN7cutlass13device_kernelIN5flash11enable_sm90INS1_16FlashAttnBwdSm90INS1_25CollectiveMainloopBwdSm90ILi2ELi2ELi2EN4cute5tupleIJNS5_1CILi1EEES8_S8_EEENS6_IJNS7_ILi128EEESA_NS7_ILi64EEEEEENS_6half_tEfNS_4arch4Sm90ELb1ELb0ELb0ELb1ELb0ELb1ELb0ELb0ELi2ELi1ELi2ELi2ELb0EEENS1_24CollectiveEpilogueBwdGQAISC_fSF_Li256ELb1ELb0EEENS1_25SingleTileBwdLPTSchedulerILb1ELi128ELb0EEEEEEEEEvNT_6ParamsE:
	.zero		2688


//--------------------- .nv.constant0._ZN7cutlass13device_kernelIN5flash32FlashAttnBwdPostprocessConvertdQIN4cute5tupleIJNS3_1CILi128EEENS5_ILi64EEEEEENS_6half_tEfNS_4arch4Sm90ELi256ENS3_8TiledMMAINS3_8MMA_AtomIJNS3_4SM904GMMA25MMA_64x64x16_F32F16F16_RSILNSF_5MajorE0ELSH_1ELNSF_7ScaleInE1ELSI_1EEEEEENS3_6LayoutINS4_IJNS5_ILi2EEENS5_ILi1EEESN_EEENS4_IJSN_NS5_ILi0EEESP_EEEEENS4_IJNS3_10UnderscoreESS_SS_EEEEELb0EEEEEvNT_6ParamsE --------------------------
	.section	.nv.constant0._ZN7cutlass13device_kernelIN5flash32FlashAttnBwdPostprocessConvertdQIN4cute5tupleIJNS3_1CILi128EEENS5_ILi64EEEEEENS_6half_tEfNS_4arch4Sm90ELi256ENS3_8TiledMMAINS3_8MMA_AtomIJNS3_4SM904GMMA25MMA_64x64x16_F32F16F16_RSILNSF_5MajorE0ELSH_1ELNSF_7ScaleInE1ELSI_1EEEEEENS3_6LayoutINS4_IJNS5_ILi2EEENS5_ILi1EEESN_EEENS4_IJSN_NS5_ILi0EEESP_EEEEENS4_IJNS3_10UnderscoreESS_SS_EEEEELb0EEEEEvNT_6ParamsE,"a",@progbits
	.sectionflags	@""
	.align	4
.nv.constant0._ZN7cutlass13device_kernelIN5flash32FlashAttnBwdPostprocessConvertdQIN4cute5tupleIJNS3_1CILi128EEENS5_ILi64EEEEEENS_6half_tEfNS_4arch4Sm90ELi256ENS3_8TiledMMAINS3_8MMA_AtomIJNS3_4SM904GMMA25MMA_64x64x16_F32F16F16_RSILNSF_5MajorE0ELSH_1ELNSF_7ScaleInE1ELSI_1EEEEEENS3_6LayoutINS4_IJNS5_ILi2EEENS5_ILi1EEESN_EEENS4_IJSN_NS5_ILi0EEESP_EEEEENS4_IJNS3_10UnderscoreESS_SS_EEEEELb0EEEEEvNT_6ParamsE:
	.zero		1008


//--------------------- .nv.constant0._ZN7cutlass13device_kernelIN5flash32FlashAttnBwdPostprocessConvertdQIN4cute5tupleIJNS3_1CILi128EEENS5_ILi64EEEEEENS_6half_tEfNS_4arch4Sm90ELi256ENS3_8TiledMMAINS3_8MMA_AtomIJNS3_4SM904GMMA25MMA_64x64x16_F32F16F16_SSILNSF_5MajorE0ELSH_1ELNSF_7ScaleInE1ELSI_1EEEEEENS3_6LayoutINS4_IJNS5_ILi2EEENS5_ILi1EEESN_EEENS4_IJSN_NS5_ILi0EEESP_EEEEENS4_IJNS3_10UnderscoreESS_SS_EEEEELb0EEEEEvNT_6ParamsE --------------------------
	.section	.nv.constant0._ZN7cutlass13device_kernelIN5flash32FlashAttnBwdPostprocessConvertdQIN4cute5tupleIJNS3_1CILi128EEENS5_ILi64EEEEEENS_6half_tEfNS_4arch4Sm90ELi256ENS3_8TiledMMAINS3_8MMA_AtomIJNS3_4SM904GMMA25MMA_64x64x16_F32F16F16_SSILNSF_5MajorE0ELSH_1ELNSF_7ScaleInE1ELSI_1EEEEEENS3_6LayoutINS4_IJNS5_ILi2EEENS5_ILi1EEESN_EEENS4_IJSN_NS5_ILi0EEESP_EEEEENS4_IJNS3_10UnderscoreESS_SS_EEEEELb0EEEEEvNT_6ParamsE,"a",@progbits
	.sectionflags	@""
	.align	4
.nv.constant0._ZN7cutlass13device_kernelIN5flash32FlashAttnBwdPostprocessConvertdQIN4cute5tupleIJNS3_1CILi128EEENS5_ILi64EEEEEENS_6half_tEfNS_4arch4Sm90ELi256ENS3_8TiledMMAINS3_8MMA_AtomIJNS3_4SM904GMMA25MMA_64x64x16_F32F16F16_SSILNSF_5MajorE0ELSH_1ELNSF_7ScaleInE1ELSI_1EEEEEENS3_6LayoutINS4_IJNS5_ILi2EEENS5_ILi1EEESN_EEENS4_IJSN_NS5_ILi0EEESP_EEEEENS4_IJNS3_10UnderscoreESS_SS_EEEEELb0EEEEEvNT_6ParamsE:
	.zero		1008


//--------------------- .nv.constant0._ZN7cutlass13device_kernelIN5flash11enable_sm90INS1_16FlashAttnBwdSm90INS1_25CollectiveMainloopBwdSm90ILi2ELi2ELi2EN4cute5tupleIJNS5_1CILi1EEES8_S8_EEENS6_IJNS7_ILi128EEESA_NS7_ILi64EEEEEENS_6half_tEfNS_4arch4Sm90ELb1ELb0ELb0ELb1ELb1ELb1ELb0ELb0ELi2ELi1ELi2ELi2ELb0EEENS1_24CollectiveEpilogueBwdGQAISC_fSF_Li256ELb1ELb1EEENS1_25SingleTileBwdLPTSchedulerILb1ELi128ELb1EEEEEEEEEvNT_6ParamsE --------------------------
	.section	.nv.constant0._ZN7cutlass13device_kernelIN5flash11enable_sm90INS1_16FlashAttnBwdSm90INS1_25CollectiveMainloopBwdSm90ILi2ELi2ELi2EN4cute5tupleIJNS5_1CILi1EEES8_S8_EEENS6_IJNS7_ILi128EEESA_NS7_ILi64EEEEEENS_6half_tEfNS_4arch4Sm90ELb1ELb0ELb0ELb1ELb1ELb1ELb0ELb0ELi2ELi1ELi2ELi2ELb0EEENS1_24CollectiveEpilogueBwdGQAISC_fSF_Li256ELb1ELb1EEENS1_25SingleTileBwdLPTSchedulerILb1ELi128ELb1EEEEEEEEEvNT_6ParamsE,"a",@progbits
	.sectionflags	@""
	.align	4
.nv.constant0._ZN7cutlass13device_kernelIN5flash11enable_sm90INS1_16FlashAttnBwdSm90INS1_25CollectiveMainloopBwdSm90ILi2ELi2ELi2EN4cute5tupleIJNS5_1CILi1EEES8_S8_EEENS6_IJNS7_ILi128EEESA_NS7_ILi64EEEEEENS_6half_tEfNS_4arch4Sm90ELb1ELb0ELb0ELb1ELb1ELb1ELb0ELb0ELi2ELi1ELi2ELi2ELb0EEENS1_24CollectiveEpilogueBwdGQAISC_fSF_Li256ELb1ELb1EEENS1_25SingleTileBwdLPTSchedulerILb1ELi128ELb1EEEEEEEEEvNT_6ParamsE:
	.zero		2688


//--------------------- .nv.constant0._ZN7cutlass13device_kernelIN5flash22FlashAttnBwdPreprocessIN4cute5tupleIJNS3_1CILi128EEENS5_ILi64EEEEEENS_6half_tEfNS_4arch4Sm90ELb1ELb1EEEEEvNT_6ParamsE --------------------------
	.section	.nv.constant0._ZN7cutlass13device_kernelIN5flash22FlashAttnBwdPreprocessIN4cute5tupleIJNS3_1CILi128EEENS5_ILi64EEEEEENS_6half_tEfNS_4arch4Sm90ELb1ELb1EEEEEvNT_6ParamsE,"a",@progbits
	.sectionflags	@""
	.align	4
.nv.constant0._ZN7cutlass13device_kernelIN5flash22FlashAttnBwdPreprocessIN4cute5tupleIJNS3_1CILi128EEENS5_ILi64EEEEEENS_6half_tEfNS_4arch4Sm90ELb1ELb1EEEEEvNT_6ParamsE:
	.zero		1136


//--------------------- SYMBOLS --------------------------

	.type		.nv.reservedSmem.offset0,@object
	.size		.nv.reservedSmem.offset0,0x4
	.type		.nv.reservedSmem.cap,@object
	.size		.nv.reservedSmem.cap,0x4
